//
// Generated by NVIDIA NVVM Compiler
//
// Compiler Build ID: CL-36424714
// Cuda compilation tools, release 13.0, V13.0.88
// Based on NVVM 20.0.0
//

.version 9.0
.target sm_100
.address_size 64

	// .globl	_Z8gpuMeansPKfmS0_mmPfS1_
// _ZZ8gpuMeansPKfmS0_mmPfS1_E11threadSumsA has been demoted
// _ZZ8gpuMeansPKfmS0_mmPfS1_E11threadSumsB has been demoted
// _ZZ8gpuMeansPKfmS0_mmPfS1_E5count has been demoted
// _ZZ5gpuSDPKfmS0_mmS0_S0_PfE5meanA has been demoted
// _ZZ5gpuSDPKfmS0_mmS0_S0_PfE5meanB has been demoted
// _ZZ5gpuSDPKfmS0_mmS0_S0_PfE1n has been demoted
// _ZZ5gpuSDPKfmS0_mmS0_S0_PfE11threadSumsA has been demoted
// _ZZ5gpuSDPKfmS0_mmS0_S0_PfE11threadSumsB has been demoted
// _ZZ7gpuPMCCPKfmS0_mmS0_S0_S0_PfE5meanA has been demoted
// _ZZ7gpuPMCCPKfmS0_mmS0_S0_S0_PfE5meanB has been demoted
// _ZZ7gpuPMCCPKfmS0_mmS0_S0_S0_PfE3sdA has been demoted
// _ZZ7gpuPMCCPKfmS0_mmS0_S0_S0_PfE3sdB has been demoted
// _ZZ7gpuPMCCPKfmS0_mmS0_S0_S0_PfE10threadSums has been demoted
// _ZZ14gpuMeansNoTestPKfmS0_mmPfS1_E11threadSumsA has been demoted
// _ZZ14gpuMeansNoTestPKfmS0_mmPfS1_E11threadSumsB has been demoted
// _ZZ14gpuMeansNoTestPKfmS0_mmPfS1_E5count has been demoted
// _ZZ11gpuSDNoTestPKfmS0_mmS0_S0_PfE5meanA has been demoted
// _ZZ11gpuSDNoTestPKfmS0_mmS0_S0_PfE5meanB has been demoted
// _ZZ11gpuSDNoTestPKfmS0_mmS0_S0_PfE1n has been demoted
// _ZZ11gpuSDNoTestPKfmS0_mmS0_S0_PfE11threadSumsA has been demoted
// _ZZ11gpuSDNoTestPKfmS0_mmS0_S0_PfE11threadSumsB has been demoted
// _ZZ13gpuPMCCNoTestPKfmS0_mmS0_S0_S0_PfE5meanA has been demoted
// _ZZ13gpuPMCCNoTestPKfmS0_mmS0_S0_S0_PfE5meanB has been demoted
// _ZZ13gpuPMCCNoTestPKfmS0_mmS0_S0_S0_PfE3sdA has been demoted
// _ZZ13gpuPMCCNoTestPKfmS0_mmS0_S0_S0_PfE3sdB has been demoted
// _ZZ13gpuPMCCNoTestPKfmS0_mmS0_S0_S0_PfE10threadSums has been demoted
// _ZZ14noNAsPmccMeansiiPfS_E10threadSums has been demoted

.visible .entry _Z8gpuMeansPKfmS0_mmPfS1_(
	.param .u64 .ptr .align 1 _Z8gpuMeansPKfmS0_mmPfS1__param_0,
	.param .u64 _Z8gpuMeansPKfmS0_mmPfS1__param_1,
	.param .u64 .ptr .align 1 _Z8gpuMeansPKfmS0_mmPfS1__param_2,
	.param .u64 _Z8gpuMeansPKfmS0_mmPfS1__param_3,
	.param .u64 _Z8gpuMeansPKfmS0_mmPfS1__param_4,
	.param .u64 .ptr .align 1 _Z8gpuMeansPKfmS0_mmPfS1__param_5,
	.param .u64 .ptr .align 1 _Z8gpuMeansPKfmS0_mmPfS1__param_6
)
{
	.reg .pred 	%p<29>;
	.reg .b32 	%r<18>;
	.reg .b32 	%f<132>;
	.reg .b64 	%rd<74>;
	// demoted variable
	.shared .align 4 .b8 _ZZ8gpuMeansPKfmS0_mmPfS1_E11threadSumsA[64];
	// demoted variable
	.shared .align 4 .b8 _ZZ8gpuMeansPKfmS0_mmPfS1_E11threadSumsB[64];
	// demoted variable
	.shared .align 4 .b8 _ZZ8gpuMeansPKfmS0_mmPfS1_E5count[64];
	ld.param.u64 	%rd32, [_Z8gpuMeansPKfmS0_mmPfS1__param_1];
	ld.param.u64 	%rd33, [_Z8gpuMeansPKfmS0_mmPfS1__param_2];
	ld.param.u64 	%rd34, [_Z8gpuMeansPKfmS0_mmPfS1__param_3];
	ld.param.u64 	%rd29, [_Z8gpuMeansPKfmS0_mmPfS1__param_4];
	cvta.to.global.u64 	%rd1, %rd33;
	mov.u32 	%r5, %ctaid.x;
	cvt.u64.u32 	%rd2, %r5;
	mov.u32 	%r6, %ctaid.y;
	cvt.u64.u32 	%rd3, %r6;
	mov.u32 	%r8, %tid.x;
	cvt.u64.u32 	%rd70, %r8;
	setp.le.u64 	%p1, %rd32, %rd2;
	setp.le.u64 	%p2, %rd34, %rd3;
	or.pred  	%p3, %p1, %p2;
	@%p3 bra 	$L__BB0_28;
	cvt.u32.u64 	%r9, %rd70;
	shl.b32 	%r10, %r9, 2;
	mov.u32 	%r11, _ZZ8gpuMeansPKfmS0_mmPfS1_E11threadSumsA;
	add.s32 	%r1, %r11, %r10;
	mov.b32 	%r12, 0;
	st.shared.u32 	[%r1], %r12;
	mov.u32 	%r13, _ZZ8gpuMeansPKfmS0_mmPfS1_E11threadSumsB;
	add.s32 	%r2, %r13, %r10;
	st.shared.u32 	[%r2], %r12;
	mov.u32 	%r14, _ZZ8gpuMeansPKfmS0_mmPfS1_E5count;
	add.s32 	%r3, %r14, %r10;
	st.shared.u32 	[%r3], %r12;
	setp.le.u64 	%p4, %rd29, %rd70;
	@%p4 bra 	$L__BB0_18;
	mul.lo.s64 	%rd5, %rd29, %rd3;
	not.b64 	%rd35, %rd70;
	add.s64 	%rd6, %rd29, %rd35;
	and.b64  	%rd36, %rd6, 48;
	setp.eq.s64 	%p5, %rd36, 48;
	mov.f32 	%f120, 0f00000000;
	mov.f32 	%f121, %f120;
	mov.f32 	%f122, %f120;
	@%p5 bra 	$L__BB0_7;
	ld.param.u64 	%rd62, [_Z8gpuMeansPKfmS0_mmPfS1__param_0];
	add.s64 	%rd37, %rd5, %rd70;
	shl.b64 	%rd38, %rd37, 2;
	add.s64 	%rd68, %rd1, %rd38;
	mad.lo.s64 	%rd39, %rd29, %rd2, %rd70;
	shl.b64 	%rd40, %rd39, 2;
	cvta.to.global.u64 	%rd41, %rd62;
	add.s64 	%rd67, %rd41, %rd40;
	shr.u64 	%rd42, %rd6, 4;
	add.s64 	%rd43, %rd42, 1;
	and.b64  	%rd66, %rd43, 3;
	mov.f32 	%f120, 0f00000000;
$L__BB0_4:
	.pragma "nounroll";
	ld.global.f32 	%f4, [%rd67];
	ld.global.f32 	%f5, [%rd68];
	abs.f32 	%f52, %f4;
	setp.nan.f32 	%p6, %f52, %f52;
	abs.f32 	%f53, %f5;
	setp.nan.f32 	%p7, %f53, %f53;
	or.pred  	%p8, %p6, %p7;
	@%p8 bra 	$L__BB0_6;
	add.f32 	%f122, %f4, %f122;
	st.shared.f32 	[%r1], %f122;
	add.f32 	%f121, %f5, %f121;
	st.shared.f32 	[%r2], %f121;
	add.f32 	%f120, %f120, 0f3F800000;
	st.shared.f32 	[%r3], %f120;
$L__BB0_6:
	add.s64 	%rd70, %rd70, 16;
	add.s64 	%rd68, %rd68, 64;
	add.s64 	%rd67, %rd67, 64;
	add.s64 	%rd66, %rd66, -1;
	setp.ne.s64 	%p9, %rd66, 0;
	@%p9 bra 	$L__BB0_4;
$L__BB0_7:
	setp.lt.u64 	%p10, %rd6, 48;
	@%p10 bra 	$L__BB0_18;
	ld.param.u64 	%rd63, [_Z8gpuMeansPKfmS0_mmPfS1__param_0];
	mad.lo.s64 	%rd44, %rd29, %rd2, %rd70;
	shl.b64 	%rd45, %rd44, 2;
	cvta.to.global.u64 	%rd46, %rd63;
	add.s64 	%rd47, %rd45, %rd46;
	add.s64 	%rd72, %rd47, 128;
	mad.lo.s64 	%rd48, %rd29, %rd3, %rd70;
	shl.b64 	%rd49, %rd48, 2;
	add.s64 	%rd50, %rd49, %rd1;
	add.s64 	%rd71, %rd50, 128;
$L__BB0_9:
	ld.global.f32 	%f18, [%rd72+-128];
	ld.global.f32 	%f19, [%rd71+-128];
	abs.f32 	%f55, %f18;
	setp.nan.f32 	%p11, %f55, %f55;
	abs.f32 	%f56, %f19;
	setp.nan.f32 	%p12, %f56, %f56;
	or.pred  	%p13, %p11, %p12;
	@%p13 bra 	$L__BB0_11;
	add.f32 	%f122, %f18, %f122;
	st.shared.f32 	[%r1], %f122;
	add.f32 	%f121, %f19, %f121;
	st.shared.f32 	[%r2], %f121;
	add.f32 	%f120, %f120, 0f3F800000;
	st.shared.f32 	[%r3], %f120;
$L__BB0_11:
	ld.global.f32 	%f26, [%rd72+-64];
	ld.global.f32 	%f27, [%rd71+-64];
	abs.f32 	%f58, %f26;
	setp.nan.f32 	%p14, %f58, %f58;
	abs.f32 	%f59, %f27;
	setp.nan.f32 	%p15, %f59, %f59;
	or.pred  	%p16, %p14, %p15;
	@%p16 bra 	$L__BB0_13;
	add.f32 	%f122, %f26, %f122;
	st.shared.f32 	[%r1], %f122;
	add.f32 	%f121, %f27, %f121;
	st.shared.f32 	[%r2], %f121;
	add.f32 	%f120, %f120, 0f3F800000;
	st.shared.f32 	[%r3], %f120;
$L__BB0_13:
	ld.global.f32 	%f34, [%rd72];
	ld.global.f32 	%f35, [%rd71];
	abs.f32 	%f61, %f34;
	setp.nan.f32 	%p17, %f61, %f61;
	abs.f32 	%f62, %f35;
	setp.nan.f32 	%p18, %f62, %f62;
	or.pred  	%p19, %p17, %p18;
	@%p19 bra 	$L__BB0_15;
	add.f32 	%f122, %f34, %f122;
	st.shared.f32 	[%r1], %f122;
	add.f32 	%f121, %f35, %f121;
	st.shared.f32 	[%r2], %f121;
	add.f32 	%f120, %f120, 0f3F800000;
	st.shared.f32 	[%r3], %f120;
$L__BB0_15:
	ld.global.f32 	%f42, [%rd72+64];
	ld.global.f32 	%f43, [%rd71+64];
	abs.f32 	%f64, %f42;
	setp.nan.f32 	%p20, %f64, %f64;
	abs.f32 	%f65, %f43;
	setp.nan.f32 	%p21, %f65, %f65;
	or.pred  	%p22, %p20, %p21;
	@%p22 bra 	$L__BB0_17;
	add.f32 	%f122, %f42, %f122;
	st.shared.f32 	[%r1], %f122;
	add.f32 	%f121, %f43, %f121;
	st.shared.f32 	[%r2], %f121;
	add.f32 	%f120, %f120, 0f3F800000;
	st.shared.f32 	[%r3], %f120;
$L__BB0_17:
	add.s64 	%rd70, %rd70, 64;
	add.s64 	%rd72, %rd72, 256;
	add.s64 	%rd71, %rd71, 256;
	setp.lt.u64 	%p23, %rd70, %rd29;
	@%p23 bra 	$L__BB0_9;
$L__BB0_18:
	bar.sync 	0;
	setp.gt.u32 	%p24, %r9, 7;
	@%p24 bra 	$L__BB0_20;
	ld.shared.f32 	%f67, [%r1+32];
	ld.shared.f32 	%f68, [%r1];
	add.f32 	%f69, %f67, %f68;
	st.shared.f32 	[%r1], %f69;
	ld.shared.f32 	%f70, [%r2+32];
	ld.shared.f32 	%f71, [%r2];
	add.f32 	%f72, %f70, %f71;
	st.shared.f32 	[%r2], %f72;
	ld.shared.f32 	%f73, [%r3+32];
	ld.shared.f32 	%f74, [%r3];
	add.f32 	%f75, %f73, %f74;
	st.shared.f32 	[%r3], %f75;
$L__BB0_20:
	bar.sync 	0;
	setp.gt.u32 	%p25, %r9, 3;
	@%p25 bra 	$L__BB0_22;
	ld.shared.f32 	%f76, [%r1+16];
	ld.shared.f32 	%f77, [%r1];
	add.f32 	%f78, %f76, %f77;
	st.shared.f32 	[%r1], %f78;
	ld.shared.f32 	%f79, [%r2+16];
	ld.shared.f32 	%f80, [%r2];
	add.f32 	%f81, %f79, %f80;
	st.shared.f32 	[%r2], %f81;
	ld.shared.f32 	%f82, [%r3+16];
	ld.shared.f32 	%f83, [%r3];
	add.f32 	%f84, %f82, %f83;
	st.shared.f32 	[%r3], %f84;
$L__BB0_22:
	bar.sync 	0;
	setp.gt.u32 	%p26, %r9, 1;
	@%p26 bra 	$L__BB0_24;
	ld.shared.f32 	%f85, [%r1+8];
	ld.shared.f32 	%f86, [%r1];
	add.f32 	%f87, %f85, %f86;
	st.shared.f32 	[%r1], %f87;
	ld.shared.f32 	%f88, [%r2+8];
	ld.shared.f32 	%f89, [%r2];
	add.f32 	%f90, %f88, %f89;
	st.shared.f32 	[%r2], %f90;
	ld.shared.f32 	%f91, [%r3+8];
	ld.shared.f32 	%f92, [%r3];
	add.f32 	%f93, %f91, %f92;
	st.shared.f32 	[%r3], %f93;
$L__BB0_24:
	bar.sync 	0;
	setp.ne.s32 	%p27, %r9, 0;
	@%p27 bra 	$L__BB0_26;
	ld.shared.f32 	%f94, [_ZZ8gpuMeansPKfmS0_mmPfS1_E11threadSumsA+4];
	ld.shared.f32 	%f95, [%r1];
	add.f32 	%f96, %f94, %f95;
	st.shared.f32 	[%r1], %f96;
	ld.shared.f32 	%f97, [_ZZ8gpuMeansPKfmS0_mmPfS1_E11threadSumsB+4];
	ld.shared.f32 	%f98, [%r2];
	add.f32 	%f99, %f97, %f98;
	st.shared.f32 	[%r2], %f99;
	ld.shared.f32 	%f100, [_ZZ8gpuMeansPKfmS0_mmPfS1_E5count+4];
	ld.shared.f32 	%f101, [%r3];
	add.f32 	%f102, %f100, %f101;
	st.shared.f32 	[%r3], %f102;
$L__BB0_26:
	setp.ne.s32 	%p28, %r9, 0;
	bar.sync 	0;
	@%p28 bra 	$L__BB0_28;
	ld.param.u64 	%rd65, [_Z8gpuMeansPKfmS0_mmPfS1__param_6];
	ld.param.u64 	%rd64, [_Z8gpuMeansPKfmS0_mmPfS1__param_5];
	ld.shared.f32 	%f103, [_ZZ8gpuMeansPKfmS0_mmPfS1_E11threadSumsA];
	ld.shared.f32 	%f104, [_ZZ8gpuMeansPKfmS0_mmPfS1_E5count];
	div.rn.f32 	%f105, %f103, %f104;
	mul.lo.s64 	%rd51, %rd34, %rd2;
	shl.b64 	%rd52, %rd51, 1;
	shl.b64 	%rd53, %rd3, 1;
	add.s64 	%rd54, %rd52, %rd53;
	cvta.to.global.u64 	%rd55, %rd64;
	shl.b64 	%rd56, %rd54, 2;
	add.s64 	%rd57, %rd55, %rd56;
	st.global.f32 	[%rd57], %f105;
	ld.shared.f32 	%f106, [_ZZ8gpuMeansPKfmS0_mmPfS1_E11threadSumsB];
	div.rn.f32 	%f107, %f106, %f104;
	st.global.f32 	[%rd57+4], %f107;
	add.s64 	%rd58, %rd51, %rd3;
	cvta.to.global.u64 	%rd59, %rd65;
	shl.b64 	%rd60, %rd58, 2;
	add.s64 	%rd61, %rd59, %rd60;
	st.global.f32 	[%rd61], %f104;
$L__BB0_28:
	ret;

}
	// .globl	_Z5gpuSDPKfmS0_mmS0_S0_Pf
.visible .entry _Z5gpuSDPKfmS0_mmS0_S0_Pf(
	.param .u64 .ptr .align 1 _Z5gpuSDPKfmS0_mmS0_S0_Pf_param_0,
	.param .u64 _Z5gpuSDPKfmS0_mmS0_S0_Pf_param_1,
	.param .u64 .ptr .align 1 _Z5gpuSDPKfmS0_mmS0_S0_Pf_param_2,
	.param .u64 _Z5gpuSDPKfmS0_mmS0_S0_Pf_param_3,
	.param .u64 _Z5gpuSDPKfmS0_mmS0_S0_Pf_param_4,
	.param .u64 .ptr .align 1 _Z5gpuSDPKfmS0_mmS0_S0_Pf_param_5,
	.param .u64 .ptr .align 1 _Z5gpuSDPKfmS0_mmS0_S0_Pf_param_6,
	.param .u64 .ptr .align 1 _Z5gpuSDPKfmS0_mmS0_S0_Pf_param_7
)
{
	.reg .pred 	%p<30>;
	.reg .b32 	%r<18>;
	.reg .b32 	%f<117>;
	.reg .b64 	%rd<83>;
	// demoted variable
	.shared .align 4 .f32 _ZZ5gpuSDPKfmS0_mmS0_S0_PfE5meanA;
	// demoted variable
	.shared .align 4 .f32 _ZZ5gpuSDPKfmS0_mmS0_S0_PfE5meanB;
	// demoted variable
	.shared .align 4 .f32 _ZZ5gpuSDPKfmS0_mmS0_S0_PfE1n;
	// demoted variable
	.shared .align 4 .b8 _ZZ5gpuSDPKfmS0_mmS0_S0_PfE11threadSumsA[64];
	// demoted variable
	.shared .align 4 .b8 _ZZ5gpuSDPKfmS0_mmS0_S0_PfE11threadSumsB[64];
	ld.param.u64 	%rd27, [_Z5gpuSDPKfmS0_mmS0_S0_Pf_param_0];
	ld.param.u64 	%rd34, [_Z5gpuSDPKfmS0_mmS0_S0_Pf_param_1];
	ld.param.u64 	%rd35, [_Z5gpuSDPKfmS0_mmS0_S0_Pf_param_3];
	ld.param.u64 	%rd30, [_Z5gpuSDPKfmS0_mmS0_S0_Pf_param_4];
	ld.param.u64 	%rd31, [_Z5gpuSDPKfmS0_mmS0_S0_Pf_param_5];
	ld.param.u64 	%rd32, [_Z5gpuSDPKfmS0_mmS0_S0_Pf_param_6];
	cvta.to.global.u64 	%rd1, %rd27;
	mov.u32 	%r3, %tid.x;
	cvt.u64.u32 	%rd79, %r3;
	mov.u32 	%r4, %ctaid.x;
	cvt.u64.u32 	%rd3, %r4;
	mov.u32 	%r5, %ctaid.y;
	cvt.u64.u32 	%rd4, %r5;
	setp.le.u64 	%p1, %rd34, %rd3;
	setp.le.u64 	%p2, %rd35, %rd4;
	or.pred  	%p3, %p1, %p2;
	@%p3 bra 	$L__BB1_30;
	cvt.u32.u64 	%r7, %rd79;
	setp.ne.s32 	%p4, %r7, 0;
	@%p4 bra 	$L__BB1_3;
	mul.lo.s64 	%rd36, %rd35, %rd3;
	shl.b64 	%rd37, %rd36, 1;
	shl.b64 	%rd38, %rd4, 1;
	add.s64 	%rd39, %rd37, %rd38;
	cvta.to.global.u64 	%rd40, %rd31;
	shl.b64 	%rd41, %rd39, 2;
	add.s64 	%rd42, %rd40, %rd41;
	ld.global.f32 	%f39, [%rd42];
	st.shared.f32 	[_ZZ5gpuSDPKfmS0_mmS0_S0_PfE5meanA], %f39;
	ld.global.f32 	%f40, [%rd42+4];
	st.shared.f32 	[_ZZ5gpuSDPKfmS0_mmS0_S0_PfE5meanB], %f40;
	add.s64 	%rd43, %rd36, %rd4;
	cvta.to.global.u64 	%rd44, %rd32;
	shl.b64 	%rd45, %rd43, 2;
	add.s64 	%rd46, %rd44, %rd45;
	ld.global.f32 	%f41, [%rd46];
	st.shared.f32 	[_ZZ5gpuSDPKfmS0_mmS0_S0_PfE1n], %f41;
$L__BB1_3:
	bar.sync 	0;
	shl.b32 	%r9, %r7, 2;
	mov.u32 	%r10, _ZZ5gpuSDPKfmS0_mmS0_S0_PfE11threadSumsA;
	add.s32 	%r1, %r10, %r9;
	mov.b32 	%r11, 0;
	st.shared.u32 	[%r1], %r11;
	mov.u32 	%r12, _ZZ5gpuSDPKfmS0_mmS0_S0_PfE11threadSumsB;
	add.s32 	%r2, %r12, %r9;
	st.shared.u32 	[%r2], %r11;
	setp.le.u64 	%p5, %rd30, %rd79;
	@%p5 bra 	$L__BB1_20;
	mul.lo.s64 	%rd5, %rd30, %rd3;
	ld.shared.f32 	%f1, [_ZZ5gpuSDPKfmS0_mmS0_S0_PfE5meanA];
	ld.shared.f32 	%f2, [_ZZ5gpuSDPKfmS0_mmS0_S0_PfE5meanB];
	not.b64 	%rd47, %rd79;
	add.s64 	%rd6, %rd30, %rd47;
	and.b64  	%rd48, %rd6, 48;
	setp.eq.s64 	%p6, %rd48, 48;
	mov.f32 	%f109, 0f00000000;
	mov.f32 	%f110, %f109;
	@%p6 bra 	$L__BB1_9;
	ld.param.u64 	%rd72, [_Z5gpuSDPKfmS0_mmS0_S0_Pf_param_2];
	mad.lo.s64 	%rd49, %rd30, %rd4, %rd79;
	shl.b64 	%rd50, %rd49, 2;
	cvta.to.global.u64 	%rd51, %rd72;
	add.s64 	%rd77, %rd51, %rd50;
	add.s64 	%rd52, %rd5, %rd79;
	shl.b64 	%rd53, %rd52, 2;
	add.s64 	%rd76, %rd1, %rd53;
	shr.u64 	%rd54, %rd6, 4;
	add.s64 	%rd55, %rd54, 1;
	and.b64  	%rd75, %rd55, 3;
	mov.f32 	%f109, 0f00000000;
$L__BB1_6:
	.pragma "nounroll";
	ld.global.f32 	%f5, [%rd76];
	ld.global.f32 	%f6, [%rd77];
	abs.f32 	%f44, %f5;
	setp.nan.f32 	%p7, %f44, %f44;
	abs.f32 	%f45, %f6;
	setp.nan.f32 	%p8, %f45, %f45;
	or.pred  	%p9, %p7, %p8;
	@%p9 bra 	$L__BB1_8;
	sub.f32 	%f47, %f5, %f1;
	sub.f32 	%f48, %f6, %f2;
	fma.rn.f32 	%f110, %f47, %f47, %f110;
	st.shared.f32 	[%r1], %f110;
	fma.rn.f32 	%f109, %f48, %f48, %f109;
	st.shared.f32 	[%r2], %f109;
$L__BB1_8:
	add.s64 	%rd79, %rd79, 16;
	add.s64 	%rd77, %rd77, 64;
	add.s64 	%rd76, %rd76, 64;
	add.s64 	%rd75, %rd75, -1;
	setp.ne.s64 	%p10, %rd75, 0;
	@%p10 bra 	$L__BB1_6;
$L__BB1_9:
	setp.lt.u64 	%p11, %rd6, 48;
	@%p11 bra 	$L__BB1_20;
	ld.param.u64 	%rd73, [_Z5gpuSDPKfmS0_mmS0_S0_Pf_param_2];
	ld.param.u64 	%rd71, [_Z5gpuSDPKfmS0_mmS0_S0_Pf_param_0];
	add.s64 	%rd56, %rd79, %rd5;
	shl.b64 	%rd57, %rd56, 2;
	cvta.to.global.u64 	%rd58, %rd71;
	add.s64 	%rd59, %rd57, %rd58;
	add.s64 	%rd81, %rd59, 128;
	mad.lo.s64 	%rd60, %rd30, %rd4, %rd79;
	shl.b64 	%rd61, %rd60, 2;
	cvta.to.global.u64 	%rd62, %rd73;
	add.s64 	%rd63, %rd61, %rd62;
	add.s64 	%rd80, %rd63, 128;
$L__BB1_11:
	ld.global.f32 	%f15, [%rd81+-128];
	ld.global.f32 	%f16, [%rd80+-128];
	abs.f32 	%f49, %f15;
	setp.nan.f32 	%p12, %f49, %f49;
	abs.f32 	%f50, %f16;
	setp.nan.f32 	%p13, %f50, %f50;
	or.pred  	%p14, %p12, %p13;
	@%p14 bra 	$L__BB1_13;
	sub.f32 	%f52, %f15, %f1;
	sub.f32 	%f53, %f16, %f2;
	fma.rn.f32 	%f110, %f52, %f52, %f110;
	st.shared.f32 	[%r1], %f110;
	fma.rn.f32 	%f109, %f53, %f53, %f109;
	st.shared.f32 	[%r2], %f109;
$L__BB1_13:
	ld.global.f32 	%f21, [%rd81+-64];
	ld.global.f32 	%f22, [%rd80+-64];
	abs.f32 	%f54, %f21;
	setp.nan.f32 	%p15, %f54, %f54;
	abs.f32 	%f55, %f22;
	setp.nan.f32 	%p16, %f55, %f55;
	or.pred  	%p17, %p15, %p16;
	@%p17 bra 	$L__BB1_15;
	sub.f32 	%f57, %f21, %f1;
	sub.f32 	%f58, %f22, %f2;
	fma.rn.f32 	%f110, %f57, %f57, %f110;
	st.shared.f32 	[%r1], %f110;
	fma.rn.f32 	%f109, %f58, %f58, %f109;
	st.shared.f32 	[%r2], %f109;
$L__BB1_15:
	ld.global.f32 	%f27, [%rd81];
	ld.global.f32 	%f28, [%rd80];
	abs.f32 	%f59, %f27;
	setp.nan.f32 	%p18, %f59, %f59;
	abs.f32 	%f60, %f28;
	setp.nan.f32 	%p19, %f60, %f60;
	or.pred  	%p20, %p18, %p19;
	@%p20 bra 	$L__BB1_17;
	sub.f32 	%f62, %f27, %f1;
	sub.f32 	%f63, %f28, %f2;
	fma.rn.f32 	%f110, %f62, %f62, %f110;
	st.shared.f32 	[%r1], %f110;
	fma.rn.f32 	%f109, %f63, %f63, %f109;
	st.shared.f32 	[%r2], %f109;
$L__BB1_17:
	ld.global.f32 	%f33, [%rd81+64];
	ld.global.f32 	%f34, [%rd80+64];
	abs.f32 	%f64, %f33;
	setp.nan.f32 	%p21, %f64, %f64;
	abs.f32 	%f65, %f34;
	setp.nan.f32 	%p22, %f65, %f65;
	or.pred  	%p23, %p21, %p22;
	@%p23 bra 	$L__BB1_19;
	sub.f32 	%f67, %f33, %f1;
	sub.f32 	%f68, %f34, %f2;
	fma.rn.f32 	%f110, %f67, %f67, %f110;
	st.shared.f32 	[%r1], %f110;
	fma.rn.f32 	%f109, %f68, %f68, %f109;
	st.shared.f32 	[%r2], %f109;
$L__BB1_19:
	add.s64 	%rd79, %rd79, 64;
	add.s64 	%rd81, %rd81, 256;
	add.s64 	%rd80, %rd80, 256;
	setp.lt.u64 	%p24, %rd79, %rd30;
	@%p24 bra 	$L__BB1_11;
$L__BB1_20:
	bar.sync 	0;
	setp.gt.u32 	%p25, %r7, 7;
	@%p25 bra 	$L__BB1_22;
	ld.shared.f32 	%f69, [%r1+32];
	ld.shared.f32 	%f70, [%r1];
	add.f32 	%f71, %f69, %f70;
	st.shared.f32 	[%r1], %f71;
	ld.shared.f32 	%f72, [%r2+32];
	ld.shared.f32 	%f73, [%r2];
	add.f32 	%f74, %f72, %f73;
	st.shared.f32 	[%r2], %f74;
$L__BB1_22:
	bar.sync 	0;
	setp.gt.u32 	%p26, %r7, 3;
	@%p26 bra 	$L__BB1_24;
	ld.shared.f32 	%f75, [%r1+16];
	ld.shared.f32 	%f76, [%r1];
	add.f32 	%f77, %f75, %f76;
	st.shared.f32 	[%r1], %f77;
	ld.shared.f32 	%f78, [%r2+16];
	ld.shared.f32 	%f79, [%r2];
	add.f32 	%f80, %f78, %f79;
	st.shared.f32 	[%r2], %f80;
$L__BB1_24:
	bar.sync 	0;
	setp.gt.u32 	%p27, %r7, 1;
	@%p27 bra 	$L__BB1_26;
	ld.shared.f32 	%f81, [%r1+8];
	ld.shared.f32 	%f82, [%r1];
	add.f32 	%f83, %f81, %f82;
	st.shared.f32 	[%r1], %f83;
	ld.shared.f32 	%f84, [%r2+8];
	ld.shared.f32 	%f85, [%r2];
	add.f32 	%f86, %f84, %f85;
	st.shared.f32 	[%r2], %f86;
$L__BB1_26:
	setp.ne.s32 	%p28, %r7, 0;
	bar.sync 	0;
	@%p28 bra 	$L__BB1_28;
	ld.shared.f32 	%f87, [_ZZ5gpuSDPKfmS0_mmS0_S0_PfE11threadSumsA+4];
	ld.shared.f32 	%f88, [%r1];
	add.f32 	%f89, %f87, %f88;
	st.shared.f32 	[%r1], %f89;
	ld.shared.f32 	%f90, [_ZZ5gpuSDPKfmS0_mmS0_S0_PfE11threadSumsB+4];
	ld.shared.f32 	%f91, [%r2];
	add.f32 	%f92, %f90, %f91;
	st.shared.f32 	[%r2], %f92;
$L__BB1_28:
	setp.ne.s32 	%p29, %r7, 0;
	bar.sync 	0;
	@%p29 bra 	$L__BB1_30;
	ld.param.u64 	%rd74, [_Z5gpuSDPKfmS0_mmS0_S0_Pf_param_7];
	ld.shared.f32 	%f93, [_ZZ5gpuSDPKfmS0_mmS0_S0_PfE11threadSumsA];
	ld.shared.f32 	%f94, [_ZZ5gpuSDPKfmS0_mmS0_S0_PfE1n];
	add.f32 	%f95, %f94, 0fBF800000;
	div.rn.f32 	%f96, %f93, %f95;
	sqrt.rn.f32 	%f97, %f96;
	mul.lo.s64 	%rd64, %rd3, %rd35;
	shl.b64 	%rd65, %rd64, 1;
	shl.b64 	%rd66, %rd4, 1;
	add.s64 	%rd67, %rd65, %rd66;
	cvta.to.global.u64 	%rd68, %rd74;
	shl.b64 	%rd69, %rd67, 2;
	add.s64 	%rd70, %rd68, %rd69;
	st.global.f32 	[%rd70], %f97;
	ld.shared.f32 	%f98, [_ZZ5gpuSDPKfmS0_mmS0_S0_PfE11threadSumsB];
	div.rn.f32 	%f99, %f98, %f95;
	sqrt.rn.f32 	%f100, %f99;
	st.global.f32 	[%rd70+4], %f100;
$L__BB1_30:
	ret;

}
	// .globl	_Z7gpuPMCCPKfmS0_mmS0_S0_S0_Pf
.visible .entry _Z7gpuPMCCPKfmS0_mmS0_S0_S0_Pf(
	.param .u64 .ptr .align 1 _Z7gpuPMCCPKfmS0_mmS0_S0_S0_Pf_param_0,
	.param .u64 _Z7gpuPMCCPKfmS0_mmS0_S0_S0_Pf_param_1,
	.param .u64 .ptr .align 1 _Z7gpuPMCCPKfmS0_mmS0_S0_S0_Pf_param_2,
	.param .u64 _Z7gpuPMCCPKfmS0_mmS0_S0_S0_Pf_param_3,
	.param .u64 _Z7gpuPMCCPKfmS0_mmS0_S0_S0_Pf_param_4,
	.param .u64 .ptr .align 1 _Z7gpuPMCCPKfmS0_mmS0_S0_S0_Pf_param_5,
	.param .u64 .ptr .align 1 _Z7gpuPMCCPKfmS0_mmS0_S0_S0_Pf_param_6,
	.param .u64 .ptr .align 1 _Z7gpuPMCCPKfmS0_mmS0_S0_S0_Pf_param_7,
	.param .u64 .ptr .align 1 _Z7gpuPMCCPKfmS0_mmS0_S0_S0_Pf_param_8
)
{
	.reg .pred 	%p<30>;
	.reg .b32 	%r<16>;
	.reg .b32 	%f<96>;
	.reg .b64 	%rd<84>;
	// demoted variable
	.shared .align 4 .f32 _ZZ7gpuPMCCPKfmS0_mmS0_S0_S0_PfE5meanA;
	// demoted variable
	.shared .align 4 .f32 _ZZ7gpuPMCCPKfmS0_mmS0_S0_S0_PfE5meanB;
	// demoted variable
	.shared .align 4 .f32 _ZZ7gpuPMCCPKfmS0_mmS0_S0_S0_PfE3sdA;
	// demoted variable
	.shared .align 4 .f32 _ZZ7gpuPMCCPKfmS0_mmS0_S0_S0_PfE3sdB;
	// demoted variable
	.shared .align 4 .b8 _ZZ7gpuPMCCPKfmS0_mmS0_S0_S0_PfE10threadSums[64];
	ld.param.u64 	%rd34, [_Z7gpuPMCCPKfmS0_mmS0_S0_S0_Pf_param_1];
	ld.param.u64 	%rd35, [_Z7gpuPMCCPKfmS0_mmS0_S0_S0_Pf_param_3];
	ld.param.u64 	%rd29, [_Z7gpuPMCCPKfmS0_mmS0_S0_S0_Pf_param_4];
	ld.param.u64 	%rd30, [_Z7gpuPMCCPKfmS0_mmS0_S0_S0_Pf_param_5];
	ld.param.u64 	%rd31, [_Z7gpuPMCCPKfmS0_mmS0_S0_S0_Pf_param_6];
	ld.param.u64 	%rd32, [_Z7gpuPMCCPKfmS0_mmS0_S0_S0_Pf_param_7];
	mov.u32 	%r2, %ctaid.x;
	cvt.u64.u32 	%rd1, %r2;
	mov.u32 	%r3, %ctaid.y;
	cvt.u64.u32 	%rd2, %r3;
	mov.u32 	%r5, %tid.x;
	cvt.u64.u32 	%rd3, %r5;
	setp.le.u64 	%p1, %rd34, %rd1;
	setp.le.u64 	%p2, %rd35, %rd2;
	or.pred  	%p3, %p1, %p2;
	@%p3 bra 	$L__BB2_30;
	cvt.u32.u64 	%r6, %rd3;
	setp.ne.s32 	%p4, %r6, 0;
	mov.f32 	%f87, 0f7FC00000;
	@%p4 bra 	$L__BB2_3;
	mul.lo.s64 	%rd36, %rd35, %rd1;
	shl.b64 	%rd37, %rd36, 1;
	shl.b64 	%rd38, %rd2, 1;
	add.s64 	%rd39, %rd37, %rd38;
	cvta.to.global.u64 	%rd40, %rd31;
	shl.b64 	%rd41, %rd39, 2;
	add.s64 	%rd42, %rd40, %rd41;
	ld.global.f32 	%f31, [%rd42];
	st.shared.f32 	[_ZZ7gpuPMCCPKfmS0_mmS0_S0_S0_PfE5meanA], %f31;
	ld.global.f32 	%f32, [%rd42+4];
	st.shared.f32 	[_ZZ7gpuPMCCPKfmS0_mmS0_S0_S0_PfE5meanB], %f32;
	cvta.to.global.u64 	%rd43, %rd32;
	add.s64 	%rd44, %rd43, %rd41;
	ld.global.f32 	%f33, [%rd44];
	st.shared.f32 	[_ZZ7gpuPMCCPKfmS0_mmS0_S0_S0_PfE3sdA], %f33;
	ld.global.f32 	%f34, [%rd44+4];
	st.shared.f32 	[_ZZ7gpuPMCCPKfmS0_mmS0_S0_S0_PfE3sdB], %f34;
	add.s64 	%rd45, %rd36, %rd2;
	cvta.to.global.u64 	%rd46, %rd30;
	shl.b64 	%rd47, %rd45, 2;
	add.s64 	%rd48, %rd46, %rd47;
	ld.global.f32 	%f35, [%rd48];
	add.f32 	%f87, %f35, 0fBF800000;
$L__BB2_3:
	bar.sync 	0;
	shl.b32 	%r8, %r6, 2;
	mov.u32 	%r9, _ZZ7gpuPMCCPKfmS0_mmS0_S0_S0_PfE10threadSums;
	add.s32 	%r1, %r9, %r8;
	mov.b32 	%r10, 0;
	st.shared.u32 	[%r1], %r10;
	setp.le.u64 	%p5, %rd29, %rd3;
	@%p5 bra 	$L__BB2_20;
	mul.lo.s64 	%rd4, %rd29, %rd1;
	ld.shared.f32 	%f3, [_ZZ7gpuPMCCPKfmS0_mmS0_S0_S0_PfE5meanA];
	ld.shared.f32 	%f4, [_ZZ7gpuPMCCPKfmS0_mmS0_S0_S0_PfE3sdA];
	ld.shared.f32 	%f5, [_ZZ7gpuPMCCPKfmS0_mmS0_S0_S0_PfE5meanB];
	ld.shared.f32 	%f6, [_ZZ7gpuPMCCPKfmS0_mmS0_S0_S0_PfE3sdB];
	not.b64 	%rd49, %rd3;
	add.s64 	%rd5, %rd29, %rd49;
	and.b64  	%rd50, %rd5, 48;
	setp.eq.s64 	%p6, %rd50, 48;
	mov.f32 	%f92, 0f00000000;
	mov.u64 	%rd80, %rd3;
	@%p6 bra 	$L__BB2_9;
	ld.param.u64 	%rd73, [_Z7gpuPMCCPKfmS0_mmS0_S0_S0_Pf_param_2];
	ld.param.u64 	%rd71, [_Z7gpuPMCCPKfmS0_mmS0_S0_S0_Pf_param_0];
	mad.lo.s64 	%rd51, %rd29, %rd2, %rd3;
	shl.b64 	%rd52, %rd51, 2;
	cvta.to.global.u64 	%rd53, %rd73;
	add.s64 	%rd78, %rd53, %rd52;
	add.s64 	%rd54, %rd4, %rd3;
	shl.b64 	%rd55, %rd54, 2;
	cvta.to.global.u64 	%rd56, %rd71;
	add.s64 	%rd77, %rd56, %rd55;
	shr.u64 	%rd57, %rd5, 4;
	add.s64 	%rd58, %rd57, 1;
	and.b64  	%rd76, %rd58, 3;
	mov.f32 	%f92, 0f00000000;
	mov.u64 	%rd80, %rd3;
$L__BB2_6:
	.pragma "nounroll";
	ld.global.f32 	%f8, [%rd77];
	ld.global.f32 	%f9, [%rd78];
	abs.f32 	%f38, %f8;
	setp.nan.f32 	%p7, %f38, %f38;
	abs.f32 	%f39, %f9;
	setp.nan.f32 	%p8, %f39, %f39;
	or.pred  	%p9, %p7, %p8;
	@%p9 bra 	$L__BB2_8;
	sub.f32 	%f41, %f8, %f3;
	div.rn.f32 	%f42, %f41, %f4;
	sub.f32 	%f43, %f9, %f5;
	div.rn.f32 	%f44, %f43, %f6;
	fma.rn.f32 	%f92, %f42, %f44, %f92;
	st.shared.f32 	[%r1], %f92;
$L__BB2_8:
	add.s64 	%rd80, %rd80, 16;
	add.s64 	%rd78, %rd78, 64;
	add.s64 	%rd77, %rd77, 64;
	add.s64 	%rd76, %rd76, -1;
	setp.ne.s64 	%p10, %rd76, 0;
	@%p10 bra 	$L__BB2_6;
$L__BB2_9:
	setp.lt.u64 	%p11, %rd5, 48;
	@%p11 bra 	$L__BB2_20;
	ld.param.u64 	%rd74, [_Z7gpuPMCCPKfmS0_mmS0_S0_S0_Pf_param_2];
	ld.param.u64 	%rd72, [_Z7gpuPMCCPKfmS0_mmS0_S0_S0_Pf_param_0];
	add.s64 	%rd59, %rd80, %rd4;
	shl.b64 	%rd60, %rd59, 2;
	cvta.to.global.u64 	%rd61, %rd72;
	add.s64 	%rd62, %rd60, %rd61;
	add.s64 	%rd82, %rd62, 128;
	mad.lo.s64 	%rd63, %rd29, %rd2, %rd80;
	shl.b64 	%rd64, %rd63, 2;
	cvta.to.global.u64 	%rd65, %rd74;
	add.s64 	%rd66, %rd64, %rd65;
	add.s64 	%rd81, %rd66, 128;
$L__BB2_11:
	ld.global.f32 	%f14, [%rd82+-128];
	ld.global.f32 	%f15, [%rd81+-128];
	abs.f32 	%f45, %f14;
	setp.nan.f32 	%p12, %f45, %f45;
	abs.f32 	%f46, %f15;
	setp.nan.f32 	%p13, %f46, %f46;
	or.pred  	%p14, %p12, %p13;
	@%p14 bra 	$L__BB2_13;
	sub.f32 	%f48, %f14, %f3;
	div.rn.f32 	%f49, %f48, %f4;
	sub.f32 	%f50, %f15, %f5;
	div.rn.f32 	%f51, %f50, %f6;
	fma.rn.f32 	%f92, %f49, %f51, %f92;
	st.shared.f32 	[%r1], %f92;
$L__BB2_13:
	ld.global.f32 	%f18, [%rd82+-64];
	ld.global.f32 	%f19, [%rd81+-64];
	abs.f32 	%f52, %f18;
	setp.nan.f32 	%p15, %f52, %f52;
	abs.f32 	%f53, %f19;
	setp.nan.f32 	%p16, %f53, %f53;
	or.pred  	%p17, %p15, %p16;
	@%p17 bra 	$L__BB2_15;
	sub.f32 	%f55, %f18, %f3;
	div.rn.f32 	%f56, %f55, %f4;
	sub.f32 	%f57, %f19, %f5;
	div.rn.f32 	%f58, %f57, %f6;
	fma.rn.f32 	%f92, %f56, %f58, %f92;
	st.shared.f32 	[%r1], %f92;
$L__BB2_15:
	ld.global.f32 	%f22, [%rd82];
	ld.global.f32 	%f23, [%rd81];
	abs.f32 	%f59, %f22;
	setp.nan.f32 	%p18, %f59, %f59;
	abs.f32 	%f60, %f23;
	setp.nan.f32 	%p19, %f60, %f60;
	or.pred  	%p20, %p18, %p19;
	@%p20 bra 	$L__BB2_17;
	sub.f32 	%f62, %f22, %f3;
	div.rn.f32 	%f63, %f62, %f4;
	sub.f32 	%f64, %f23, %f5;
	div.rn.f32 	%f65, %f64, %f6;
	fma.rn.f32 	%f92, %f63, %f65, %f92;
	st.shared.f32 	[%r1], %f92;
$L__BB2_17:
	ld.global.f32 	%f26, [%rd82+64];
	ld.global.f32 	%f27, [%rd81+64];
	abs.f32 	%f66, %f26;
	setp.nan.f32 	%p21, %f66, %f66;
	abs.f32 	%f67, %f27;
	setp.nan.f32 	%p22, %f67, %f67;
	or.pred  	%p23, %p21, %p22;
	@%p23 bra 	$L__BB2_19;
	sub.f32 	%f69, %f26, %f3;
	div.rn.f32 	%f70, %f69, %f4;
	sub.f32 	%f71, %f27, %f5;
	div.rn.f32 	%f72, %f71, %f6;
	fma.rn.f32 	%f92, %f70, %f72, %f92;
	st.shared.f32 	[%r1], %f92;
$L__BB2_19:
	add.s64 	%rd80, %rd80, 64;
	add.s64 	%rd82, %rd82, 256;
	add.s64 	%rd81, %rd81, 256;
	setp.lt.u64 	%p24, %rd80, %rd29;
	@%p24 bra 	$L__BB2_11;
$L__BB2_20:
	cvt.u32.u64 	%r11, %rd3;
	bar.sync 	0;
	setp.gt.u32 	%p25, %r11, 7;
	@%p25 bra 	$L__BB2_22;
	ld.shared.f32 	%f73, [%r1+32];
	ld.shared.f32 	%f74, [%r1];
	add.f32 	%f75, %f73, %f74;
	st.shared.f32 	[%r1], %f75;
$L__BB2_22:
	bar.sync 	0;
	setp.gt.u32 	%p26, %r11, 3;
	@%p26 bra 	$L__BB2_24;
	ld.shared.f32 	%f76, [%r1+16];
	ld.shared.f32 	%f77, [%r1];
	add.f32 	%f78, %f76, %f77;
	st.shared.f32 	[%r1], %f78;
$L__BB2_24:
	bar.sync 	0;
	setp.gt.u32 	%p27, %r11, 1;
	@%p27 bra 	$L__BB2_26;
	ld.shared.f32 	%f79, [%r1+8];
	ld.shared.f32 	%f80, [%r1];
	add.f32 	%f81, %f79, %f80;
	st.shared.f32 	[%r1], %f81;
$L__BB2_26:
	setp.ne.s32 	%p28, %r11, 0;
	bar.sync 	0;
	@%p28 bra 	$L__BB2_28;
	ld.shared.f32 	%f82, [_ZZ7gpuPMCCPKfmS0_mmS0_S0_S0_PfE10threadSums+4];
	ld.shared.f32 	%f83, [%r1];
	add.f32 	%f84, %f82, %f83;
	st.shared.f32 	[%r1], %f84;
$L__BB2_28:
	setp.ne.s32 	%p29, %r11, 0;
	bar.sync 	0;
	@%p29 bra 	$L__BB2_30;
	ld.param.u64 	%rd75, [_Z7gpuPMCCPKfmS0_mmS0_S0_S0_Pf_param_8];
	ld.shared.f32 	%f85, [_ZZ7gpuPMCCPKfmS0_mmS0_S0_S0_PfE10threadSums];
	div.rn.f32 	%f86, %f85, %f87;
	mad.lo.s64 	%rd67, %rd35, %rd1, %rd2;
	cvta.to.global.u64 	%rd68, %rd75;
	shl.b64 	%rd69, %rd67, 2;
	add.s64 	%rd70, %rd68, %rd69;
	st.global.f32 	[%rd70], %f86;
$L__BB2_30:
	ret;

}
	// .globl	_Z14gpuMeansNoTestPKfmS0_mmPfS1_
.visible .entry _Z14gpuMeansNoTestPKfmS0_mmPfS1_(
	.param .u64 .ptr .align 1 _Z14gpuMeansNoTestPKfmS0_mmPfS1__param_0,
	.param .u64 _Z14gpuMeansNoTestPKfmS0_mmPfS1__param_1,
	.param .u64 .ptr .align 1 _Z14gpuMeansNoTestPKfmS0_mmPfS1__param_2,
	.param .u64 _Z14gpuMeansNoTestPKfmS0_mmPfS1__param_3,
	.param .u64 _Z14gpuMeansNoTestPKfmS0_mmPfS1__param_4,
	.param .u64 .ptr .align 1 _Z14gpuMeansNoTestPKfmS0_mmPfS1__param_5,
	.param .u64 .ptr .align 1 _Z14gpuMeansNoTestPKfmS0_mmPfS1__param_6
)
{
	.reg .pred 	%p<17>;
	.reg .b32 	%r<18>;
	.reg .b32 	%f<170>;
	.reg .b64 	%rd<82>;
	// demoted variable
	.shared .align 4 .b8 _ZZ14gpuMeansNoTestPKfmS0_mmPfS1_E11threadSumsA[64];
	// demoted variable
	.shared .align 4 .b8 _ZZ14gpuMeansNoTestPKfmS0_mmPfS1_E11threadSumsB[64];
	// demoted variable
	.shared .align 4 .b8 _ZZ14gpuMeansNoTestPKfmS0_mmPfS1_E5count[64];
	ld.param.u64 	%rd31, [_Z14gpuMeansNoTestPKfmS0_mmPfS1__param_0];
	ld.param.u64 	%rd32, [_Z14gpuMeansNoTestPKfmS0_mmPfS1__param_1];
	ld.param.u64 	%rd33, [_Z14gpuMeansNoTestPKfmS0_mmPfS1__param_2];
	ld.param.u64 	%rd34, [_Z14gpuMeansNoTestPKfmS0_mmPfS1__param_3];
	ld.param.u64 	%rd28, [_Z14gpuMeansNoTestPKfmS0_mmPfS1__param_4];
	ld.param.u64 	%rd30, [_Z14gpuMeansNoTestPKfmS0_mmPfS1__param_6];
	cvta.to.global.u64 	%rd1, %rd33;
	cvta.to.global.u64 	%rd2, %rd31;
	mov.u32 	%r5, %ctaid.x;
	cvt.u64.u32 	%rd3, %r5;
	mov.u32 	%r6, %ctaid.y;
	cvt.u64.u32 	%rd4, %r6;
	mov.u32 	%r8, %tid.x;
	cvt.u64.u32 	%rd5, %r8;
	setp.le.u64 	%p1, %rd32, %rd3;
	setp.le.u64 	%p2, %rd34, %rd4;
	or.pred  	%p3, %p1, %p2;
	@%p3 bra 	$L__BB3_24;
	cvt.u32.u64 	%r9, %rd5;
	shl.b32 	%r10, %r9, 2;
	mov.u32 	%r11, _ZZ14gpuMeansNoTestPKfmS0_mmPfS1_E11threadSumsA;
	add.s32 	%r1, %r11, %r10;
	mov.b32 	%r12, 0;
	st.shared.u32 	[%r1], %r12;
	mov.u32 	%r13, _ZZ14gpuMeansNoTestPKfmS0_mmPfS1_E11threadSumsB;
	add.s32 	%r2, %r13, %r10;
	st.shared.u32 	[%r2], %r12;
	mov.u32 	%r14, _ZZ14gpuMeansNoTestPKfmS0_mmPfS1_E5count;
	add.s32 	%r3, %r14, %r10;
	st.shared.u32 	[%r3], %r12;
	setp.le.u64 	%p4, %rd28, %rd5;
	@%p4 bra 	$L__BB3_14;
	mul.lo.s64 	%rd6, %rd28, %rd3;
	mul.lo.s64 	%rd7, %rd28, %rd4;
	not.b64 	%rd35, %rd5;
	add.s64 	%rd8, %rd28, %rd35;
	shr.u64 	%rd36, %rd8, 4;
	add.s64 	%rd9, %rd36, 1;
	setp.lt.u64 	%p5, %rd8, 112;
	mov.f32 	%f169, 0f00000000;
	mov.f32 	%f168, %f169;
	mov.f32 	%f167, %f169;
	mov.u64 	%rd79, %rd5;
	@%p5 bra 	$L__BB3_5;
	and.b64  	%rd77, %rd9, 2305843009213693944;
	add.s64 	%rd37, %rd6, %rd5;
	shl.b64 	%rd38, %rd37, 2;
	add.s64 	%rd39, %rd38, %rd2;
	add.s64 	%rd76, %rd39, 256;
	add.s64 	%rd40, %rd7, %rd5;
	shl.b64 	%rd41, %rd40, 2;
	add.s64 	%rd42, %rd41, %rd1;
	add.s64 	%rd75, %rd42, 256;
	mov.f32 	%f169, 0f00000000;
	mov.u64 	%rd79, %rd5;
$L__BB3_4:
	.pragma "nounroll";
	ld.global.f32 	%f40, [%rd76+-256];
	ld.global.f32 	%f41, [%rd75+-256];
	add.f32 	%f42, %f40, %f167;
	add.f32 	%f43, %f41, %f168;
	add.f32 	%f44, %f169, 0f3F800000;
	ld.global.f32 	%f45, [%rd76+-192];
	ld.global.f32 	%f46, [%rd75+-192];
	add.f32 	%f47, %f45, %f42;
	add.f32 	%f48, %f46, %f43;
	add.f32 	%f49, %f44, 0f3F800000;
	ld.global.f32 	%f50, [%rd76+-128];
	ld.global.f32 	%f51, [%rd75+-128];
	add.f32 	%f52, %f50, %f47;
	add.f32 	%f53, %f51, %f48;
	add.f32 	%f54, %f49, 0f3F800000;
	ld.global.f32 	%f55, [%rd76+-64];
	ld.global.f32 	%f56, [%rd75+-64];
	add.f32 	%f57, %f55, %f52;
	add.f32 	%f58, %f56, %f53;
	add.f32 	%f59, %f54, 0f3F800000;
	ld.global.f32 	%f60, [%rd76];
	ld.global.f32 	%f61, [%rd75];
	add.f32 	%f62, %f60, %f57;
	add.f32 	%f63, %f61, %f58;
	add.f32 	%f64, %f59, 0f3F800000;
	ld.global.f32 	%f65, [%rd76+64];
	ld.global.f32 	%f66, [%rd75+64];
	add.f32 	%f67, %f65, %f62;
	add.f32 	%f68, %f66, %f63;
	add.f32 	%f69, %f64, 0f3F800000;
	ld.global.f32 	%f70, [%rd76+128];
	ld.global.f32 	%f71, [%rd75+128];
	add.f32 	%f72, %f70, %f67;
	add.f32 	%f73, %f71, %f68;
	add.f32 	%f74, %f69, 0f3F800000;
	ld.global.f32 	%f75, [%rd76+192];
	ld.global.f32 	%f76, [%rd75+192];
	add.f32 	%f167, %f75, %f72;
	add.f32 	%f168, %f76, %f73;
	add.f32 	%f169, %f74, 0f3F800000;
	add.s64 	%rd79, %rd79, 128;
	add.s64 	%rd77, %rd77, -8;
	add.s64 	%rd76, %rd76, 512;
	add.s64 	%rd75, %rd75, 512;
	setp.ne.s64 	%p6, %rd77, 0;
	@%p6 bra 	$L__BB3_4;
$L__BB3_5:
	and.b64  	%rd22, %rd9, 7;
	setp.eq.s64 	%p7, %rd22, 0;
	@%p7 bra 	$L__BB3_13;
	setp.lt.u64 	%p8, %rd22, 4;
	@%p8 bra 	$L__BB3_8;
	add.s64 	%rd43, %rd79, %rd6;
	shl.b64 	%rd44, %rd43, 2;
	add.s64 	%rd45, %rd2, %rd44;
	ld.global.f32 	%f78, [%rd45];
	add.s64 	%rd46, %rd79, %rd7;
	shl.b64 	%rd47, %rd46, 2;
	add.s64 	%rd48, %rd1, %rd47;
	ld.global.f32 	%f79, [%rd48];
	add.f32 	%f80, %f78, %f167;
	add.f32 	%f81, %f79, %f168;
	ld.global.f32 	%f82, [%rd45+64];
	ld.global.f32 	%f83, [%rd48+64];
	add.f32 	%f84, %f82, %f80;
	add.f32 	%f85, %f83, %f81;
	ld.global.f32 	%f86, [%rd45+128];
	ld.global.f32 	%f87, [%rd48+128];
	add.f32 	%f88, %f86, %f84;
	add.f32 	%f89, %f87, %f85;
	ld.global.f32 	%f90, [%rd45+192];
	ld.global.f32 	%f91, [%rd48+192];
	add.f32 	%f167, %f90, %f88;
	add.f32 	%f168, %f91, %f89;
	add.s64 	%rd79, %rd79, 64;
	add.f32 	%f92, %f169, 0f3F800000;
	add.f32 	%f93, %f92, 0f3F800000;
	add.f32 	%f94, %f93, 0f3F800000;
	add.f32 	%f169, %f94, 0f3F800000;
$L__BB3_8:
	and.b64  	%rd49, %rd9, 3;
	setp.eq.s64 	%p9, %rd49, 0;
	@%p9 bra 	$L__BB3_13;
	setp.eq.s64 	%p10, %rd49, 1;
	@%p10 bra 	$L__BB3_11;
	add.s64 	%rd50, %rd79, %rd6;
	shl.b64 	%rd51, %rd50, 2;
	add.s64 	%rd52, %rd2, %rd51;
	ld.global.f32 	%f96, [%rd52];
	add.s64 	%rd53, %rd79, %rd7;
	shl.b64 	%rd54, %rd53, 2;
	add.s64 	%rd55, %rd1, %rd54;
	ld.global.f32 	%f97, [%rd55];
	add.f32 	%f98, %f96, %f167;
	add.f32 	%f99, %f97, %f168;
	ld.global.f32 	%f100, [%rd52+64];
	ld.global.f32 	%f101, [%rd55+64];
	add.f32 	%f167, %f100, %f98;
	add.f32 	%f168, %f101, %f99;
	add.s64 	%rd79, %rd79, 32;
	add.f32 	%f102, %f169, 0f3F800000;
	add.f32 	%f169, %f102, 0f3F800000;
$L__BB3_11:
	and.b64  	%rd56, %rd8, 16;
	setp.ne.s64 	%p11, %rd56, 0;
	@%p11 bra 	$L__BB3_13;
	add.s64 	%rd57, %rd79, %rd6;
	shl.b64 	%rd58, %rd57, 2;
	add.s64 	%rd59, %rd2, %rd58;
	ld.global.f32 	%f103, [%rd59];
	add.s64 	%rd60, %rd79, %rd7;
	shl.b64 	%rd61, %rd60, 2;
	add.s64 	%rd62, %rd1, %rd61;
	ld.global.f32 	%f104, [%rd62];
	add.f32 	%f167, %f103, %f167;
	add.f32 	%f168, %f104, %f168;
	add.f32 	%f169, %f169, 0f3F800000;
$L__BB3_13:
	st.shared.f32 	[%r1], %f167;
	st.shared.f32 	[%r2], %f168;
	st.shared.f32 	[%r3], %f169;
$L__BB3_14:
	cvt.u32.u64 	%r15, %rd5;
	bar.sync 	0;
	setp.gt.u32 	%p12, %r15, 7;
	@%p12 bra 	$L__BB3_16;
	ld.shared.f32 	%f105, [%r1+32];
	ld.shared.f32 	%f106, [%r1];
	add.f32 	%f107, %f105, %f106;
	st.shared.f32 	[%r1], %f107;
	ld.shared.f32 	%f108, [%r2+32];
	ld.shared.f32 	%f109, [%r2];
	add.f32 	%f110, %f108, %f109;
	st.shared.f32 	[%r2], %f110;
	ld.shared.f32 	%f111, [%r3+32];
	ld.shared.f32 	%f112, [%r3];
	add.f32 	%f113, %f111, %f112;
	st.shared.f32 	[%r3], %f113;
$L__BB3_16:
	bar.sync 	0;
	setp.gt.u32 	%p13, %r15, 3;
	@%p13 bra 	$L__BB3_18;
	ld.shared.f32 	%f114, [%r1+16];
	ld.shared.f32 	%f115, [%r1];
	add.f32 	%f116, %f114, %f115;
	st.shared.f32 	[%r1], %f116;
	ld.shared.f32 	%f117, [%r2+16];
	ld.shared.f32 	%f118, [%r2];
	add.f32 	%f119, %f117, %f118;
	st.shared.f32 	[%r2], %f119;
	ld.shared.f32 	%f120, [%r3+16];
	ld.shared.f32 	%f121, [%r3];
	add.f32 	%f122, %f120, %f121;
	st.shared.f32 	[%r3], %f122;
$L__BB3_18:
	bar.sync 	0;
	setp.gt.u32 	%p14, %r15, 1;
	@%p14 bra 	$L__BB3_20;
	ld.shared.f32 	%f123, [%r1+8];
	ld.shared.f32 	%f124, [%r1];
	add.f32 	%f125, %f123, %f124;
	st.shared.f32 	[%r1], %f125;
	ld.shared.f32 	%f126, [%r2+8];
	ld.shared.f32 	%f127, [%r2];
	add.f32 	%f128, %f126, %f127;
	st.shared.f32 	[%r2], %f128;
	ld.shared.f32 	%f129, [%r3+8];
	ld.shared.f32 	%f130, [%r3];
	add.f32 	%f131, %f129, %f130;
	st.shared.f32 	[%r3], %f131;
$L__BB3_20:
	bar.sync 	0;
	setp.ne.s32 	%p15, %r15, 0;
	@%p15 bra 	$L__BB3_22;
	ld.shared.f32 	%f132, [_ZZ14gpuMeansNoTestPKfmS0_mmPfS1_E11threadSumsA+4];
	ld.shared.f32 	%f133, [%r1];
	add.f32 	%f134, %f132, %f133;
	st.shared.f32 	[%r1], %f134;
	ld.shared.f32 	%f135, [_ZZ14gpuMeansNoTestPKfmS0_mmPfS1_E11threadSumsB+4];
	ld.shared.f32 	%f136, [%r2];
	add.f32 	%f137, %f135, %f136;
	st.shared.f32 	[%r2], %f137;
	ld.shared.f32 	%f138, [_ZZ14gpuMeansNoTestPKfmS0_mmPfS1_E5count+4];
	ld.shared.f32 	%f139, [%r3];
	add.f32 	%f140, %f138, %f139;
	st.shared.f32 	[%r3], %f140;
$L__BB3_22:
	setp.ne.s32 	%p16, %r15, 0;
	bar.sync 	0;
	@%p16 bra 	$L__BB3_24;
	ld.param.u64 	%rd74, [_Z14gpuMeansNoTestPKfmS0_mmPfS1__param_5];
	ld.shared.f32 	%f141, [_ZZ14gpuMeansNoTestPKfmS0_mmPfS1_E11threadSumsA];
	ld.shared.f32 	%f142, [_ZZ14gpuMeansNoTestPKfmS0_mmPfS1_E5count];
	div.rn.f32 	%f143, %f141, %f142;
	mul.lo.s64 	%rd63, %rd34, %rd3;
	shl.b64 	%rd64, %rd63, 1;
	shl.b64 	%rd65, %rd4, 1;
	add.s64 	%rd66, %rd64, %rd65;
	cvta.to.global.u64 	%rd67, %rd74;
	shl.b64 	%rd68, %rd66, 2;
	add.s64 	%rd69, %rd67, %rd68;
	st.global.f32 	[%rd69], %f143;
	ld.shared.f32 	%f144, [_ZZ14gpuMeansNoTestPKfmS0_mmPfS1_E11threadSumsB];
	div.rn.f32 	%f145, %f144, %f142;
	st.global.f32 	[%rd69+4], %f145;
	add.s64 	%rd70, %rd63, %rd4;
	cvta.to.global.u64 	%rd71, %rd30;
	shl.b64 	%rd72, %rd70, 2;
	add.s64 	%rd73, %rd71, %rd72;
	st.global.f32 	[%rd73], %f142;
$L__BB3_24:
	ret;

}
	// .globl	_Z11gpuSDNoTestPKfmS0_mmS0_S0_Pf
.visible .entry _Z11gpuSDNoTestPKfmS0_mmS0_S0_Pf(
	.param .u64 .ptr .align 1 _Z11gpuSDNoTestPKfmS0_mmS0_S0_Pf_param_0,
	.param .u64 _Z11gpuSDNoTestPKfmS0_mmS0_S0_Pf_param_1,
	.param .u64 .ptr .align 1 _Z11gpuSDNoTestPKfmS0_mmS0_S0_Pf_param_2,
	.param .u64 _Z11gpuSDNoTestPKfmS0_mmS0_S0_Pf_param_3,
	.param .u64 _Z11gpuSDNoTestPKfmS0_mmS0_S0_Pf_param_4,
	.param .u64 .ptr .align 1 _Z11gpuSDNoTestPKfmS0_mmS0_S0_Pf_param_5,
	.param .u64 .ptr .align 1 _Z11gpuSDNoTestPKfmS0_mmS0_S0_Pf_param_6,
	.param .u64 .ptr .align 1 _Z11gpuSDNoTestPKfmS0_mmS0_S0_Pf_param_7
)
{
	.reg .pred 	%p<18>;
	.reg .b32 	%r<18>;
	.reg .b32 	%f<165>;
	.reg .b64 	%rd<89>;
	// demoted variable
	.shared .align 4 .f32 _ZZ11gpuSDNoTestPKfmS0_mmS0_S0_PfE5meanA;
	// demoted variable
	.shared .align 4 .f32 _ZZ11gpuSDNoTestPKfmS0_mmS0_S0_PfE5meanB;
	// demoted variable
	.shared .align 4 .f32 _ZZ11gpuSDNoTestPKfmS0_mmS0_S0_PfE1n;
	// demoted variable
	.shared .align 4 .b8 _ZZ11gpuSDNoTestPKfmS0_mmS0_S0_PfE11threadSumsA[64];
	// demoted variable
	.shared .align 4 .b8 _ZZ11gpuSDNoTestPKfmS0_mmS0_S0_PfE11threadSumsB[64];
	ld.param.u64 	%rd32, [_Z11gpuSDNoTestPKfmS0_mmS0_S0_Pf_param_0];
	ld.param.u64 	%rd33, [_Z11gpuSDNoTestPKfmS0_mmS0_S0_Pf_param_1];
	ld.param.u64 	%rd34, [_Z11gpuSDNoTestPKfmS0_mmS0_S0_Pf_param_2];
	ld.param.u64 	%rd35, [_Z11gpuSDNoTestPKfmS0_mmS0_S0_Pf_param_3];
	ld.param.u64 	%rd28, [_Z11gpuSDNoTestPKfmS0_mmS0_S0_Pf_param_4];
	ld.param.u64 	%rd29, [_Z11gpuSDNoTestPKfmS0_mmS0_S0_Pf_param_5];
	ld.param.u64 	%rd30, [_Z11gpuSDNoTestPKfmS0_mmS0_S0_Pf_param_6];
	ld.param.u64 	%rd31, [_Z11gpuSDNoTestPKfmS0_mmS0_S0_Pf_param_7];
	cvta.to.global.u64 	%rd1, %rd34;
	cvta.to.global.u64 	%rd2, %rd32;
	mov.u32 	%r3, %tid.x;
	cvt.u64.u32 	%rd3, %r3;
	mov.u32 	%r4, %ctaid.x;
	cvt.u64.u32 	%rd4, %r4;
	mov.u32 	%r5, %ctaid.y;
	cvt.u64.u32 	%rd5, %r5;
	setp.le.u64 	%p1, %rd33, %rd4;
	setp.le.u64 	%p2, %rd35, %rd5;
	or.pred  	%p3, %p1, %p2;
	@%p3 bra 	$L__BB4_26;
	cvt.u32.u64 	%r7, %rd3;
	setp.ne.s32 	%p4, %r7, 0;
	@%p4 bra 	$L__BB4_3;
	mul.lo.s64 	%rd36, %rd35, %rd4;
	shl.b64 	%rd37, %rd36, 1;
	shl.b64 	%rd38, %rd5, 1;
	add.s64 	%rd39, %rd37, %rd38;
	cvta.to.global.u64 	%rd40, %rd29;
	shl.b64 	%rd41, %rd39, 2;
	add.s64 	%rd42, %rd40, %rd41;
	ld.global.f32 	%f27, [%rd42];
	st.shared.f32 	[_ZZ11gpuSDNoTestPKfmS0_mmS0_S0_PfE5meanA], %f27;
	ld.global.f32 	%f28, [%rd42+4];
	st.shared.f32 	[_ZZ11gpuSDNoTestPKfmS0_mmS0_S0_PfE5meanB], %f28;
	add.s64 	%rd43, %rd36, %rd5;
	cvta.to.global.u64 	%rd44, %rd30;
	shl.b64 	%rd45, %rd43, 2;
	add.s64 	%rd46, %rd44, %rd45;
	ld.global.f32 	%f29, [%rd46];
	st.shared.f32 	[_ZZ11gpuSDNoTestPKfmS0_mmS0_S0_PfE1n], %f29;
$L__BB4_3:
	bar.sync 	0;
	shl.b32 	%r9, %r7, 2;
	mov.u32 	%r10, _ZZ11gpuSDNoTestPKfmS0_mmS0_S0_PfE11threadSumsA;
	add.s32 	%r1, %r10, %r9;
	mov.b32 	%r11, 0;
	st.shared.u32 	[%r1], %r11;
	mov.u32 	%r12, _ZZ11gpuSDNoTestPKfmS0_mmS0_S0_PfE11threadSumsB;
	add.s32 	%r2, %r12, %r9;
	st.shared.u32 	[%r2], %r11;
	setp.le.u64 	%p5, %rd28, %rd3;
	@%p5 bra 	$L__BB4_16;
	mul.lo.s64 	%rd6, %rd28, %rd4;
	mul.lo.s64 	%rd7, %rd28, %rd5;
	ld.shared.f32 	%f1, [_ZZ11gpuSDNoTestPKfmS0_mmS0_S0_PfE5meanA];
	ld.shared.f32 	%f2, [_ZZ11gpuSDNoTestPKfmS0_mmS0_S0_PfE5meanB];
	not.b64 	%rd47, %rd3;
	add.s64 	%rd8, %rd28, %rd47;
	shr.u64 	%rd48, %rd8, 4;
	add.s64 	%rd9, %rd48, 1;
	setp.lt.u64 	%p6, %rd8, 112;
	mov.f32 	%f164, 0f00000000;
	mov.f32 	%f163, %f164;
	mov.u64 	%rd86, %rd3;
	@%p6 bra 	$L__BB4_7;
	and.b64  	%rd84, %rd9, 2305843009213693944;
	add.s64 	%rd49, %rd6, %rd3;
	shl.b64 	%rd50, %rd49, 2;
	add.s64 	%rd51, %rd50, %rd2;
	add.s64 	%rd83, %rd51, 256;
	add.s64 	%rd52, %rd7, %rd3;
	shl.b64 	%rd53, %rd52, 2;
	add.s64 	%rd54, %rd53, %rd1;
	add.s64 	%rd82, %rd54, 256;
	mov.f32 	%f164, 0f00000000;
	mov.u64 	%rd86, %rd3;
$L__BB4_6:
	.pragma "nounroll";
	ld.global.f32 	%f33, [%rd83+-256];
	ld.global.f32 	%f34, [%rd82+-256];
	sub.f32 	%f35, %f33, %f1;
	sub.f32 	%f36, %f34, %f2;
	fma.rn.f32 	%f37, %f35, %f35, %f163;
	fma.rn.f32 	%f38, %f36, %f36, %f164;
	ld.global.f32 	%f39, [%rd83+-192];
	ld.global.f32 	%f40, [%rd82+-192];
	sub.f32 	%f41, %f39, %f1;
	sub.f32 	%f42, %f40, %f2;
	fma.rn.f32 	%f43, %f41, %f41, %f37;
	fma.rn.f32 	%f44, %f42, %f42, %f38;
	ld.global.f32 	%f45, [%rd83+-128];
	ld.global.f32 	%f46, [%rd82+-128];
	sub.f32 	%f47, %f45, %f1;
	sub.f32 	%f48, %f46, %f2;
	fma.rn.f32 	%f49, %f47, %f47, %f43;
	fma.rn.f32 	%f50, %f48, %f48, %f44;
	ld.global.f32 	%f51, [%rd83+-64];
	ld.global.f32 	%f52, [%rd82+-64];
	sub.f32 	%f53, %f51, %f1;
	sub.f32 	%f54, %f52, %f2;
	fma.rn.f32 	%f55, %f53, %f53, %f49;
	fma.rn.f32 	%f56, %f54, %f54, %f50;
	ld.global.f32 	%f57, [%rd83];
	ld.global.f32 	%f58, [%rd82];
	sub.f32 	%f59, %f57, %f1;
	sub.f32 	%f60, %f58, %f2;
	fma.rn.f32 	%f61, %f59, %f59, %f55;
	fma.rn.f32 	%f62, %f60, %f60, %f56;
	ld.global.f32 	%f63, [%rd83+64];
	ld.global.f32 	%f64, [%rd82+64];
	sub.f32 	%f65, %f63, %f1;
	sub.f32 	%f66, %f64, %f2;
	fma.rn.f32 	%f67, %f65, %f65, %f61;
	fma.rn.f32 	%f68, %f66, %f66, %f62;
	ld.global.f32 	%f69, [%rd83+128];
	ld.global.f32 	%f70, [%rd82+128];
	sub.f32 	%f71, %f69, %f1;
	sub.f32 	%f72, %f70, %f2;
	fma.rn.f32 	%f73, %f71, %f71, %f67;
	fma.rn.f32 	%f74, %f72, %f72, %f68;
	ld.global.f32 	%f75, [%rd83+192];
	ld.global.f32 	%f76, [%rd82+192];
	sub.f32 	%f77, %f75, %f1;
	sub.f32 	%f78, %f76, %f2;
	fma.rn.f32 	%f163, %f77, %f77, %f73;
	fma.rn.f32 	%f164, %f78, %f78, %f74;
	add.s64 	%rd86, %rd86, 128;
	add.s64 	%rd84, %rd84, -8;
	add.s64 	%rd83, %rd83, 512;
	add.s64 	%rd82, %rd82, 512;
	setp.ne.s64 	%p7, %rd84, 0;
	@%p7 bra 	$L__BB4_6;
$L__BB4_7:
	and.b64  	%rd22, %rd9, 7;
	setp.eq.s64 	%p8, %rd22, 0;
	@%p8 bra 	$L__BB4_15;
	setp.lt.u64 	%p9, %rd22, 4;
	@%p9 bra 	$L__BB4_10;
	add.s64 	%rd55, %rd86, %rd6;
	shl.b64 	%rd56, %rd55, 2;
	add.s64 	%rd57, %rd2, %rd56;
	ld.global.f32 	%f80, [%rd57];
	add.s64 	%rd58, %rd86, %rd7;
	shl.b64 	%rd59, %rd58, 2;
	add.s64 	%rd60, %rd1, %rd59;
	ld.global.f32 	%f81, [%rd60];
	sub.f32 	%f82, %f80, %f1;
	sub.f32 	%f83, %f81, %f2;
	fma.rn.f32 	%f84, %f82, %f82, %f163;
	fma.rn.f32 	%f85, %f83, %f83, %f164;
	ld.global.f32 	%f86, [%rd57+64];
	ld.global.f32 	%f87, [%rd60+64];
	sub.f32 	%f88, %f86, %f1;
	sub.f32 	%f89, %f87, %f2;
	fma.rn.f32 	%f90, %f88, %f88, %f84;
	fma.rn.f32 	%f91, %f89, %f89, %f85;
	ld.global.f32 	%f92, [%rd57+128];
	ld.global.f32 	%f93, [%rd60+128];
	sub.f32 	%f94, %f92, %f1;
	sub.f32 	%f95, %f93, %f2;
	fma.rn.f32 	%f96, %f94, %f94, %f90;
	fma.rn.f32 	%f97, %f95, %f95, %f91;
	ld.global.f32 	%f98, [%rd57+192];
	ld.global.f32 	%f99, [%rd60+192];
	sub.f32 	%f100, %f98, %f1;
	sub.f32 	%f101, %f99, %f2;
	fma.rn.f32 	%f163, %f100, %f100, %f96;
	fma.rn.f32 	%f164, %f101, %f101, %f97;
	add.s64 	%rd86, %rd86, 64;
$L__BB4_10:
	and.b64  	%rd61, %rd9, 3;
	setp.eq.s64 	%p10, %rd61, 0;
	@%p10 bra 	$L__BB4_15;
	setp.eq.s64 	%p11, %rd61, 1;
	@%p11 bra 	$L__BB4_13;
	add.s64 	%rd62, %rd86, %rd6;
	shl.b64 	%rd63, %rd62, 2;
	add.s64 	%rd64, %rd2, %rd63;
	ld.global.f32 	%f103, [%rd64];
	add.s64 	%rd65, %rd86, %rd7;
	shl.b64 	%rd66, %rd65, 2;
	add.s64 	%rd67, %rd1, %rd66;
	ld.global.f32 	%f104, [%rd67];
	sub.f32 	%f105, %f103, %f1;
	sub.f32 	%f106, %f104, %f2;
	fma.rn.f32 	%f107, %f105, %f105, %f163;
	fma.rn.f32 	%f108, %f106, %f106, %f164;
	ld.global.f32 	%f109, [%rd64+64];
	ld.global.f32 	%f110, [%rd67+64];
	sub.f32 	%f111, %f109, %f1;
	sub.f32 	%f112, %f110, %f2;
	fma.rn.f32 	%f163, %f111, %f111, %f107;
	fma.rn.f32 	%f164, %f112, %f112, %f108;
	add.s64 	%rd86, %rd86, 32;
$L__BB4_13:
	and.b64  	%rd68, %rd8, 16;
	setp.ne.s64 	%p12, %rd68, 0;
	@%p12 bra 	$L__BB4_15;
	add.s64 	%rd69, %rd86, %rd6;
	shl.b64 	%rd70, %rd69, 2;
	add.s64 	%rd71, %rd2, %rd70;
	ld.global.f32 	%f113, [%rd71];
	add.s64 	%rd72, %rd86, %rd7;
	shl.b64 	%rd73, %rd72, 2;
	add.s64 	%rd74, %rd1, %rd73;
	ld.global.f32 	%f114, [%rd74];
	sub.f32 	%f115, %f113, %f1;
	sub.f32 	%f116, %f114, %f2;
	fma.rn.f32 	%f163, %f115, %f115, %f163;
	fma.rn.f32 	%f164, %f116, %f116, %f164;
$L__BB4_15:
	st.shared.f32 	[%r1], %f163;
	st.shared.f32 	[%r2], %f164;
$L__BB4_16:
	cvt.u32.u64 	%r13, %rd3;
	bar.sync 	0;
	setp.gt.u32 	%p13, %r13, 7;
	@%p13 bra 	$L__BB4_18;
	ld.shared.f32 	%f117, [%r1+32];
	ld.shared.f32 	%f118, [%r1];
	add.f32 	%f119, %f117, %f118;
	st.shared.f32 	[%r1], %f119;
	ld.shared.f32 	%f120, [%r2+32];
	ld.shared.f32 	%f121, [%r2];
	add.f32 	%f122, %f120, %f121;
	st.shared.f32 	[%r2], %f122;
$L__BB4_18:
	bar.sync 	0;
	setp.gt.u32 	%p14, %r13, 3;
	@%p14 bra 	$L__BB4_20;
	ld.shared.f32 	%f123, [%r1+16];
	ld.shared.f32 	%f124, [%r1];
	add.f32 	%f125, %f123, %f124;
	st.shared.f32 	[%r1], %f125;
	ld.shared.f32 	%f126, [%r2+16];
	ld.shared.f32 	%f127, [%r2];
	add.f32 	%f128, %f126, %f127;
	st.shared.f32 	[%r2], %f128;
$L__BB4_20:
	bar.sync 	0;
	setp.gt.u32 	%p15, %r13, 1;
	@%p15 bra 	$L__BB4_22;
	ld.shared.f32 	%f129, [%r1+8];
	ld.shared.f32 	%f130, [%r1];
	add.f32 	%f131, %f129, %f130;
	st.shared.f32 	[%r1], %f131;
	ld.shared.f32 	%f132, [%r2+8];
	ld.shared.f32 	%f133, [%r2];
	add.f32 	%f134, %f132, %f133;
	st.shared.f32 	[%r2], %f134;
$L__BB4_22:
	setp.ne.s32 	%p16, %r13, 0;
	bar.sync 	0;
	@%p16 bra 	$L__BB4_24;
	ld.shared.f32 	%f135, [_ZZ11gpuSDNoTestPKfmS0_mmS0_S0_PfE11threadSumsA+4];
	ld.shared.f32 	%f136, [%r1];
	add.f32 	%f137, %f135, %f136;
	st.shared.f32 	[%r1], %f137;
	ld.shared.f32 	%f138, [_ZZ11gpuSDNoTestPKfmS0_mmS0_S0_PfE11threadSumsB+4];
	ld.shared.f32 	%f139, [%r2];
	add.f32 	%f140, %f138, %f139;
	st.shared.f32 	[%r2], %f140;
$L__BB4_24:
	setp.ne.s32 	%p17, %r13, 0;
	bar.sync 	0;
	@%p17 bra 	$L__BB4_26;
	ld.shared.f32 	%f141, [_ZZ11gpuSDNoTestPKfmS0_mmS0_S0_PfE11threadSumsA];
	ld.shared.f32 	%f142, [_ZZ11gpuSDNoTestPKfmS0_mmS0_S0_PfE1n];
	add.f32 	%f143, %f142, 0fBF800000;
	div.rn.f32 	%f144, %f141, %f143;
	sqrt.rn.f32 	%f145, %f144;
	mul.lo.s64 	%rd75, %rd4, %rd35;
	shl.b64 	%rd76, %rd75, 1;
	shl.b64 	%rd77, %rd5, 1;
	add.s64 	%rd78, %rd76, %rd77;
	cvta.to.global.u64 	%rd79, %rd31;
	shl.b64 	%rd80, %rd78, 2;
	add.s64 	%rd81, %rd79, %rd80;
	st.global.f32 	[%rd81], %f145;
	ld.shared.f32 	%f146, [_ZZ11gpuSDNoTestPKfmS0_mmS0_S0_PfE11threadSumsB];
	div.rn.f32 	%f147, %f146, %f143;
	sqrt.rn.f32 	%f148, %f147;
	st.global.f32 	[%rd81+4], %f148;
$L__BB4_26:
	ret;

}
	// .globl	_Z13gpuPMCCNoTestPKfmS0_mmS0_S0_S0_Pf
.visible .entry _Z13gpuPMCCNoTestPKfmS0_mmS0_S0_S0_Pf(
	.param .u64 .ptr .align 1 _Z13gpuPMCCNoTestPKfmS0_mmS0_S0_S0_Pf_param_0,
	.param .u64 _Z13gpuPMCCNoTestPKfmS0_mmS0_S0_S0_Pf_param_1,
	.param .u64 .ptr .align 1 _Z13gpuPMCCNoTestPKfmS0_mmS0_S0_S0_Pf_param_2,
	.param .u64 _Z13gpuPMCCNoTestPKfmS0_mmS0_S0_S0_Pf_param_3,
	.param .u64 _Z13gpuPMCCNoTestPKfmS0_mmS0_S0_S0_Pf_param_4,
	.param .u64 .ptr .align 1 _Z13gpuPMCCNoTestPKfmS0_mmS0_S0_S0_Pf_param_5,
	.param .u64 .ptr .align 1 _Z13gpuPMCCNoTestPKfmS0_mmS0_S0_S0_Pf_param_6,
	.param .u64 .ptr .align 1 _Z13gpuPMCCNoTestPKfmS0_mmS0_S0_S0_Pf_param_7,
	.param .u64 .ptr .align 1 _Z13gpuPMCCNoTestPKfmS0_mmS0_S0_S0_Pf_param_8
)
{
	.reg .pred 	%p<18>;
	.reg .b32 	%r<16>;
	.reg .b32 	%f<154>;
	.reg .b64 	%rd<90>;
	// demoted variable
	.shared .align 4 .f32 _ZZ13gpuPMCCNoTestPKfmS0_mmS0_S0_S0_PfE5meanA;
	// demoted variable
	.shared .align 4 .f32 _ZZ13gpuPMCCNoTestPKfmS0_mmS0_S0_S0_PfE5meanB;
	// demoted variable
	.shared .align 4 .f32 _ZZ13gpuPMCCNoTestPKfmS0_mmS0_S0_S0_PfE3sdA;
	// demoted variable
	.shared .align 4 .f32 _ZZ13gpuPMCCNoTestPKfmS0_mmS0_S0_S0_PfE3sdB;
	// demoted variable
	.shared .align 4 .b8 _ZZ13gpuPMCCNoTestPKfmS0_mmS0_S0_S0_PfE10threadSums[64];
	ld.param.u64 	%rd33, [_Z13gpuPMCCNoTestPKfmS0_mmS0_S0_S0_Pf_param_0];
	ld.param.u64 	%rd34, [_Z13gpuPMCCNoTestPKfmS0_mmS0_S0_S0_Pf_param_1];
	ld.param.u64 	%rd35, [_Z13gpuPMCCNoTestPKfmS0_mmS0_S0_S0_Pf_param_2];
	ld.param.u64 	%rd36, [_Z13gpuPMCCNoTestPKfmS0_mmS0_S0_S0_Pf_param_3];
	ld.param.u64 	%rd28, [_Z13gpuPMCCNoTestPKfmS0_mmS0_S0_S0_Pf_param_4];
	ld.param.u64 	%rd29, [_Z13gpuPMCCNoTestPKfmS0_mmS0_S0_S0_Pf_param_5];
	ld.param.u64 	%rd30, [_Z13gpuPMCCNoTestPKfmS0_mmS0_S0_S0_Pf_param_6];
	ld.param.u64 	%rd31, [_Z13gpuPMCCNoTestPKfmS0_mmS0_S0_S0_Pf_param_7];
	cvta.to.global.u64 	%rd1, %rd35;
	cvta.to.global.u64 	%rd2, %rd33;
	mov.u32 	%r2, %ctaid.x;
	cvt.u64.u32 	%rd3, %r2;
	mov.u32 	%r3, %ctaid.y;
	cvt.u64.u32 	%rd4, %r3;
	mov.u32 	%r5, %tid.x;
	cvt.u64.u32 	%rd5, %r5;
	setp.le.u64 	%p1, %rd34, %rd3;
	setp.le.u64 	%p2, %rd36, %rd4;
	or.pred  	%p3, %p1, %p2;
	@%p3 bra 	$L__BB5_26;
	cvt.u32.u64 	%r6, %rd5;
	setp.ne.s32 	%p4, %r6, 0;
	mov.f32 	%f145, 0f7FC00000;
	@%p4 bra 	$L__BB5_3;
	mul.lo.s64 	%rd37, %rd36, %rd3;
	shl.b64 	%rd38, %rd37, 1;
	shl.b64 	%rd39, %rd4, 1;
	add.s64 	%rd40, %rd38, %rd39;
	cvta.to.global.u64 	%rd41, %rd30;
	shl.b64 	%rd42, %rd40, 2;
	add.s64 	%rd43, %rd41, %rd42;
	ld.global.f32 	%f20, [%rd43];
	st.shared.f32 	[_ZZ13gpuPMCCNoTestPKfmS0_mmS0_S0_S0_PfE5meanA], %f20;
	ld.global.f32 	%f21, [%rd43+4];
	st.shared.f32 	[_ZZ13gpuPMCCNoTestPKfmS0_mmS0_S0_S0_PfE5meanB], %f21;
	cvta.to.global.u64 	%rd44, %rd31;
	add.s64 	%rd45, %rd44, %rd42;
	ld.global.f32 	%f22, [%rd45];
	st.shared.f32 	[_ZZ13gpuPMCCNoTestPKfmS0_mmS0_S0_S0_PfE3sdA], %f22;
	ld.global.f32 	%f23, [%rd45+4];
	st.shared.f32 	[_ZZ13gpuPMCCNoTestPKfmS0_mmS0_S0_S0_PfE3sdB], %f23;
	add.s64 	%rd46, %rd37, %rd4;
	cvta.to.global.u64 	%rd47, %rd29;
	shl.b64 	%rd48, %rd46, 2;
	add.s64 	%rd49, %rd47, %rd48;
	ld.global.f32 	%f24, [%rd49];
	add.f32 	%f145, %f24, 0fBF800000;
$L__BB5_3:
	bar.sync 	0;
	shl.b32 	%r8, %r6, 2;
	mov.u32 	%r9, _ZZ13gpuPMCCNoTestPKfmS0_mmS0_S0_S0_PfE10threadSums;
	add.s32 	%r1, %r9, %r8;
	mov.b32 	%r10, 0;
	st.shared.u32 	[%r1], %r10;
	setp.le.u64 	%p5, %rd28, %rd5;
	@%p5 bra 	$L__BB5_16;
	mul.lo.s64 	%rd6, %rd28, %rd3;
	mul.lo.s64 	%rd7, %rd28, %rd4;
	ld.shared.f32 	%f3, [_ZZ13gpuPMCCNoTestPKfmS0_mmS0_S0_S0_PfE5meanA];
	ld.shared.f32 	%f4, [_ZZ13gpuPMCCNoTestPKfmS0_mmS0_S0_S0_PfE3sdA];
	ld.shared.f32 	%f5, [_ZZ13gpuPMCCNoTestPKfmS0_mmS0_S0_S0_PfE5meanB];
	ld.shared.f32 	%f6, [_ZZ13gpuPMCCNoTestPKfmS0_mmS0_S0_S0_PfE3sdB];
	not.b64 	%rd50, %rd5;
	add.s64 	%rd8, %rd28, %rd50;
	shr.u64 	%rd51, %rd8, 4;
	add.s64 	%rd9, %rd51, 1;
	setp.lt.u64 	%p6, %rd8, 112;
	mov.f32 	%f153, 0f00000000;
	mov.u64 	%rd87, %rd5;
	@%p6 bra 	$L__BB5_7;
	and.b64  	%rd85, %rd9, 2305843009213693944;
	add.s64 	%rd52, %rd6, %rd5;
	shl.b64 	%rd53, %rd52, 2;
	add.s64 	%rd54, %rd53, %rd2;
	add.s64 	%rd84, %rd54, 256;
	add.s64 	%rd55, %rd7, %rd5;
	shl.b64 	%rd56, %rd55, 2;
	add.s64 	%rd57, %rd56, %rd1;
	add.s64 	%rd83, %rd57, 256;
	mov.f32 	%f153, 0f00000000;
	mov.u64 	%rd87, %rd5;
$L__BB5_6:
	.pragma "nounroll";
	ld.global.f32 	%f28, [%rd84+-256];
	ld.global.f32 	%f29, [%rd83+-256];
	sub.f32 	%f30, %f28, %f3;
	div.rn.f32 	%f31, %f30, %f4;
	sub.f32 	%f32, %f29, %f5;
	div.rn.f32 	%f33, %f32, %f6;
	fma.rn.f32 	%f34, %f31, %f33, %f153;
	ld.global.f32 	%f35, [%rd84+-192];
	ld.global.f32 	%f36, [%rd83+-192];
	sub.f32 	%f37, %f35, %f3;
	div.rn.f32 	%f38, %f37, %f4;
	sub.f32 	%f39, %f36, %f5;
	div.rn.f32 	%f40, %f39, %f6;
	fma.rn.f32 	%f41, %f38, %f40, %f34;
	ld.global.f32 	%f42, [%rd84+-128];
	ld.global.f32 	%f43, [%rd83+-128];
	sub.f32 	%f44, %f42, %f3;
	div.rn.f32 	%f45, %f44, %f4;
	sub.f32 	%f46, %f43, %f5;
	div.rn.f32 	%f47, %f46, %f6;
	fma.rn.f32 	%f48, %f45, %f47, %f41;
	ld.global.f32 	%f49, [%rd84+-64];
	ld.global.f32 	%f50, [%rd83+-64];
	sub.f32 	%f51, %f49, %f3;
	div.rn.f32 	%f52, %f51, %f4;
	sub.f32 	%f53, %f50, %f5;
	div.rn.f32 	%f54, %f53, %f6;
	fma.rn.f32 	%f55, %f52, %f54, %f48;
	ld.global.f32 	%f56, [%rd84];
	ld.global.f32 	%f57, [%rd83];
	sub.f32 	%f58, %f56, %f3;
	div.rn.f32 	%f59, %f58, %f4;
	sub.f32 	%f60, %f57, %f5;
	div.rn.f32 	%f61, %f60, %f6;
	fma.rn.f32 	%f62, %f59, %f61, %f55;
	ld.global.f32 	%f63, [%rd84+64];
	ld.global.f32 	%f64, [%rd83+64];
	sub.f32 	%f65, %f63, %f3;
	div.rn.f32 	%f66, %f65, %f4;
	sub.f32 	%f67, %f64, %f5;
	div.rn.f32 	%f68, %f67, %f6;
	fma.rn.f32 	%f69, %f66, %f68, %f62;
	ld.global.f32 	%f70, [%rd84+128];
	ld.global.f32 	%f71, [%rd83+128];
	sub.f32 	%f72, %f70, %f3;
	div.rn.f32 	%f73, %f72, %f4;
	sub.f32 	%f74, %f71, %f5;
	div.rn.f32 	%f75, %f74, %f6;
	fma.rn.f32 	%f76, %f73, %f75, %f69;
	ld.global.f32 	%f77, [%rd84+192];
	ld.global.f32 	%f78, [%rd83+192];
	sub.f32 	%f79, %f77, %f3;
	div.rn.f32 	%f80, %f79, %f4;
	sub.f32 	%f81, %f78, %f5;
	div.rn.f32 	%f82, %f81, %f6;
	fma.rn.f32 	%f153, %f80, %f82, %f76;
	add.s64 	%rd87, %rd87, 128;
	add.s64 	%rd85, %rd85, -8;
	add.s64 	%rd84, %rd84, 512;
	add.s64 	%rd83, %rd83, 512;
	setp.ne.s64 	%p7, %rd85, 0;
	@%p7 bra 	$L__BB5_6;
$L__BB5_7:
	and.b64  	%rd22, %rd9, 7;
	setp.eq.s64 	%p8, %rd22, 0;
	@%p8 bra 	$L__BB5_15;
	setp.lt.u64 	%p9, %rd22, 4;
	@%p9 bra 	$L__BB5_10;
	add.s64 	%rd58, %rd87, %rd6;
	shl.b64 	%rd59, %rd58, 2;
	add.s64 	%rd60, %rd2, %rd59;
	ld.global.f32 	%f84, [%rd60];
	add.s64 	%rd61, %rd87, %rd7;
	shl.b64 	%rd62, %rd61, 2;
	add.s64 	%rd63, %rd1, %rd62;
	ld.global.f32 	%f85, [%rd63];
	sub.f32 	%f86, %f84, %f3;
	div.rn.f32 	%f87, %f86, %f4;
	sub.f32 	%f88, %f85, %f5;
	div.rn.f32 	%f89, %f88, %f6;
	fma.rn.f32 	%f90, %f87, %f89, %f153;
	ld.global.f32 	%f91, [%rd60+64];
	ld.global.f32 	%f92, [%rd63+64];
	sub.f32 	%f93, %f91, %f3;
	div.rn.f32 	%f94, %f93, %f4;
	sub.f32 	%f95, %f92, %f5;
	div.rn.f32 	%f96, %f95, %f6;
	fma.rn.f32 	%f97, %f94, %f96, %f90;
	ld.global.f32 	%f98, [%rd60+128];
	ld.global.f32 	%f99, [%rd63+128];
	sub.f32 	%f100, %f98, %f3;
	div.rn.f32 	%f101, %f100, %f4;
	sub.f32 	%f102, %f99, %f5;
	div.rn.f32 	%f103, %f102, %f6;
	fma.rn.f32 	%f104, %f101, %f103, %f97;
	ld.global.f32 	%f105, [%rd60+192];
	ld.global.f32 	%f106, [%rd63+192];
	sub.f32 	%f107, %f105, %f3;
	div.rn.f32 	%f108, %f107, %f4;
	sub.f32 	%f109, %f106, %f5;
	div.rn.f32 	%f110, %f109, %f6;
	fma.rn.f32 	%f153, %f108, %f110, %f104;
	add.s64 	%rd87, %rd87, 64;
$L__BB5_10:
	and.b64  	%rd64, %rd9, 3;
	setp.eq.s64 	%p10, %rd64, 0;
	@%p10 bra 	$L__BB5_15;
	setp.eq.s64 	%p11, %rd64, 1;
	@%p11 bra 	$L__BB5_13;
	add.s64 	%rd65, %rd87, %rd6;
	shl.b64 	%rd66, %rd65, 2;
	add.s64 	%rd67, %rd2, %rd66;
	ld.global.f32 	%f112, [%rd67];
	add.s64 	%rd68, %rd87, %rd7;
	shl.b64 	%rd69, %rd68, 2;
	add.s64 	%rd70, %rd1, %rd69;
	ld.global.f32 	%f113, [%rd70];
	sub.f32 	%f114, %f112, %f3;
	div.rn.f32 	%f115, %f114, %f4;
	sub.f32 	%f116, %f113, %f5;
	div.rn.f32 	%f117, %f116, %f6;
	fma.rn.f32 	%f118, %f115, %f117, %f153;
	ld.global.f32 	%f119, [%rd67+64];
	ld.global.f32 	%f120, [%rd70+64];
	sub.f32 	%f121, %f119, %f3;
	div.rn.f32 	%f122, %f121, %f4;
	sub.f32 	%f123, %f120, %f5;
	div.rn.f32 	%f124, %f123, %f6;
	fma.rn.f32 	%f153, %f122, %f124, %f118;
	add.s64 	%rd87, %rd87, 32;
$L__BB5_13:
	and.b64  	%rd71, %rd8, 16;
	setp.ne.s64 	%p12, %rd71, 0;
	@%p12 bra 	$L__BB5_15;
	add.s64 	%rd72, %rd87, %rd6;
	shl.b64 	%rd73, %rd72, 2;
	add.s64 	%rd74, %rd2, %rd73;
	ld.global.f32 	%f125, [%rd74];
	add.s64 	%rd75, %rd87, %rd7;
	shl.b64 	%rd76, %rd75, 2;
	add.s64 	%rd77, %rd1, %rd76;
	ld.global.f32 	%f126, [%rd77];
	sub.f32 	%f127, %f125, %f3;
	div.rn.f32 	%f128, %f127, %f4;
	sub.f32 	%f129, %f126, %f5;
	div.rn.f32 	%f130, %f129, %f6;
	fma.rn.f32 	%f153, %f128, %f130, %f153;
$L__BB5_15:
	st.shared.f32 	[%r1], %f153;
$L__BB5_16:
	cvt.u32.u64 	%r11, %rd5;
	bar.sync 	0;
	setp.gt.u32 	%p13, %r11, 7;
	@%p13 bra 	$L__BB5_18;
	ld.shared.f32 	%f131, [%r1+32];
	ld.shared.f32 	%f132, [%r1];
	add.f32 	%f133, %f131, %f132;
	st.shared.f32 	[%r1], %f133;
$L__BB5_18:
	bar.sync 	0;
	setp.gt.u32 	%p14, %r11, 3;
	@%p14 bra 	$L__BB5_20;
	ld.shared.f32 	%f134, [%r1+16];
	ld.shared.f32 	%f135, [%r1];
	add.f32 	%f136, %f134, %f135;
	st.shared.f32 	[%r1], %f136;
$L__BB5_20:
	bar.sync 	0;
	setp.gt.u32 	%p15, %r11, 1;
	@%p15 bra 	$L__BB5_22;
	ld.shared.f32 	%f137, [%r1+8];
	ld.shared.f32 	%f138, [%r1];
	add.f32 	%f139, %f137, %f138;
	st.shared.f32 	[%r1], %f139;
$L__BB5_22:
	setp.ne.s32 	%p16, %r11, 0;
	bar.sync 	0;
	@%p16 bra 	$L__BB5_24;
	ld.shared.f32 	%f140, [_ZZ13gpuPMCCNoTestPKfmS0_mmS0_S0_S0_PfE10threadSums+4];
	ld.shared.f32 	%f141, [%r1];
	add.f32 	%f142, %f140, %f141;
	st.shared.f32 	[%r1], %f142;
$L__BB5_24:
	setp.ne.s32 	%p17, %r11, 0;
	bar.sync 	0;
	@%p17 bra 	$L__BB5_26;
	ld.param.u64 	%rd82, [_Z13gpuPMCCNoTestPKfmS0_mmS0_S0_S0_Pf_param_8];
	ld.shared.f32 	%f143, [_ZZ13gpuPMCCNoTestPKfmS0_mmS0_S0_S0_PfE10threadSums];
	div.rn.f32 	%f144, %f143, %f145;
	mad.lo.s64 	%rd78, %rd36, %rd3, %rd4;
	cvta.to.global.u64 	%rd79, %rd82;
	shl.b64 	%rd80, %rd78, 2;
	add.s64 	%rd81, %rd79, %rd80;
	st.global.f32 	[%rd81], %f144;
$L__BB5_26:
	ret;

}
	// .globl	_Z9gpuSignifPKfS0_mPf
.visible .entry _Z9gpuSignifPKfS0_mPf(
	.param .u64 .ptr .align 1 _Z9gpuSignifPKfS0_mPf_param_0,
	.param .u64 .ptr .align 1 _Z9gpuSignifPKfS0_mPf_param_1,
	.param .u64 _Z9gpuSignifPKfS0_mPf_param_2,
	.param .u64 .ptr .align 1 _Z9gpuSignifPKfS0_mPf_param_3
)
{
	.reg .pred 	%p<6>;
	.reg .b32 	%r<4>;
	.reg .b32 	%f<43>;
	.reg .b64 	%rd<59>;

	ld.param.u64 	%rd34, [_Z9gpuSignifPKfS0_mPf_param_0];
	ld.param.u64 	%rd35, [_Z9gpuSignifPKfS0_mPf_param_1];
	ld.param.u64 	%rd33, [_Z9gpuSignifPKfS0_mPf_param_2];
	ld.param.u64 	%rd36, [_Z9gpuSignifPKfS0_mPf_param_3];
	cvta.to.global.u64 	%rd1, %rd36;
	cvta.to.global.u64 	%rd2, %rd35;
	cvta.to.global.u64 	%rd3, %rd34;
	mov.u32 	%r1, %ctaid.x;
	mov.u32 	%r2, %tid.x;
	mul.wide.u32 	%rd4, %r1, 512;
	shl.b32 	%r3, %r2, 5;
	cvt.u64.u32 	%rd5, %r3;
	add.s64 	%rd37, %rd4, %rd5;
	setp.ge.u64 	%p1, %rd37, %rd33;
	@%p1 bra 	$L__BB6_7;
	not.b64 	%rd39, %rd5;
	add.s64 	%rd40, %rd33, %rd39;
	sub.s64 	%rd41, %rd40, %rd4;
	min.u64 	%rd42, %rd41, 31;
	add.s64 	%rd6, %rd42, 1;
	and.b64  	%rd7, %rd6, 3;
	setp.lt.u64 	%p2, %rd41, 3;
	mov.b64 	%rd54, 0;
	@%p2 bra 	$L__BB6_4;
	and.b64  	%rd54, %rd6, 60;
	mul.wide.u32 	%rd43, %r1, 2048;
	mul.wide.u32 	%rd44, %r2, 128;
	add.s64 	%rd45, %rd43, %rd44;
	or.b64  	%rd46, %rd45, 8;
	add.s64 	%rd52, %rd3, %rd46;
	add.s64 	%rd51, %rd2, %rd46;
	add.s64 	%rd50, %rd1, %rd46;
	mov.u64 	%rd53, %rd54;
$L__BB6_3:
	ld.global.f32 	%f1, [%rd52+-8];
	ld.global.f32 	%f2, [%rd51+-8];
	add.f32 	%f3, %f1, 0fC0000000;
	mul.f32 	%f4, %f2, %f2;
	mov.f32 	%f5, 0f3F800000;
	sub.f32 	%f6, %f5, %f4;
	div.rn.f32 	%f7, %f3, %f6;
	sqrt.rn.f32 	%f8, %f7;
	mul.f32 	%f9, %f2, %f8;
	st.global.f32 	[%rd50+-8], %f9;
	ld.global.f32 	%f10, [%rd52+-4];
	ld.global.f32 	%f11, [%rd51+-4];
	add.f32 	%f12, %f10, 0fC0000000;
	mul.f32 	%f13, %f11, %f11;
	sub.f32 	%f14, %f5, %f13;
	div.rn.f32 	%f15, %f12, %f14;
	sqrt.rn.f32 	%f16, %f15;
	mul.f32 	%f17, %f11, %f16;
	st.global.f32 	[%rd50+-4], %f17;
	ld.global.f32 	%f18, [%rd52];
	ld.global.f32 	%f19, [%rd51];
	add.f32 	%f20, %f18, 0fC0000000;
	mul.f32 	%f21, %f19, %f19;
	sub.f32 	%f22, %f5, %f21;
	div.rn.f32 	%f23, %f20, %f22;
	sqrt.rn.f32 	%f24, %f23;
	mul.f32 	%f25, %f19, %f24;
	st.global.f32 	[%rd50], %f25;
	ld.global.f32 	%f26, [%rd52+4];
	ld.global.f32 	%f27, [%rd51+4];
	add.f32 	%f28, %f26, 0fC0000000;
	mul.f32 	%f29, %f27, %f27;
	sub.f32 	%f30, %f5, %f29;
	div.rn.f32 	%f31, %f28, %f30;
	sqrt.rn.f32 	%f32, %f31;
	mul.f32 	%f33, %f27, %f32;
	st.global.f32 	[%rd50+4], %f33;
	add.s64 	%rd53, %rd53, -4;
	add.s64 	%rd52, %rd52, 16;
	add.s64 	%rd51, %rd51, 16;
	add.s64 	%rd50, %rd50, 16;
	setp.ne.s64 	%p3, %rd53, 0;
	@%p3 bra 	$L__BB6_3;
$L__BB6_4:
	setp.eq.s64 	%p4, %rd7, 0;
	@%p4 bra 	$L__BB6_7;
	add.s64 	%rd47, %rd54, %rd4;
	add.s64 	%rd48, %rd47, %rd5;
	shl.b64 	%rd49, %rd48, 2;
	add.s64 	%rd58, %rd1, %rd49;
	add.s64 	%rd57, %rd2, %rd49;
	add.s64 	%rd56, %rd3, %rd49;
	neg.s64 	%rd55, %rd7;
$L__BB6_6:
	.pragma "nounroll";
	ld.global.f32 	%f34, [%rd56];
	ld.global.f32 	%f35, [%rd57];
	add.f32 	%f36, %f34, 0fC0000000;
	mul.f32 	%f37, %f35, %f35;
	mov.f32 	%f38, 0f3F800000;
	sub.f32 	%f39, %f38, %f37;
	div.rn.f32 	%f40, %f36, %f39;
	sqrt.rn.f32 	%f41, %f40;
	mul.f32 	%f42, %f35, %f41;
	st.global.f32 	[%rd58], %f42;
	add.s64 	%rd58, %rd58, 4;
	add.s64 	%rd57, %rd57, 4;
	add.s64 	%rd56, %rd56, 4;
	add.s64 	%rd55, %rd55, 1;
	setp.ne.s64 	%p5, %rd55, 0;
	@%p5 bra 	$L__BB6_6;
$L__BB6_7:
	ret;

}
	// .globl	_Z13dUpdateSignifPKfmPf
.visible .entry _Z13dUpdateSignifPKfmPf(
	.param .u64 .ptr .align 1 _Z13dUpdateSignifPKfmPf_param_0,
	.param .u64 _Z13dUpdateSignifPKfmPf_param_1,
	.param .u64 .ptr .align 1 _Z13dUpdateSignifPKfmPf_param_2
)
{
	.local .align 4 .b8 	__local_depot7[196];
	.reg .b64 	%SP;
	.reg .b64 	%SPL;
	.reg .pred 	%p<21>;
	.reg .b16 	%rs<9>;
	.reg .b32 	%r<58>;
	.reg .b32 	%f<18>;
	.reg .b64 	%rd<45>;
	.reg .b64 	%fd<2>;

	mov.u64 	%SPL, __local_depot7;
	ld.param.u64 	%rd16, [_Z13dUpdateSignifPKfmPf_param_0];
	ld.param.u64 	%rd17, [_Z13dUpdateSignifPKfmPf_param_1];
	ld.param.u64 	%rd18, [_Z13dUpdateSignifPKfmPf_param_2];
	mov.u32 	%r1, %ctaid.x;
	mov.u32 	%r2, %tid.x;
	mul.wide.u32 	%rd19, %r1, 512;
	shl.b32 	%r4, %r2, 5;
	cvt.u64.u32 	%rd20, %r4;
	add.s64 	%rd1, %rd19, %rd20;
	setp.gt.u64 	%p3, %rd1, %rd17;
	@%p3 bra 	$L__BB7_22;
	add.u64 	%rd2, %SPL, 0;
	mul.wide.u32 	%rd23, %r1, 12288;
	mul.wide.u32 	%rd24, %r2, 768;
	add.s64 	%rd25, %rd23, %rd24;
	cvta.to.global.u64 	%rd26, %rd18;
	add.s64 	%rd42, %rd26, %rd25;
	mul.wide.u32 	%rd27, %r1, 10240;
	mul.wide.u32 	%rd28, %r2, 640;
	add.s64 	%rd29, %rd27, %rd28;
	cvta.to.global.u64 	%rd30, %rd16;
	add.s64 	%rd31, %rd29, %rd30;
	add.s64 	%rd41, %rd31, 8;
	mov.b64 	%rd43, 0;
$L__BB7_2:
	ld.global.f32 	%f1, [%rd41+4];
	ld.global.f32 	%f2, [%rd41+8];
	cvt.f64.f32 	%fd1, %f1;
	setp.ge.f64 	%p4, %fd1, 0d3FEFF7CED916872B;
	mov.f32 	%f17, 0f461C4000;
	@%p4 bra 	$L__BB7_4;
	add.f32 	%f6, %f2, 0fC0000000;
	mul.f32 	%f7, %f1, %f1;
	mov.f32 	%f8, 0f3F800000;
	sub.f32 	%f9, %f8, %f7;
	div.rn.f32 	%f10, %f6, %f9;
	sqrt.rn.f32 	%f11, %f10;
	mul.f32 	%f17, %f1, %f11;
$L__BB7_4:
	cvt.rzi.s32.f32 	%r3, %f2;
	mov.b32 	%r5, 1142898688;
	st.local.u32 	[%rd2], %r5;
	mov.b32 	%r6, 1107086541;
	st.local.u32 	[%rd2+4], %r6;
	mov.b32 	%r7, 1077600584;
	st.local.u32 	[%rd2+8], %r7;
	mov.b32 	%r8, 1091158671;
	st.local.u32 	[%rd2+12], %r8;
	mov.b32 	%r9, 1088147161;
	st.local.u32 	[%rd2+16], %r9;
	mov.b32 	%r10, 1086238753;
	st.local.u32 	[%rd2+20], %r10;
	mov.b32 	%r11, 1085083222;
	st.local.u32 	[%rd2+24], %r11;
	mov.b32 	%r12, 1084313567;
	st.local.u32 	[%rd2+28], %r12;
	mov.b32 	%r13, 1083768308;
	st.local.u32 	[%rd2+32], %r13;
	mov.b32 	%r14, 1083361460;
	st.local.u32 	[%rd2+36], %r14;
	mov.b32 	%r15, 1083046887;
	st.local.u32 	[%rd2+40], %r15;
	mov.b32 	%r16, 1082797326;
	st.local.u32 	[%rd2+44], %r16;
	mov.b32 	%r17, 1082593903;
	st.local.u32 	[%rd2+48], %r17;
	mov.b32 	%r18, 1082424033;
	st.local.u32 	[%rd2+52], %r18;
	mov.b32 	%r19, 1082283524;
	st.local.u32 	[%rd2+56], %r19;
	mov.b32 	%r20, 1082161889;
	st.local.u32 	[%rd2+60], %r20;
	mov.b32 	%r21, 1081983631;
	st.local.u32 	[%rd2+64], %r21;
	mov.b32 	%r22, 1081803276;
	st.local.u32 	[%rd2+68], %r22;
	mov.b32 	%r23, 1081639698;
	st.local.u32 	[%rd2+72], %r23;
	mov.b32 	%r24, 1081501286;
	st.local.u32 	[%rd2+76], %r24;
	mov.b32 	%r25, 1081371263;
	st.local.u32 	[%rd2+80], %r25;
	mov.b32 	%r26, 1081258017;
	st.local.u32 	[%rd2+84], %r26;
	mov.b32 	%r27, 1081157353;
	st.local.u32 	[%rd2+88], %r27;
	mov.b32 	%r28, 1081060884;
	st.local.u32 	[%rd2+92], %r28;
	mov.b32 	%r29, 1080976998;
	st.local.u32 	[%rd2+96], %r29;
	mov.b32 	%r30, 1080901501;
	st.local.u32 	[%rd2+100], %r30;
	mov.b32 	%r31, 1080830198;
	st.local.u32 	[%rd2+104], %r31;
	mov.b32 	%r32, 1080763089;
	st.local.u32 	[%rd2+108], %r32;
	mov.b32 	%r33, 1080700174;
	st.local.u32 	[%rd2+112], %r33;
	mov.b32 	%r34, 1080645648;
	st.local.u32 	[%rd2+116], %r34;
	mov.b32 	%r35, 1080544985;
	st.local.u32 	[%rd2+120], %r35;
	mov.b32 	%r36, 1080456905;
	st.local.u32 	[%rd2+124], %r36;
	mov.b32 	%r37, 1080377213;
	st.local.u32 	[%rd2+128], %r37;
	mov.b32 	%r38, 1080310104;
	st.local.u32 	[%rd2+132], %r38;
	mov.b32 	%r39, 1080247190;
	st.local.u32 	[%rd2+136], %r39;
	mov.b32 	%r40, 1080192664;
	st.local.u32 	[%rd2+140], %r40;
	mov.b32 	%r41, 1080142332;
	st.local.u32 	[%rd2+144], %r41;
	mov.b32 	%r42, 1080096195;
	st.local.u32 	[%rd2+148], %r42;
	mov.b32 	%r43, 1080054252;
	st.local.u32 	[%rd2+152], %r43;
	mov.b32 	%r44, 1080016503;
	st.local.u32 	[%rd2+156], %r44;
	mov.b32 	%r45, 1079932617;
	st.local.u32 	[%rd2+160], %r45;
	mov.b32 	%r46, 1079865508;
	st.local.u32 	[%rd2+164], %r46;
	mov.b32 	%r47, 1079810982;
	st.local.u32 	[%rd2+168], %r47;
	mov.b32 	%r48, 1079760650;
	st.local.u32 	[%rd2+172], %r48;
	mov.b32 	%r49, 1079680958;
	st.local.u32 	[%rd2+176], %r49;
	mov.b32 	%r50, 1079571907;
	st.local.u32 	[%rd2+180], %r50;
	mov.b32 	%r51, 1079433495;
	st.local.u32 	[%rd2+184], %r51;
	mov.b32 	%r52, 1079362191;
	st.local.u32 	[%rd2+188], %r52;
	mov.b32 	%r53, 1079152476;
	st.local.u32 	[%rd2+192], %r53;
	setp.lt.s32 	%p6, %r3, 1;
	mov.pred 	%p20, -1;
	@%p6 bra 	$L__BB7_18;
	setp.gt.u32 	%p7, %r3, 30;
	@%p7 bra 	$L__BB7_7;
	add.s32 	%r56, %r3, -1;
	cvt.u64.u32 	%rd44, %r56;
	bra.uni 	$L__BB7_17;
$L__BB7_7:
	setp.gt.u32 	%p8, %r3, 50;
	@%p8 bra 	$L__BB7_9;
	and.b32  	%r54, %r3, 1;
	add.s32 	%r55, %r54, %r3;
	cvt.u16.u32 	%rs1, %r55;
	add.s16 	%rs2, %rs1, -32;
	and.b16  	%rs3, %rs2, 128;
	shr.u16 	%rs4, %rs3, 7;
	add.s16 	%rs5, %rs2, %rs4;
	cvt.s16.s8 	%rs6, %rs5;
	shr.u16 	%rs7, %rs6, 1;
	add.s16 	%rs8, %rs7, 30;
	cvt.u64.u16 	%rd37, %rs8;
	and.b64  	%rd44, %rd37, 255;
	bra.uni 	$L__BB7_17;
$L__BB7_9:
	setp.gt.u32 	%p9, %r3, 70;
	@%p9 bra 	$L__BB7_13;
	setp.lt.u32 	%p14, %r3, 56;
	mov.b64 	%rd44, 40;
	@%p14 bra 	$L__BB7_17;
	setp.lt.u32 	%p15, %r3, 61;
	mov.b64 	%rd44, 41;
	@%p15 bra 	$L__BB7_17;
	setp.lt.u32 	%p16, %r3, 66;
	selp.b64 	%rd44, 42, 43, %p16;
	bra.uni 	$L__BB7_17;
$L__BB7_13:
	setp.lt.u32 	%p10, %r3, 81;
	mov.b64 	%rd44, 44;
	@%p10 bra 	$L__BB7_17;
	setp.lt.u32 	%p11, %r3, 101;
	mov.b64 	%rd44, 45;
	@%p11 bra 	$L__BB7_17;
	setp.lt.u32 	%p12, %r3, 151;
	mov.b64 	%rd44, 46;
	@%p12 bra 	$L__BB7_17;
	setp.lt.u32 	%p13, %r3, 201;
	selp.b64 	%rd44, 47, 48, %p13;
$L__BB7_17:
	abs.f32 	%f12, %f17;
	shl.b64 	%rd38, %rd44, 2;
	add.s64 	%rd39, %rd2, %rd38;
	ld.local.f32 	%f13, [%rd39];
	setp.lt.f32 	%p20, %f12, %f13;
$L__BB7_18:
	@%p20 bra 	$L__BB7_20;
	ld.global.f32 	%f14, [%rd41+-8];
	st.global.f32 	[%rd42], %f14;
	ld.global.f32 	%f15, [%rd41+-4];
	st.global.f32 	[%rd42+4], %f15;
	ld.global.f32 	%f16, [%rd41];
	st.global.f32 	[%rd42+8], %f16;
	st.global.f32 	[%rd42+12], %f1;
	st.global.f32 	[%rd42+16], %f17;
	st.global.f32 	[%rd42+20], %f2;
	bra.uni 	$L__BB7_21;
$L__BB7_20:
	mov.b32 	%r57, -1082130432;
	st.global.u32 	[%rd42], %r57;
$L__BB7_21:
	add.s64 	%rd13, %rd43, 1;
	setp.lt.u64 	%p17, %rd43, 31;
	add.s64 	%rd40, %rd1, %rd43;
	setp.lt.u64 	%p18, %rd40, %rd17;
	add.s64 	%rd42, %rd42, 24;
	add.s64 	%rd41, %rd41, 20;
	and.pred  	%p19, %p17, %p18;
	mov.u64 	%rd43, %rd13;
	@%p19 bra 	$L__BB7_2;
$L__BB7_22:
	ret;

}
	// .globl	_Z14noNAsPmccMeansiiPfS_
.visible .entry _Z14noNAsPmccMeansiiPfS_(
	.param .u32 _Z14noNAsPmccMeansiiPfS__param_0,
	.param .u32 _Z14noNAsPmccMeansiiPfS__param_1,
	.param .u64 .ptr .align 1 _Z14noNAsPmccMeansiiPfS__param_2,
	.param .u64 .ptr .align 1 _Z14noNAsPmccMeansiiPfS__param_3
)
{
	.reg .pred 	%p<8>;
	.reg .b32 	%r<27>;
	.reg .b32 	%f<15>;
	.reg .b64 	%rd<9>;
	// demoted variable
	.shared .align 4 .b8 _ZZ14noNAsPmccMeansiiPfS_E10threadSums[1024];
	ld.param.u32 	%r11, [_Z14noNAsPmccMeansiiPfS__param_0];
	ld.param.u32 	%r12, [_Z14noNAsPmccMeansiiPfS__param_1];
	ld.param.u64 	%rd2, [_Z14noNAsPmccMeansiiPfS__param_2];
	ld.param.u64 	%rd3, [_Z14noNAsPmccMeansiiPfS__param_3];
	mov.u32 	%r13, %ntid.x;
	mov.u32 	%r14, %ctaid.x;
	mov.u32 	%r15, %tid.x;
	mad.lo.s32 	%r1, %r13, %r14, %r15;
	mov.u32 	%r26, %ntid.y;
	mul.lo.s32 	%r3, %r15, %r26;
	mov.u32 	%r4, %tid.y;
	setp.ge.s32 	%p1, %r1, %r12;
	@%p1 bra 	$L__BB8_10;
	setp.ge.s32 	%p2, %r4, %r11;
	mov.f32 	%f14, 0f00000000;
	@%p2 bra 	$L__BB8_4;
	mul.lo.s32 	%r5, %r1, %r11;
	cvta.to.global.u64 	%rd1, %rd2;
	mov.f32 	%f14, 0f00000000;
	mov.u32 	%r25, %r4;
$L__BB8_3:
	add.s32 	%r16, %r25, %r5;
	mul.wide.s32 	%rd4, %r16, 4;
	add.s64 	%rd5, %rd1, %rd4;
	ld.global.f32 	%f6, [%rd5];
	add.f32 	%f14, %f14, %f6;
	add.s32 	%r25, %r25, %r26;
	setp.lt.s32 	%p3, %r25, %r11;
	@%p3 bra 	$L__BB8_3;
$L__BB8_4:
	add.s32 	%r17, %r3, %r4;
	shl.b32 	%r18, %r17, 2;
	mov.u32 	%r19, _ZZ14noNAsPmccMeansiiPfS_E10threadSums;
	add.s32 	%r8, %r19, %r18;
	st.shared.f32 	[%r8], %f14;
	bar.sync 	0;
	setp.lt.u32 	%p4, %r26, 2;
	@%p4 bra 	$L__BB8_8;
$L__BB8_5:
	shr.u32 	%r10, %r26, 1;
	setp.ge.u32 	%p5, %r4, %r10;
	@%p5 bra 	$L__BB8_7;
	shl.b32 	%r20, %r10, 2;
	add.s32 	%r21, %r8, %r20;
	ld.shared.f32 	%f7, [%r21];
	ld.shared.f32 	%f8, [%r8];
	add.f32 	%f9, %f7, %f8;
	st.shared.f32 	[%r8], %f9;
$L__BB8_7:
	bar.sync 	0;
	setp.gt.u32 	%p6, %r26, 3;
	mov.u32 	%r26, %r10;
	@%p6 bra 	$L__BB8_5;
$L__BB8_8:
	setp.ne.s32 	%p7, %r4, 0;
	@%p7 bra 	$L__BB8_10;
	shl.b32 	%r22, %r3, 2;
	add.s32 	%r24, %r19, %r22;
	ld.shared.f32 	%f10, [%r24];
	cvt.rn.f32.s32 	%f11, %r11;
	div.rn.f32 	%f12, %f10, %f11;
	cvta.to.global.u64 	%rd6, %rd3;
	mul.wide.s32 	%rd7, %r1, 4;
	add.s64 	%rd8, %rd6, %rd7;
	st.global.f32 	[%rd8], %f12;
$L__BB8_10:
	ret;

}


// ===== COMPILED SASS (sm_100) =====

	.target	sm_100

	.elftype	@"ET_EXEC"


//--------------------- .note.nv.tkinfo           --------------------------
	.section	.note.nv.tkinfo,"",@"SHT_NOTE"
	.sectionflags	@"SHF_NOTE_NV_TKINFO"
	.tkinfo
        /*0018*/ 	.word	0x00000002
        /*0030*/ 	.string	""
        /*0030*/ 	.string	"ptxas"
        /*0030*/ 	.string	"Cuda compilation tools, release 13.0, V13.0.88"
        /*0030*/ 	.string	"Build cuda_13.0.r13.0/compiler.36424714_0"
        /*0030*/ 	.string	"-arch sm_100 -m 64 "



//--------------------- .note.nv.cuinfo           --------------------------
	.section	.note.nv.cuinfo,"",@"SHT_NOTE"
	.sectionflags	@"SHF_NOTE_NV_CUINFO"
        /*0018*/ 	.short	0x0002
        /*001a*/ 	.short	0x0064
        /*001c*/ 	.short	0x0082
	.zero		2


//--------------------- .nv.info                  --------------------------
	.section	.nv.info,"",@"SHT_CUDA_INFO"
	.align	4


	//----- nvinfo : EIATTR_REGCOUNT
	.align		4
        /*0000*/ 	.byte	0x04, 0x2f
        /*0002*/ 	.short	(.L_1 - .L_0)
	.align		4
.L_0:
        /*0004*/ 	.word	index@(_Z8gpuMeansPKfmS0_mmPfS1_)
        /*0008*/ 	.word	0x00000018


	//----- nvinfo : EIATTR_FRAME_SIZE
	.align		4
.L_1:
        /*000c*/ 	.byte	0x04, 0x11
        /*000e*/ 	.short	(.L_3 - .L_2)
	.align		4
.L_2:
        /*0010*/ 	.word	index@($__internal_12_$__cuda_sm3x_div_rn_noftz_f32_slowpath)
        /*0014*/ 	.word	0x00000000


	//----- nvinfo : EIATTR_FRAME_SIZE
	.align		4
.L_3:
        /*0018*/ 	.byte	0x04, 0x11
        /*001a*/ 	.short	(.L_5 - .L_4)
	.align		4
.L_4:
        /*001c*/ 	.word	index@(_Z8gpuMeansPKfmS0_mmPfS1_)
        /*0020*/ 	.word	0x00000000


	//----- nvinfo : EIATTR_REGCOUNT
	.align		4
.L_5:
        /*0024*/ 	.byte	0x04, 0x2f
        /*0026*/ 	.short	(.L_7 - .L_6)
	.align		4
.L_6:
        /*0028*/ 	.word	index@(_Z5gpuSDPKfmS0_mmS0_S0_Pf)
        /*002c*/ 	.word	0x0000001b


	//----- nvinfo : EIATTR_FRAME_SIZE
	.align		4
.L_7:
        /*0030*/ 	.byte	0x04, 0x11
        /*0032*/ 	.short	(.L_9 - .L_8)
	.align		4
.L_8:
        /*0034*/ 	.word	index@($__internal_11_$__cuda_sm3x_div_rn_noftz_f32_slowpath)
        /*0038*/ 	.word	0x00000000


	//----- nvinfo : EIATTR_FRAME_SIZE
	.align		4
.L_9:
        /*003c*/ 	.byte	0x04, 0x11
        /*003e*/ 	.short	(.L_11 - .L_10)
	.align		4
.L_10:
        /*0040*/ 	.word	index@($__internal_10_$__cuda_sm20_sqrt_rn_f32_slowpath)
        /*0044*/ 	.word	0x00000000


	//----- nvinfo : EIATTR_FRAME_SIZE
	.align		4
.L_11:
        /*0048*/ 	.byte	0x04, 0x11
        /*004a*/ 	.short	(.L_13 - .L_12)
	.align		4
.L_12:
        /*004c*/ 	.word	index@(_Z5gpuSDPKfmS0_mmS0_S0_Pf)
        /*0050*/ 	.word	0x00000000


	//----- nvinfo : EIATTR_REGCOUNT
	.align		4
.L_13:
        /*0054*/ 	.byte	0x04, 0x2f
        /*0056*/ 	.short	(.L_15 - .L_14)
	.align		4
.L_14:
        /*0058*/ 	.word	index@(_Z7gpuPMCCPKfmS0_mmS0_S0_S0_Pf)
        /*005c*/ 	.word	0x00000023


	//----- nvinfo : EIATTR_FRAME_SIZE
	.align		4
.L_15:
        /*0060*/ 	.byte	0x04, 0x11
        /*0062*/ 	.short	(.L_17 - .L_16)
	.align		4
.L_16:
        /*0064*/ 	.word	index@($__internal_9_$__cuda_sm3x_div_rn_noftz_f32_slowpath)
        /*0068*/ 	.word	0x00000000


	//----- nvinfo : EIATTR_FRAME_SIZE
	.align		4
.L_17:
        /*006c*/ 	.byte	0x04, 0x11
        /*006e*/ 	.short	(.L_19 - .L_18)
	.align		4
.L_18:
        /*0070*/ 	.word	index@(_Z7gpuPMCCPKfmS0_mmS0_S0_S0_Pf)
        /*0074*/ 	.word	0x00000000


	//----- nvinfo : EIATTR_REGCOUNT
	.align		4
.L_19:
        /*0078*/ 	.byte	0x04, 0x2f
        /*007a*/ 	.short	(.L_21 - .L_20)
	.align		4
.L_20:
        /*007c*/ 	.word	index@(_Z14gpuMeansNoTestPKfmS0_mmPfS1_)
        /*0080*/ 	.word	0x00000020


	//----- nvinfo : EIATTR_FRAME_SIZE
	.align		4
.L_21:
        /*0084*/ 	.byte	0x04, 0x11
        /*0086*/ 	.short	(.L_23 - .L_22)
	.align		4
.L_22:
        /*0088*/ 	.word	index@($__internal_8_$__cuda_sm3x_div_rn_noftz_f32_slowpath)
        /*008c*/ 	.word	0x00000000


	//----- nvinfo : EIATTR_FRAME_SIZE
	.align		4
.L_23:
        /*0090*/ 	.byte	0x04, 0x11
        /*0092*/ 	.short	(.L_25 - .L_24)
	.align		4
.L_24:
        /*0094*/ 	.word	index@(_Z14gpuMeansNoTestPKfmS0_mmPfS1_)
        /*0098*/ 	.word	0x00000000


	//----- nvinfo : EIATTR_REGCOUNT
	.align		4
.L_25:
        /*009c*/ 	.byte	0x04, 0x2f
        /*009e*/ 	.short	(.L_27 - .L_26)
	.align		4
.L_26:
        /*00a0*/ 	.word	index@(_Z11gpuSDNoTestPKfmS0_mmS0_S0_Pf)
        /*00a4*/ 	.word	0x0000001f


	//----- nvinfo : EIATTR_FRAME_SIZE
	.align		4
.L_27:
        /*00a8*/ 	.byte	0x04, 0x11
        /*00aa*/ 	.short	(.L_29 - .L_28)
	.align		4
.L_28:
        /*00ac*/ 	.word	index@($__internal_7_$__cuda_sm3x_div_rn_noftz_f32_slowpath)
        /*00b0*/ 	.word	0x00000000


	//----- nvinfo : EIATTR_FRAME_SIZE
	.align		4
.L_29:
        /*00b4*/ 	.byte	0x04, 0x11
        /*00b6*/ 	.short	(.L_31 - .L_30)
	.align		4
.L_30:
        /*00b8*/ 	.word	index@($__internal_6_$__cuda_sm20_sqrt_rn_f32_slowpath)
        /*00bc*/ 	.word	0x00000000


	//----- nvinfo : EIATTR_FRAME_SIZE
	.align		4
.L_31:
        /*00c0*/ 	.byte	0x04, 0x11
        /*00c2*/ 	.short	(.L_33 - .L_32)
	.align		4
.L_32:
        /*00c4*/ 	.word	index@(_Z11gpuSDNoTestPKfmS0_mmS0_S0_Pf)
        /*00c8*/ 	.word	0x00000000


	//----- nvinfo : EIATTR_REGCOUNT
	.align		4
.L_33:
        /*00cc*/ 	.byte	0x04, 0x2f
        /*00ce*/ 	.short	(.L_35 - .L_34)
	.align		4
.L_34:
        /*00d0*/ 	.word	index@(_Z13gpuPMCCNoTestPKfmS0_mmS0_S0_S0_Pf)
        /*00d4*/ 	.word	0x00000023


	//----- nvinfo : EIATTR_FRAME_SIZE
	.align		4
.L_35:
        /*00d8*/ 	.byte	0x04, 0x11
        /*00da*/ 	.short	(.L_37 - .L_36)
	.align		4
.L_36:
        /*00dc*/ 	.word	index@($__internal_5_$__cuda_sm3x_div_rn_noftz_f32_slowpath)
        /*00e0*/ 	.word	0x00000000


	//----- nvinfo : EIATTR_FRAME_SIZE
	.align		4
.L_37:
        /*00e4*/ 	.byte	0x04, 0x11
        /*00e6*/ 	.short	(.L_39 - .L_38)
	.align		4
.L_38:
        /*00e8*/ 	.word	index@(_Z13gpuPMCCNoTestPKfmS0_mmS0_S0_S0_Pf)
        /*00ec*/ 	.word	0x00000000


	//----- nvinfo : EIATTR_REGCOUNT
	.align		4
.L_39:
        /*00f0*/ 	.byte	0x04, 0x2f
        /*00f2*/ 	.short	(.L_41 - .L_40)
	.align		4
.L_40:
        /*00f4*/ 	.word	index@(_Z9gpuSignifPKfS0_mPf)
        /*00f8*/ 	.word	0x0000001b


	//----- nvinfo : EIATTR_FRAME_SIZE
	.align		4
.L_41:
        /*00fc*/ 	.byte	0x04, 0x11
        /*00fe*/ 	.short	(.L_43 - .L_42)
	.align		4
.L_42:
        /*0100*/ 	.word	index@($__internal_4_$__cuda_sm3x_div_rn_noftz_f32_slowpath)
        /*0104*/ 	.word	0x00000000


	//----- nvinfo : EIATTR_FRAME_SIZE
	.align		4
.L_43:
        /*0108*/ 	.byte	0x04, 0x11
        /*010a*/ 	.short	(.L_45 - .L_44)
	.align		4
.L_44:
        /*010c*/ 	.word	index@($__internal_3_$__cuda_sm20_sqrt_rn_f32_slowpath)
        /*0110*/ 	.word	0x00000000


	//----- nvinfo : EIATTR_FRAME_SIZE
	.align		4
.L_45:
        /*0114*/ 	.byte	0x04, 0x11
        /*0116*/ 	.short	(.L_47 - .L_46)
	.align		4
.L_46:
        /*0118*/ 	.word	index@(_Z9gpuSignifPKfS0_mPf)
        /*011c*/ 	.word	0x00000000


	//----- nvinfo : EIATTR_REGCOUNT
	.align		4
.L_47:
        /*0120*/ 	.byte	0x04, 0x2f
        /*0122*/ 	.short	(.L_49 - .L_48)
	.align		4
.L_48:
        /*0124*/ 	.word	index@(_Z13dUpdateSignifPKfmPf)
        /*0128*/ 	.word	0x0000001c


	//----- nvinfo : EIATTR_FRAME_SIZE
	.align		4
.L_49:
        /*012c*/ 	.byte	0x04, 0x11
        /*012e*/ 	.short	(.L_51 - .L_50)
	.align		4
.L_50:
        /*0130*/ 	.word	index@($__internal_2_$__cuda_sm3x_div_rn_noftz_f32_slowpath)
        /*0134*/ 	.word	0x00000000


	//----- nvinfo : EIATTR_FRAME_SIZE
	.align		4
.L_51:
        /*0138*/ 	.byte	0x04, 0x11
        /*013a*/ 	.short	(.L_53 - .L_52)
	.align		4
.L_52:
        /*013c*/ 	.word	index@($__internal_1_$__cuda_sm20_sqrt_rn_f32_slowpath)
        /*0140*/ 	.word	0x00000000


	//----- nvinfo : EIATTR_FRAME_SIZE
	.align		4
.L_53:
        /*0144*/ 	.byte	0x04, 0x11
        /*0146*/ 	.short	(.L_55 - .L_54)
	.align		4
.L_54:
        /*0148*/ 	.word	index@(_Z13dUpdateSignifPKfmPf)
        /*014c*/ 	.word	0x00000000


	//----- nvinfo : EIATTR_REGCOUNT
	.align		4
.L_55:
        /*0150*/ 	.byte	0x04, 0x2f
        /*0152*/ 	.short	(.L_57 - .L_56)
	.align		4
.L_56:
        /*0154*/ 	.word	index@(_Z14noNAsPmccMeansiiPfS_)
        /*0158*/ 	.word	0x00000010


	//----- nvinfo : EIATTR_FRAME_SIZE
	.align		4
.L_57:
        /*015c*/ 	.byte	0x04, 0x11
        /*015e*/ 	.short	(.L_59 - .L_58)
	.align		4
.L_58:
        /*0160*/ 	.word	index@($__internal_0_$__cuda_sm3x_div_rn_noftz_f32_slowpath)
        /*0164*/ 	.word	0x00000000


	//----- nvinfo : EIATTR_FRAME_SIZE
	.align		4
.L_59:
        /*0168*/ 	.byte	0x04, 0x11
        /*016a*/ 	.short	(.L_61 - .L_60)
	.align		4
.L_60:
        /*016c*/ 	.word	index@(_Z14noNAsPmccMeansiiPfS_)
        /*0170*/ 	.word	0x00000000


	//----- nvinfo : EIATTR_MIN_STACK_SIZE
	.align		4
.L_61:
        /*0174*/ 	.byte	0x04, 0x12
        /*0176*/ 	.short	(.L_63 - .L_62)
	.align		4
.L_62:
        /*0178*/ 	.word	index@(_Z14noNAsPmccMeansiiPfS_)
        /*017c*/ 	.word	0x00000000


	//----- nvinfo : EIATTR_MIN_STACK_SIZE
	.align		4
.L_63:
        /*0180*/ 	.byte	0x04, 0x12
        /*0182*/ 	.short	(.L_65 - .L_64)
	.align		4
.L_64:
        /*0184*/ 	.word	index@(_Z13dUpdateSignifPKfmPf)
        /*0188*/ 	.word	0x00000000


	//----- nvinfo : EIATTR_MIN_STACK_SIZE
	.align		4
.L_65:
        /*018c*/ 	.byte	0x04, 0x12
        /*018e*/ 	.short	(.L_67 - .L_66)
	.align		4
.L_66:
        /*0190*/ 	.word	index@(_Z9gpuSignifPKfS0_mPf)
        /*0194*/ 	.word	0x00000000


	//----- nvinfo : EIATTR_MIN_STACK_SIZE
	.align		4
.L_67:
        /*0198*/ 	.byte	0x04, 0x12
        /*019a*/ 	.short	(.L_69 - .L_68)
	.align		4
.L_68:
        /*019c*/ 	.word	index@(_Z13gpuPMCCNoTestPKfmS0_mmS0_S0_S0_Pf)
        /*01a0*/ 	.word	0x00000000


	//----- nvinfo : EIATTR_MIN_STACK_SIZE
	.align		4
.L_69:
        /*01a4*/ 	.byte	0x04, 0x12
        /*01a6*/ 	.short	(.L_71 - .L_70)
	.align		4
.L_70:
        /*01a8*/ 	.word	index@(_Z11gpuSDNoTestPKfmS0_mmS0_S0_Pf)
        /*01ac*/ 	.word	0x00000000


	//----- nvinfo : EIATTR_MIN_STACK_SIZE
	.align		4
.L_71:
        /*01b0*/ 	.byte	0x04, 0x12
        /*01b2*/ 	.short	(.L_73 - .L_72)
	.align		4
.L_72:
        /*01b4*/ 	.word	index@(_Z14gpuMeansNoTestPKfmS0_mmPfS1_)
        /*01b8*/ 	.word	0x00000000


	//----- nvinfo : EIATTR_MIN_STACK_SIZE
	.align		4
.L_73:
        /*01bc*/ 	.byte	0x04, 0x12
        /*01be*/ 	.short	(.L_75 - .L_74)
	.align		4
.L_74:
        /*01c0*/ 	.word	index@(_Z7gpuPMCCPKfmS0_mmS0_S0_S0_Pf)
        /*01c4*/ 	.word	0x00000000


	//----- nvinfo : EIATTR_MIN_STACK_SIZE
	.align		4
.L_75:
        /*01c8*/ 	.byte	0x04, 0x12
        /*01ca*/ 	.short	(.L_77 - .L_76)
	.align		4
.L_76:
        /*01cc*/ 	.word	index@(_Z5gpuSDPKfmS0_mmS0_S0_Pf)
        /*01d0*/ 	.word	0x00000000


	//----- nvinfo : EIATTR_MIN_STACK_SIZE
	.align		4
.L_77:
        /*01d4*/ 	.byte	0x04, 0x12
        /*01d6*/ 	.short	(.L_79 - .L_78)
	.align		4
.L_78:
        /*01d8*/ 	.word	index@(_Z8gpuMeansPKfmS0_mmPfS1_)
        /*01dc*/ 	.word	0x00000000
.L_79:


//--------------------- .nv.compat                --------------------------
	.section	.nv.compat,"",@"SHT_CUDA_COMPAT_INFO"
	.align	4
        /*0000*/ 	.byte	0x02, 0x09, 0x00, 0x00, 0x02, 0x02, 0x01, 0x00, 0x02, 0x05, 0x05, 0x00, 0x03, 0x07, 0x01, 0x01
        /*0010*/ 	.byte	0x02, 0x03, 0x00, 0x00, 0x02, 0x06, 0x01, 0x00, 0x04, 0x0b, 0x08, 0x00, 0x01, 0x00, 0x00, 0x00
        /*0020*/ 	.byte	0x00, 0x00, 0x00, 0x00


//--------------------- .nv.info._Z14noNAsPmccMeansiiPfS_ --------------------------
	.section	.nv.info._Z14noNAsPmccMeansiiPfS_,"",@"SHT_CUDA_INFO"
	.sectionflags	@""
	.align	4


	//----- nvinfo : EIATTR_CUDA_API_VERSION
	.align		4
        /*0000*/ 	.byte	0x04, 0x37
        /*0002*/ 	.short	(.L_81 - .L_80)
.L_80:
        /*0004*/ 	.word	0x00000082


	//----- nvinfo : EIATTR_KPARAM_INFO
	.align		4
.L_81:
        /*0008*/ 	.byte	0x04, 0x17
        /*000a*/ 	.short	(.L_83 - .L_82)
.L_82:
        /*000c*/ 	.word	0x00000000
        /*0010*/ 	.short	0x0003
        /*0012*/ 	.short	0x0010
        /*0014*/ 	.byte	0x00, 0xf5, 0x21, 0x00


	//----- nvinfo : EIATTR_KPARAM_INFO
	.align		4
.L_83:
        /*0018*/ 	.byte	0x04, 0x17
        /*001a*/ 	.short	(.L_85 - .L_84)
.L_84:
        /*001c*/ 	.word	0x00000000
        /*0020*/ 	.short	0x0002
        /*0022*/ 	.short	0x0008
        /*0024*/ 	.byte	0x00, 0xf5, 0x21, 0x00


	//----- nvinfo : EIATTR_KPARAM_INFO
	.align		4
.L_85:
        /*0028*/ 	.byte	0x04, 0x17
        /*002a*/ 	.short	(.L_87 - .L_86)
.L_86:
        /*002c*/ 	.word	0x00000000
        /*0030*/ 	.short	0x0001
        /*0032*/ 	.short	0x0004
        /*0034*/ 	.byte	0x00, 0xf0, 0x11, 0x00


	//----- nvinfo : EIATTR_KPARAM_INFO
	.align		4
.L_87:
        /*0038*/ 	.byte	0x04, 0x17
        /*003a*/ 	.short	(.L_89 - .L_88)
.L_88:
        /*003c*/ 	.word	0x00000000
        /*0040*/ 	.short	0x0000
        /*0042*/ 	.short	0x0000
        /*0044*/ 	.byte	0x00, 0xf0, 0x11, 0x00


	//----- nvinfo : EIATTR_SPARSE_MMA_MASK
	.align		4
.L_89:
        /*0048*/ 	.byte	0x03, 0x50
        /*004a*/ 	.short	0x0000


	//----- nvinfo : EIATTR_MAXREG_COUNT
	.align		4
        /*004c*/ 	.byte	0x03, 0x1b
        /*004e*/ 	.short	0x00ff


	//----- nvinfo : EIATTR_NUM_BARRIERS
	.align		4
        /*0050*/ 	.byte	0x02, 0x4c
        /*0052*/ 	.byte	0x01
	.zero		1


	//----- nvinfo : EIATTR_MERCURY_ISA_VERSION
	.align		4
        /*0054*/ 	.byte	0x03, 0x5f
        /*0056*/ 	.short	0x0101


	//----- nvinfo : EIATTR_VRC_CTA_INIT_COUNT
	.align		4
        /*0058*/ 	.byte	0x02, 0x4a
	.zero		1
	.zero		1


	//----- nvinfo : EIATTR_EXIT_INSTR_OFFSETS
	.align		4
        /*005c*/ 	.byte	0x04, 0x1c
        /*005e*/ 	.short	(.L_91 - .L_90)


	//   ....[0]....
.L_90:
        /*0060*/ 	.word	0x000000a0


	//   ....[1]....
        /*0064*/ 	.word	0x00000320


	//   ....[2]....
        /*0068*/ 	.word	0x00000470


	//----- nvinfo : EIATTR_CRS_STACK_SIZE
	.align		4
.L_91:
        /*006c*/ 	.byte	0x04, 0x1e
        /*006e*/ 	.short	(.L_93 - .L_92)
.L_92:
        /*0070*/ 	.word	0x00000000


	//----- nvinfo : EIATTR_CBANK_PARAM_SIZE
	.align		4
.L_93:
        /*0074*/ 	.byte	0x03, 0x19
        /*0076*/ 	.short	0x0018


	//----- nvinfo : EIATTR_PARAM_CBANK
	.align		4
        /*0078*/ 	.byte	0x04, 0x0a
        /*007a*/ 	.short	(.L_95 - .L_94)
	.align		4
.L_94:
        /*007c*/ 	.word	index@(.nv.constant0._Z14noNAsPmccMeansiiPfS_)
        /*0080*/ 	.short	0x0380
        /*0082*/ 	.short	0x0018


	//----- nvinfo : EIATTR_SW_WAR
	.align		4
.L_95:
        /*0084*/ 	.byte	0x04, 0x36
        /*0086*/ 	.short	(.L_97 - .L_96)
.L_96:
        /*0088*/ 	.word	0x00000008
.L_97:


//--------------------- .nv.info._Z13dUpdateSignifPKfmPf --------------------------
	.section	.nv.info._Z13dUpdateSignifPKfmPf,"",@"SHT_CUDA_INFO"
	.sectionflags	@""
	.align	4


	//----- nvinfo : EIATTR_CUDA_API_VERSION
	.align		4
        /*0000*/ 	.byte	0x04, 0x37
        /*0002*/ 	.short	(.L_99 - .L_98)
.L_98:
        /*0004*/ 	.word	0x00000082


	//----- nvinfo : EIATTR_KPARAM_INFO
	.align		4
.L_99:
        /*0008*/ 	.byte	0x04, 0x17
        /*000a*/ 	.short	(.L_101 - .L_100)
.L_100:
        /*000c*/ 	.word	0x00000000
        /*0010*/ 	.short	0x0002
        /*0012*/ 	.short	0x0010
        /*0014*/ 	.byte	0x00, 0xf5, 0x21, 0x00


	//----- nvinfo : EIATTR_KPARAM_INFO
	.align		4
.L_101:
        /*0018*/ 	.byte	0x04, 0x17
        /*001a*/ 	.short	(.L_103 - .L_102)
.L_102:
        /*001c*/ 	.word	0x00000000
        /*0020*/ 	.short	0x0001
        /*0022*/ 	.short	0x0008
        /*0024*/ 	.byte	0x00, 0xf0, 0x21, 0x00


	//----- nvinfo : EIATTR_KPARAM_INFO
	.align		4
.L_103:
        /*0028*/ 	.byte	0x04, 0x17
        /*002a*/ 	.short	(.L_105 - .L_104)
.L_104:
        /*002c*/ 	.word	0x00000000
        /*0030*/ 	.short	0x0000
        /*0032*/ 	.short	0x0000
        /*0034*/ 	.byte	0x00, 0xf5, 0x21, 0x00


	//----- nvinfo : EIATTR_SPARSE_MMA_MASK
	.align		4
.L_105:
        /*0038*/ 	.byte	0x03, 0x50
        /*003a*/ 	.short	0x0000


	//----- nvinfo : EIATTR_MAXREG_COUNT
	.align		4
        /*003c*/ 	.byte	0x03, 0x1b
        /*003e*/ 	.short	0x00ff


	//----- nvinfo : EIATTR_MERCURY_ISA_VERSION
	.align		4
        /*0040*/ 	.byte	0x03, 0x5f
        /*0042*/ 	.short	0x0101


	//----- nvinfo : EIATTR_VRC_CTA_INIT_COUNT
	.align		4
        /*0044*/ 	.byte	0x02, 0x4a
	.zero		1
	.zero		1


	//----- nvinfo : EIATTR_EXIT_INSTR_OFFSETS
	.align		4
        /*0048*/ 	.byte	0x04, 0x1c
        /*004a*/ 	.short	(.L_107 - .L_106)


	//   ....[0]....
.L_106:
        /*004c*/ 	.word	0x00000090


	//   ....[1]....
        /*0050*/ 	.word	0x00000eb0


	//----- nvinfo : EIATTR_CRS_STACK_SIZE
	.align		4
.L_107:
        /*0054*/ 	.byte	0x04, 0x1e
        /*0056*/ 	.short	(.L_109 - .L_108)
.L_108:
        /*0058*/ 	.word	0x00000000


	//----- nvinfo : EIATTR_CBANK_PARAM_SIZE
	.align		4
.L_109:
        /*005c*/ 	.byte	0x03, 0x19
        /*005e*/ 	.short	0x0018


	//----- nvinfo : EIATTR_PARAM_CBANK
	.align		4
        /*0060*/ 	.byte	0x04, 0x0a
        /*0062*/ 	.short	(.L_111 - .L_110)
	.align		4
.L_110:
        /*0064*/ 	.word	index@(.nv.constant0._Z13dUpdateSignifPKfmPf)
        /*0068*/ 	.short	0x0380
        /*006a*/ 	.short	0x0018


	//----- nvinfo : EIATTR_SW_WAR
	.align		4
.L_111:
        /*006c*/ 	.byte	0x04, 0x36
        /*006e*/ 	.short	(.L_113 - .L_112)
.L_112:
        /*0070*/ 	.word	0x00000008
.L_113:


//--------------------- .nv.info._Z9gpuSignifPKfS0_mPf --------------------------
	.section	.nv.info._Z9gpuSignifPKfS0_mPf,"",@"SHT_CUDA_INFO"
	.sectionflags	@""
	.align	4


	//----- nvinfo : EIATTR_CUDA_API_VERSION
	.align		4
        /*0000*/ 	.byte	0x04, 0x37
        /*0002*/ 	.short	(.L_115 - .L_114)
.L_114:
        /*0004*/ 	.word	0x00000082


	//----- nvinfo : EIATTR_KPARAM_INFO
	.align		4
.L_115:
        /*0008*/ 	.byte	0x04, 0x17
        /*000a*/ 	.short	(.L_117 - .L_116)
.L_116:
        /*000c*/ 	.word	0x00000000
        /*0010*/ 	.short	0x0003
        /*0012*/ 	.short	0x0018
        /*0014*/ 	.byte	0x00, 0xf5, 0x21, 0x00


	//----- nvinfo : EIATTR_KPARAM_INFO
	.align		4
.L_117:
        /*0018*/ 	.byte	0x04, 0x17
        /*001a*/ 	.short	(.L_119 - .L_118)
.L_118:
        /*001c*/ 	.word	0x00000000
        /*0020*/ 	.short	0x0002
        /*0022*/ 	.short	0x0010
        /*0024*/ 	.byte	0x00, 0xf0, 0x21, 0x00


	//----- nvinfo : EIATTR_KPARAM_INFO
	.align		4
.L_119:
        /*0028*/ 	.byte	0x04, 0x17
        /*002a*/ 	.short	(.L_121 - .L_120)
.L_120:
        /*002c*/ 	.word	0x00000000
        /*0030*/ 	.short	0x0001
        /*0032*/ 	.short	0x0008
        /*0034*/ 	.byte	0x00, 0xf5, 0x21, 0x00


	//----- nvinfo : EIATTR_KPARAM_INFO
	.align		4
.L_121:
        /*0038*/ 	.byte	0x04, 0x17
        /*003a*/ 	.short	(.L_123 - .L_122)
.L_122:
        /*003c*/ 	.word	0x00000000
        /*0040*/ 	.short	0x0000
        /*0042*/ 	.short	0x0000
        /*0044*/ 	.byte	0x00, 0xf5, 0x21, 0x00


	//----- nvinfo : EIATTR_SPARSE_MMA_MASK
	.align		4
.L_123:
        /*0048*/ 	.byte	0x03, 0x50
        /*004a*/ 	.short	0x0000


	//----- nvinfo : EIATTR_MAXREG_COUNT
	.align		4
        /*004c*/ 	.byte	0x03, 0x1b
        /*004e*/ 	.short	0x00ff


	//----- nvinfo : EIATTR_MERCURY_ISA_VERSION
	.align		4
        /*0050*/ 	.byte	0x03, 0x5f
        /*0052*/ 	.short	0x0101


	//----- nvinfo : EIATTR_VRC_CTA_INIT_COUNT
	.align		4
        /*0054*/ 	.byte	0x02, 0x4a
	.zero		1
	.zero		1


	//----- nvinfo : EIATTR_EXIT_INSTR_OFFSETS
	.align		4
        /*0058*/ 	.byte	0x04, 0x1c
        /*005a*/ 	.short	(.L_125 - .L_124)


	//   ....[0]....
.L_124:
        /*005c*/ 	.word	0x000000a0


	//   ....[1]....
        /*0060*/ 	.word	0x00000ba0


	//   ....[2]....
        /*0064*/ 	.word	0x00000f80


	//----- nvinfo : EIATTR_CRS_STACK_SIZE
	.align		4
.L_125:
        /*0068*/ 	.byte	0x04, 0x1e
        /*006a*/ 	.short	(.L_127 - .L_126)
.L_126:
        /*006c*/ 	.word	0x00000000


	//----- nvinfo : EIATTR_CBANK_PARAM_SIZE
	.align		4
.L_127:
        /*0070*/ 	.byte	0x03, 0x19
        /*0072*/ 	.short	0x0020


	//----- nvinfo : EIATTR_PARAM_CBANK
	.align		4
        /*0074*/ 	.byte	0x04, 0x0a
        /*0076*/ 	.short	(.L_129 - .L_128)
	.align		4
.L_128:
        /*0078*/ 	.word	index@(.nv.constant0._Z9gpuSignifPKfS0_mPf)
        /*007c*/ 	.short	0x0380
        /*007e*/ 	.short	0x0020


	//----- nvinfo : EIATTR_SW_WAR
	.align		4
.L_129:
        /*0080*/ 	.byte	0x04, 0x36
        /*0082*/ 	.short	(.L_131 - .L_130)
.L_130:
        /*0084*/ 	.word	0x00000008
.L_131:


//--------------------- .nv.info._Z13gpuPMCCNoTestPKfmS0_mmS0_S0_S0_Pf --------------------------
	.section	.nv.info._Z13gpuPMCCNoTestPKfmS0_mmS0_S0_S0_Pf,"",@"SHT_CUDA_INFO"
	.sectionflags	@""
	.align	4


	//----- nvinfo : EIATTR_CUDA_API_VERSION
	.align		4
        /*0000*/ 	.byte	0x04, 0x37
        /*0002*/ 	.short	(.L_133 - .L_132)
.L_132:
        /*0004*/ 	.word	0x00000082


	//----- nvinfo : EIATTR_KPARAM_INFO
	.align		4
.L_133:
        /*0008*/ 	.byte	0x04, 0x17
        /*000a*/ 	.short	(.L_135 - .L_134)
.L_134:
        /*000c*/ 	.word	0x00000000
        /*0010*/ 	.short	0x0008
        /*0012*/ 	.short	0x0040
        /*0014*/ 	.byte	0x00, 0xf5, 0x21, 0x00


	//----- nvinfo : EIATTR_KPARAM_INFO
	.align		4
.L_135:
        /*0018*/ 	.byte	0x04, 0x17
        /*001a*/ 	.short	(.L_137 - .L_136)
.L_136:
        /*001c*/ 	.word	0x00000000
        /*0020*/ 	.short	0x0007
        /*0022*/ 	.short	0x0038
        /*0024*/ 	.byte	0x00, 0xf5, 0x21, 0x00


	//----- nvinfo : EIATTR_KPARAM_INFO
	.align		4
.L_137:
        /*0028*/ 	.byte	0x04, 0x17
        /*002a*/ 	.short	(.L_139 - .L_138)
.L_138:
        /*002c*/ 	.word	0x00000000
        /*0030*/ 	.short	0x0006
        /*0032*/ 	.short	0x0030
        /*0034*/ 	.byte	0x00, 0xf5, 0x21, 0x00


	//----- nvinfo : EIATTR_KPARAM_INFO
	.align		4
.L_139:
        /*0038*/ 	.byte	0x04, 0x17
        /*003a*/ 	.short	(.L_141 - .L_140)
.L_140:
        /*003c*/ 	.word	0x00000000
        /*0040*/ 	.short	0x0005
        /*0042*/ 	.short	0x0028
        /*0044*/ 	.byte	0x00, 0xf5, 0x21, 0x00


	//----- nvinfo : EIATTR_KPARAM_INFO
	.align		4
.L_141:
        /*0048*/ 	.byte	0x04, 0x17
        /*004a*/ 	.short	(.L_143 - .L_142)
.L_142:
        /*004c*/ 	.word	0x00000000
        /*0050*/ 	.short	0x0004
        /*0052*/ 	.short	0x0020
        /*0054*/ 	.byte	0x00, 0xf0, 0x21, 0x00


	//----- nvinfo : EIATTR_KPARAM_INFO
	.align		4
.L_143:
        /*0058*/ 	.byte	0x04, 0x17
        /*005a*/ 	.short	(.L_145 - .L_144)
.L_144:
        /*005c*/ 	.word	0x00000000
        /*0060*/ 	.short	0x0003
        /*0062*/ 	.short	0x0018
        /*0064*/ 	.byte	0x00, 0xf0, 0x21, 0x00


	//----- nvinfo : EIATTR_KPARAM_INFO
	.align		4
.L_145:
        /*0068*/ 	.byte	0x04, 0x17
        /*006a*/ 	.short	(.L_147 - .L_146)
.L_146:
        /*006c*/ 	.word	0x00000000
        /*0070*/ 	.short	0x0002
        /*0072*/ 	.short	0x0010
        /*0074*/ 	.byte	0x00, 0xf5, 0x21, 0x00


	//----- nvinfo : EIATTR_KPARAM_INFO
	.align		4
.L_147:
        /*0078*/ 	.byte	0x04, 0x17
        /*007a*/ 	.short	(.L_149 - .L_148)
.L_148:
        /*007c*/ 	.word	0x00000000
        /*0080*/ 	.short	0x0001
        /*0082*/ 	.short	0x0008
        /*0084*/ 	.byte	0x00, 0xf0, 0x21, 0x00


	//----- nvinfo : EIATTR_KPARAM_INFO
	.align		4
.L_149:
        /*0088*/ 	.byte	0x04, 0x17
        /*008a*/ 	.short	(.L_151 - .L_150)
.L_150:
        /*008c*/ 	.word	0x00000000
        /*0090*/ 	.short	0x0000
        /*0092*/ 	.short	0x0000
        /*0094*/ 	.byte	0x00, 0xf5, 0x21, 0x00


	//----- nvinfo : EIATTR_SPARSE_MMA_MASK
	.align		4
.L_151:
        /*0098*/ 	.byte	0x03, 0x50
        /*009a*/ 	.short	0x0000


	//----- nvinfo : EIATTR_MAXREG_COUNT
	.align		4
        /*009c*/ 	.byte	0x03, 0x1b
        /*009e*/ 	.short	0x00ff


	//----- nvinfo : EIATTR_NUM_BARRIERS
	.align		4
        /*00a0*/ 	.byte	0x02, 0x4c
        /*00a2*/ 	.byte	0x01
	.zero		1


	//----- nvinfo : EIATTR_MERCURY_ISA_VERSION
	.align		4
        /*00a4*/ 	.byte	0x03, 0x5f
        /*00a6*/ 	.short	0x0101


	//----- nvinfo : EIATTR_VRC_CTA_INIT_COUNT
	.align		4
        /*00a8*/ 	.byte	0x02, 0x4a
	.zero		1
	.zero		1


	//----- nvinfo : EIATTR_EXIT_INSTR_OFFSETS
	.align		4
        /*00ac*/ 	.byte	0x04, 0x1c
        /*00ae*/ 	.short	(.L_153 - .L_152)


	//   ....[0]....
.L_152:
        /*00b0*/ 	.word	0x00000090


	//   ....[1]....
        /*00b4*/ 	.word	0x00002c90


	//   ....[2]....
        /*00b8*/ 	.word	0x00002e30


	//----- nvinfo : EIATTR_CRS_STACK_SIZE
	.align		4
.L_153:
        /*00bc*/ 	.byte	0x04, 0x1e
        /*00be*/ 	.short	(.L_155 - .L_154)
.L_154:
        /*00c0*/ 	.word	0x00000000


	//----- nvinfo : EIATTR_CBANK_PARAM_SIZE
	.align		4
.L_155:
        /*00c4*/ 	.byte	0x03, 0x19
        /*00c6*/ 	.short	0x0048


	//----- nvinfo : EIATTR_PARAM_CBANK
	.align		4
        /*00c8*/ 	.byte	0x04, 0x0a
        /*00ca*/ 	.short	(.L_157 - .L_156)
	.align		4
.L_156:
        /*00cc*/ 	.word	index@(.nv.constant0._Z13gpuPMCCNoTestPKfmS0_mmS0_S0_S0_Pf)
        /*00d0*/ 	.short	0x0380
        /*00d2*/ 	.short	0x0048


	//----- nvinfo : EIATTR_SW_WAR
	.align		4
.L_157:
        /*00d4*/ 	.byte	0x04, 0x36
        /*00d6*/ 	.short	(.L_159 - .L_158)
.L_158:
        /*00d8*/ 	.word	0x00000008
.L_159:


//--------------------- .nv.info._Z11gpuSDNoTestPKfmS0_mmS0_S0_Pf --------------------------
	.section	.nv.info._Z11gpuSDNoTestPKfmS0_mmS0_S0_Pf,"",@"SHT_CUDA_INFO"
	.sectionflags	@""
	.align	4


	//----- nvinfo : EIATTR_CUDA_API_VERSION
	.align		4
        /*0000*/ 	.byte	0x04, 0x37
        /*0002*/ 	.short	(.L_161 - .L_160)
.L_160:
        /*0004*/ 	.word	0x00000082


	//----- nvinfo : EIATTR_KPARAM_INFO
	.align		4
.L_161:
        /*0008*/ 	.byte	0x04, 0x17
        /*000a*/ 	.short	(.L_163 - .L_162)
.L_162:
        /*000c*/ 	.word	0x00000000
        /*0010*/ 	.short	0x0007
        /*0012*/ 	.short	0x0038
        /*0014*/ 	.byte	0x00, 0xf5, 0x21, 0x00


	//----- nvinfo : EIATTR_KPARAM_INFO
	.align		4
.L_163:
        /*0018*/ 	.byte	0x04, 0x17
        /*001a*/ 	.short	(.L_165 - .L_164)
.L_164:
        /*001c*/ 	.word	0x00000000
        /*0020*/ 	.short	0x0006
        /*0022*/ 	.short	0x0030
        /*0024*/ 	.byte	0x00, 0xf5, 0x21, 0x00


	//----- nvinfo : EIATTR_KPARAM_INFO
	.align		4
.L_165:
        /*0028*/ 	.byte	0x04, 0x17
        /*002a*/ 	.short	(.L_167 - .L_166)
.L_166:
        /*002c*/ 	.word	0x00000000
        /*0030*/ 	.short	0x0005
        /*0032*/ 	.short	0x0028
        /*0034*/ 	.byte	0x00, 0xf5, 0x21, 0x00


	//----- nvinfo : EIATTR_KPARAM_INFO
	.align		4
.L_167:
        /*0038*/ 	.byte	0x04, 0x17
        /*003a*/ 	.short	(.L_169 - .L_168)
.L_168:
        /*003c*/ 	.word	0x00000000
        /*0040*/ 	.short	0x0004
        /*0042*/ 	.short	0x0020
        /*0044*/ 	.byte	0x00, 0xf0, 0x21, 0x00


	//----- nvinfo : EIATTR_KPARAM_INFO
	.align		4
.L_169:
        /*0048*/ 	.byte	0x04, 0x17
        /*004a*/ 	.short	(.L_171 - .L_170)
.L_170:
        /*004c*/ 	.word	0x00000000
        /*0050*/ 	.short	0x0003
        /*0052*/ 	.short	0x0018
        /*0054*/ 	.byte	0x00, 0xf0, 0x21, 0x00


	//----- nvinfo : EIATTR_KPARAM_INFO
	.align		4
.L_171:
        /*0058*/ 	.byte	0x04, 0x17
        /*005a*/ 	.short	(.L_173 - .L_172)
.L_172:
        /*005c*/ 	.word	0x00000000
        /*0060*/ 	.short	0x0002
        /*0062*/ 	.short	0x0010
        /*0064*/ 	.byte	0x00, 0xf5, 0x21, 0x00


	//----- nvinfo : EIATTR_KPARAM_INFO
	.align		4
.L_173:
        /*0068*/ 	.byte	0x04, 0x17
        /*006a*/ 	.short	(.L_175 - .L_174)
.L_174:
        /*006c*/ 	.word	0x00000000
        /*0070*/ 	.short	0x0001
        /*0072*/ 	.short	0x0008
        /*0074*/ 	.byte	0x00, 0xf0, 0x21, 0x00


	//----- nvinfo : EIATTR_KPARAM_INFO
	.align		4
.L_175:
        /*0078*/ 	.byte	0x04, 0x17
        /*007a*/ 	.short	(.L_177 - .L_176)
.L_176:
        /*007c*/ 	.word	0x00000000
        /*0080*/ 	.short	0x0000
        /*0082*/ 	.short	0x0000
        /*0084*/ 	.byte	0x00, 0xf5, 0x21, 0x00


	//----- nvinfo : EIATTR_SPARSE_MMA_MASK
	.align		4
.L_177:
        /*0088*/ 	.byte	0x03, 0x50
        /*008a*/ 	.short	0x0000


	//----- nvinfo : EIATTR_MAXREG_COUNT
	.align		4
        /*008c*/ 	.byte	0x03, 0x1b
        /*008e*/ 	.short	0x00ff


	//----- nvinfo : EIATTR_NUM_BARRIERS
	.align		4
        /*0090*/ 	.byte	0x02, 0x4c
        /*0092*/ 	.byte	0x01
	.zero		1


	//----- nvinfo : EIATTR_MERCURY_ISA_VERSION
	.align		4
        /*0094*/ 	.byte	0x03, 0x5f
        /*0096*/ 	.short	0x0101


	//----- nvinfo : EIATTR_VRC_CTA_INIT_COUNT
	.align		4
        /*0098*/ 	.byte	0x02, 0x4a
	.zero		1
	.zero		1


	//----- nvinfo : EIATTR_EXIT_INSTR_OFFSETS
	.align		4
        /*009c*/ 	.byte	0x04, 0x1c
        /*009e*/ 	.short	(.L_179 - .L_178)


	//   ....[0]....
.L_178:
        /*00a0*/ 	.word	0x00000090


	//   ....[1]....
        /*00a4*/ 	.word	0x000012b0


	//   ....[2]....
        /*00a8*/ 	.word	0x000016d0


	//----- nvinfo : EIATTR_CRS_STACK_SIZE
	.align		4
.L_179:
        /*00ac*/ 	.byte	0x04, 0x1e
        /*00ae*/ 	.short	(.L_181 - .L_180)
.L_180:
        /*00b0*/ 	.word	0x00000000


	//----- nvinfo : EIATTR_CBANK_PARAM_SIZE
	.align		4
.L_181:
        /*00b4*/ 	.byte	0x03, 0x19
        /*00b6*/ 	.short	0x0040


	//----- nvinfo : EIATTR_PARAM_CBANK
	.align		4
        /*00b8*/ 	.byte	0x04, 0x0a
        /*00ba*/ 	.short	(.L_183 - .L_182)
	.align		4
.L_182:
        /*00bc*/ 	.word	index@(.nv.constant0._Z11gpuSDNoTestPKfmS0_mmS0_S0_Pf)
        /*00c0*/ 	.short	0x0380
        /*00c2*/ 	.short	0x0040


	//----- nvinfo : EIATTR_SW_WAR
	.align		4
.L_183:
        /*00c4*/ 	.byte	0x04, 0x36
        /*00c6*/ 	.short	(.L_185 - .L_184)
.L_184:
        /*00c8*/ 	.word	0x00000008
.L_185:


//--------------------- .nv.info._Z14gpuMeansNoTestPKfmS0_mmPfS1_ --------------------------
	.section	.nv.info._Z14gpuMeansNoTestPKfmS0_mmPfS1_,"",@"SHT_CUDA_INFO"
	.sectionflags	@""
	.align	4


	//----- nvinfo : EIATTR_CUDA_API_VERSION
	.align		4
        /*0000*/ 	.byte	0x04, 0x37
        /*0002*/ 	.short	(.L_187 - .L_186)
.L_186:
        /*0004*/ 	.word	0x00000082


	//----- nvinfo : EIATTR_KPARAM_INFO
	.align		4
.L_187:
        /*0008*/ 	.byte	0x04, 0x17
        /*000a*/ 	.short	(.L_189 - .L_188)
.L_188:
        /*000c*/ 	.word	0x00000000
        /*0010*/ 	.short	0x0006
        /*0012*/ 	.short	0x0030
        /*0014*/ 	.byte	0x00, 0xf5, 0x21, 0x00


	//----- nvinfo : EIATTR_KPARAM_INFO
	.align		4
.L_189:
        /*0018*/ 	.byte	0x04, 0x17
        /*001a*/ 	.short	(.L_191 - .L_190)
.L_190:
        /*001c*/ 	.word	0x00000000
        /*0020*/ 	.short	0x0005
        /*0022*/ 	.short	0x0028
        /*0024*/ 	.byte	0x00, 0xf5, 0x21, 0x00


	//----- nvinfo : EIATTR_KPARAM_INFO
	.align		4
.L_191:
        /*0028*/ 	.byte	0x04, 0x17
        /*002a*/ 	.short	(.L_193 - .L_192)
.L_192:
        /*002c*/ 	.word	0x00000000
        /*0030*/ 	.short	0x0004
        /*0032*/ 	.short	0x0020
        /*0034*/ 	.byte	0x00, 0xf0, 0x21, 0x00


	//----- nvinfo : EIATTR_KPARAM_INFO
	.align		4
.L_193:
        /*0038*/ 	.byte	0x04, 0x17
        /*003a*/ 	.short	(.L_195 - .L_194)
.L_194:
        /*003c*/ 	.word	0x00000000
        /*0040*/ 	.short	0x0003
        /*0042*/ 	.short	0x0018
        /*0044*/ 	.byte	0x00, 0xf0, 0x21, 0x00


	//----- nvinfo : EIATTR_KPARAM_INFO
	.align		4
.L_195:
        /*0048*/ 	.byte	0x04, 0x17
        /*004a*/ 	.short	(.L_197 - .L_196)
.L_196:
        /*004c*/ 	.word	0x00000000
        /*0050*/ 	.short	0x0002
        /*0052*/ 	.short	0x0010
        /*0054*/ 	.byte	0x00, 0xf5, 0x21, 0x00


	//----- nvinfo : EIATTR_KPARAM_INFO
	.align		4
.L_197:
        /*0058*/ 	.byte	0x04, 0x17
        /*005a*/ 	.short	(.L_199 - .L_198)
.L_198:
        /*005c*/ 	.word	0x00000000
        /*0060*/ 	.short	0x0001
        /*0062*/ 	.short	0x0008
        /*0064*/ 	.byte	0x00, 0xf0, 0x21, 0x00


	//----- nvinfo : EIATTR_KPARAM_INFO
	.align		4
.L_199:
        /*0068*/ 	.byte	0x04, 0x17
        /*006a*/ 	.short	(.L_201 - .L_200)
.L_200:
        /*006c*/ 	.word	0x00000000
        /*0070*/ 	.short	0x0000
        /*0072*/ 	.short	0x0000
        /*0074*/ 	.byte	0x00, 0xf5, 0x21, 0x00


	//----- nvinfo : EIATTR_SPARSE_MMA_MASK
	.align		4
.L_201:
        /*0078*/ 	.byte	0x03, 0x50
        /*007a*/ 	.short	0x0000


	//----- nvinfo : EIATTR_MAXREG_COUNT
	.align		4
        /*007c*/ 	.byte	0x03, 0x1b
        /*007e*/ 	.short	0x00ff


	//----- nvinfo : EIATTR_NUM_BARRIERS
	.align		4
        /*0080*/ 	.byte	0x02, 0x4c
        /*0082*/ 	.byte	0x01
	.zero		1


	//----- nvinfo : EIATTR_MERCURY_ISA_VERSION
	.align		4
        /*0084*/ 	.byte	0x03, 0x5f
        /*0086*/ 	.short	0x0101


	//----- nvinfo : EIATTR_VRC_CTA_INIT_COUNT
	.align		4
        /*0088*/ 	.byte	0x02, 0x4a
	.zero		1
	.zero		1


	//----- nvinfo : EIATTR_EXIT_INSTR_OFFSETS
	.align		4
        /*008c*/ 	.byte	0x04, 0x1c
        /*008e*/ 	.short	(.L_203 - .L_202)


	//   ....[0]....
.L_202:
        /*0090*/ 	.word	0x00000090


	//   ....[1]....
        /*0094*/ 	.word	0x000011a0


	//   ....[2]....
        /*0098*/ 	.word	0x000014e0


	//----- nvinfo : EIATTR_CRS_STACK_SIZE
	.align		4
.L_203:
        /*009c*/ 	.byte	0x04, 0x1e
        /*009e*/ 	.short	(.L_205 - .L_204)
.L_204:
        /*00a0*/ 	.word	0x00000000


	//----- nvinfo : EIATTR_CBANK_PARAM_SIZE
	.align		4
.L_205:
        /*00a4*/ 	.byte	0x03, 0x19
        /*00a6*/ 	.short	0x0038


	//----- nvinfo : EIATTR_PARAM_CBANK
	.align		4
        /*00a8*/ 	.byte	0x04, 0x0a
        /*00aa*/ 	.short	(.L_207 - .L_206)
	.align		4
.L_206:
        /*00ac*/ 	.word	index@(.nv.constant0._Z14gpuMeansNoTestPKfmS0_mmPfS1_)
        /*00b0*/ 	.short	0x0380
        /*00b2*/ 	.short	0x0038


	//----- nvinfo : EIATTR_SW_WAR
	.align		4
.L_207:
        /*00b4*/ 	.byte	0x04, 0x36
        /*00b6*/ 	.short	(.L_209 - .L_208)
.L_208:
        /*00b8*/ 	.word	0x00000008
.L_209:


//--------------------- .nv.info._Z7gpuPMCCPKfmS0_mmS0_S0_S0_Pf --------------------------
	.section	.nv.info._Z7gpuPMCCPKfmS0_mmS0_S0_S0_Pf,"",@"SHT_CUDA_INFO"
	.sectionflags	@""
	.align	4


	//----- nvinfo : EIATTR_CUDA_API_VERSION
	.align		4
        /*0000*/ 	.byte	0x04, 0x37
        /*0002*/ 	.short	(.L_211 - .L_210)
.L_210:
        /*0004*/ 	.word	0x00000082


	//----- nvinfo : EIATTR_KPARAM_INFO
	.align		4
.L_211:
        /*0008*/ 	.byte	0x04, 0x17
        /*000a*/ 	.short	(.L_213 - .L_212)
.L_212:
        /*000c*/ 	.word	0x00000000
        /*0010*/ 	.short	0x0008
        /*0012*/ 	.short	0x0040
        /*0014*/ 	.byte	0x00, 0xf5, 0x21, 0x00


	//----- nvinfo : EIATTR_KPARAM_INFO
	.align		4
.L_213:
        /*0018*/ 	.byte	0x04, 0x17
        /*001a*/ 	.short	(.L_215 - .L_214)
.L_214:
        /*001c*/ 	.word	0x00000000
        /*0020*/ 	.short	0x0007
        /*0022*/ 	.short	0x0038
        /*0024*/ 	.byte	0x00, 0xf5, 0x21, 0x00


	//----- nvinfo : EIATTR_KPARAM_INFO
	.align		4
.L_215:
        /*0028*/ 	.byte	0x04, 0x17
        /*002a*/ 	.short	(.L_217 - .L_216)
.L_216:
        /*002c*/ 	.word	0x00000000
        /*0030*/ 	.short	0x0006
        /*0032*/ 	.short	0x0030
        /*0034*/ 	.byte	0x00, 0xf5, 0x21, 0x00


	//----- nvinfo : EIATTR_KPARAM_INFO
	.align		4
.L_217:
        /*0038*/ 	.byte	0x04, 0x17
        /*003a*/ 	.short	(.L_219 - .L_218)
.L_218:
        /*003c*/ 	.word	0x00000000
        /*0040*/ 	.short	0x0005
        /*0042*/ 	.short	0x0028
        /*0044*/ 	.byte	0x00, 0xf5, 0x21, 0x00


	//----- nvinfo : EIATTR_KPARAM_INFO
	.align		4
.L_219:
        /*0048*/ 	.byte	0x04, 0x17
        /*004a*/ 	.short	(.L_221 - .L_220)
.L_220:
        /*004c*/ 	.word	0x00000000
        /*0050*/ 	.short	0x0004
        /*0052*/ 	.short	0x0020
        /*0054*/ 	.byte	0x00, 0xf0, 0x21, 0x00


	//----- nvinfo : EIATTR_KPARAM_INFO
	.align		4
.L_221:
        /*0058*/ 	.byte	0x04, 0x17
        /*005a*/ 	.short	(.L_223 - .L_222)
.L_222:
        /*005c*/ 	.word	0x00000000
        /*0060*/ 	.short	0x0003
        /*0062*/ 	.short	0x0018
        /*0064*/ 	.byte	0x00, 0xf0, 0x21, 0x00


	//----- nvinfo : EIATTR_KPARAM_INFO
	.align		4
.L_223:
        /*0068*/ 	.byte	0x04, 0x17
        /*006a*/ 	.short	(.L_225 - .L_224)
.L_224:
        /*006c*/ 	.word	0x00000000
        /*0070*/ 	.short	0x0002
        /*0072*/ 	.short	0x0010
        /*0074*/ 	.byte	0x00, 0xf5, 0x21, 0x00


	//----- nvinfo : EIATTR_KPARAM_INFO
	.align		4
.L_225:
        /*0078*/ 	.byte	0x04, 0x17
        /*007a*/ 	.short	(.L_227 - .L_226)
.L_226:
        /*007c*/ 	.word	0x00000000
        /*0080*/ 	.short	0x0001
        /*0082*/ 	.short	0x0008
        /*0084*/ 	.byte	0x00, 0xf0, 0x21, 0x00


	//----- nvinfo : EIATTR_KPARAM_INFO
	.align		4
.L_227:
        /*0088*/ 	.byte	0x04, 0x17
        /*008a*/ 	.short	(.L_229 - .L_228)
.L_228:
        /*008c*/ 	.word	0x00000000
        /*0090*/ 	.short	0x0000
        /*0092*/ 	.short	0x0000
        /*0094*/ 	.byte	0x00, 0xf5, 0x21, 0x00


	//----- nvinfo : EIATTR_SPARSE_MMA_MASK
	.align		4
.L_229:
        /*0098*/ 	.byte	0x03, 0x50
        /*009a*/ 	.short	0x0000


	//----- nvinfo : EIATTR_MAXREG_COUNT
	.align		4
        /*009c*/ 	.byte	0x03, 0x1b
        /*009e*/ 	.short	0x00ff


	//----- nvinfo : EIATTR_NUM_BARRIERS
	.align		4
        /*00a0*/ 	.byte	0x02, 0x4c
        /*00a2*/ 	.byte	0x01
	.zero		1


	//----- nvinfo : EIATTR_MERCURY_ISA_VERSION
	.align		4
        /*00a4*/ 	.byte	0x03, 0x5f
        /*00a6*/ 	.short	0x0101


	//----- nvinfo : EIATTR_VRC_CTA_INIT_COUNT
	.align		4
        /*00a8*/ 	.byte	0x02, 0x4a
	.zero		1
	.zero		1


	//----- nvinfo : EIATTR_EXIT_INSTR_OFFSETS
	.align		4
        /*00ac*/ 	.byte	0x04, 0x1c
        /*00ae*/ 	.short	(.L_231 - .L_230)


	//   ....[0]....
.L_230:
        /*00b0*/ 	.word	0x00000090


	//   ....[1]....
        /*00b4*/ 	.word	0x00001670


	//   ....[2]....
        /*00b8*/ 	.word	0x00001810


	//----- nvinfo : EIATTR_CRS_STACK_SIZE
	.align		4
.L_231:
        /*00bc*/ 	.byte	0x04, 0x1e
        /*00be*/ 	.short	(.L_233 - .L_232)
.L_232:
        /*00c0*/ 	.word	0x00000000


	//----- nvinfo : EIATTR_CBANK_PARAM_SIZE
	.align		4
.L_233:
        /*00c4*/ 	.byte	0x03, 0x19
        /*00c6*/ 	.short	0x0048


	//----- nvinfo : EIATTR_PARAM_CBANK
	.align		4
        /*00c8*/ 	.byte	0x04, 0x0a
        /*00ca*/ 	.short	(.L_235 - .L_234)
	.align		4
.L_234:
        /*00cc*/ 	.word	index@(.nv.constant0._Z7gpuPMCCPKfmS0_mmS0_S0_S0_Pf)
        /*00d0*/ 	.short	0x0380
        /*00d2*/ 	.short	0x0048


	//----- nvinfo : EIATTR_SW_WAR
	.align		4
.L_235:
        /*00d4*/ 	.byte	0x04, 0x36
        /*00d6*/ 	.short	(.L_237 - .L_236)
.L_236:
        /*00d8*/ 	.word	0x00000008
.L_237:


//--------------------- .nv.info._Z5gpuSDPKfmS0_mmS0_S0_Pf --------------------------
	.section	.nv.info._Z5gpuSDPKfmS0_mmS0_S0_Pf,"",@"SHT_CUDA_INFO"
	.sectionflags	@""
	.align	4


	//----- nvinfo : EIATTR_CUDA_API_VERSION
	.align		4
        /*0000*/ 	.byte	0x04, 0x37
        /*0002*/ 	.short	(.L_239 - .L_238)
.L_238:
        /*0004*/ 	.word	0x00000082


	//----- nvinfo : EIATTR_KPARAM_INFO
	.align		4
.L_239:
        /*0008*/ 	.byte	0x04, 0x17
        /*000a*/ 	.short	(.L_241 - .L_240)
.L_240:
        /*000c*/ 	.word	0x00000000
        /*0010*/ 	.short	0x0007
        /*0012*/ 	.short	0x0038
        /*0014*/ 	.byte	0x00, 0xf5, 0x21, 0x00


	//----- nvinfo : EIATTR_KPARAM_INFO
	.align		4
.L_241:
        /*0018*/ 	.byte	0x04, 0x17
        /*001a*/ 	.short	(.L_243 - .L_242)
.L_242:
        /*001c*/ 	.word	0x00000000
        /*0020*/ 	.short	0x0006
        /*0022*/ 	.short	0x0030
        /*0024*/ 	.byte	0x00, 0xf5, 0x21, 0x00


	//----- nvinfo : EIATTR_KPARAM_INFO
	.align		4
.L_243:
        /*0028*/ 	.byte	0x04, 0x17
        /*002a*/ 	.short	(.L_245 - .L_244)
.L_244:
        /*002c*/ 	.word	0x00000000
        /*0030*/ 	.short	0x0005
        /*0032*/ 	.short	0x0028
        /*0034*/ 	.byte	0x00, 0xf5, 0x21, 0x00


	//----- nvinfo : EIATTR_KPARAM_INFO
	.align		4
.L_245:
        /*0038*/ 	.byte	0x04, 0x17
        /*003a*/ 	.short	(.L_247 - .L_246)
.L_246:
        /*003c*/ 	.word	0x00000000
        /*0040*/ 	.short	0x0004
        /*0042*/ 	.short	0x0020
        /*0044*/ 	.byte	0x00, 0xf0, 0x21, 0x00


	//----- nvinfo : EIATTR_KPARAM_INFO
	.align		4
.L_247:
        /*0048*/ 	.byte	0x04, 0x17
        /*004a*/ 	.short	(.L_249 - .L_248)
.L_248:
        /*004c*/ 	.word	0x00000000
        /*0050*/ 	.short	0x0003
        /*0052*/ 	.short	0x0018
        /*0054*/ 	.byte	0x00, 0xf0, 0x21, 0x00


	//----- nvinfo : EIATTR_KPARAM_INFO
	.align		4
.L_249:
        /*0058*/ 	.byte	0x04, 0x17
        /*005a*/ 	.short	(.L_251 - .L_250)
.L_250:
        /*005c*/ 	.word	0x00000000
        /*0060*/ 	.short	0x0002
        /*0062*/ 	.short	0x0010
        /*0064*/ 	.byte	0x00, 0xf5, 0x21, 0x00


	//----- nvinfo : EIATTR_KPARAM_INFO
	.align		4
.L_251:
        /*0068*/ 	.byte	0x04, 0x17
        /*006a*/ 	.short	(.L_253 - .L_252)
.L_252:
        /*006c*/ 	.word	0x00000000
        /*0070*/ 	.short	0x0001
        /*0072*/ 	.short	0x0008
        /*0074*/ 	.byte	0x00, 0xf0, 0x21, 0x00


	//----- nvinfo : EIATTR_KPARAM_INFO
	.align		4
.L_253:
        /*0078*/ 	.byte	0x04, 0x17
        /*007a*/ 	.short	(.L_255 - .L_254)
.L_254:
        /*007c*/ 	.word	0x00000000
        /*0080*/ 	.short	0x0000
        /*0082*/ 	.short	0x0000
        /*0084*/ 	.byte	0x00, 0xf5, 0x21, 0x00


	//----- nvinfo : EIATTR_SPARSE_MMA_MASK
	.align		4
.L_255:
        /*0088*/ 	.byte	0x03, 0x50
        /*008a*/ 	.short	0x0000


	//----- nvinfo : EIATTR_MAXREG_COUNT
	.align		4
        /*008c*/ 	.byte	0x03, 0x1b
        /*008e*/ 	.short	0x00ff


	//----- nvinfo : EIATTR_NUM_BARRIERS
	.align		4
        /*0090*/ 	.byte	0x02, 0x4c
        /*0092*/ 	.byte	0x01
	.zero		1


	//----- nvinfo : EIATTR_MERCURY_ISA_VERSION
	.align		4
        /*0094*/ 	.byte	0x03, 0x5f
        /*0096*/ 	.short	0x0101


	//----- nvinfo : EIATTR_VRC_CTA_INIT_COUNT
	.align		4
        /*0098*/ 	.byte	0x02, 0x4a
	.zero		1
	.zero		1


	//----- nvinfo : EIATTR_EXIT_INSTR_OFFSETS
	.align		4
        /*009c*/ 	.byte	0x04, 0x1c
        /*009e*/ 	.short	(.L_257 - .L_256)


	//   ....[0]....
.L_256:
        /*00a0*/ 	.word	0x00000090


	//   ....[1]....
        /*00a4*/ 	.word	0x00000e80


	//   ....[2]....
        /*00a8*/ 	.word	0x000012c0


	//----- nvinfo : EIATTR_CRS_STACK_SIZE
	.align		4
.L_257:
        /*00ac*/ 	.byte	0x04, 0x1e
        /*00ae*/ 	.short	(.L_259 - .L_258)
.L_258:
        /*00b0*/ 	.word	0x00000000


	//----- nvinfo : EIATTR_CBANK_PARAM_SIZE
	.align		4
.L_259:
        /*00b4*/ 	.byte	0x03, 0x19
        /*00b6*/ 	.short	0x0040


	//----- nvinfo : EIATTR_PARAM_CBANK
	.align		4
        /*00b8*/ 	.byte	0x04, 0x0a
        /*00ba*/ 	.short	(.L_261 - .L_260)
	.align		4
.L_260:
        /*00bc*/ 	.word	index@(.nv.constant0._Z5gpuSDPKfmS0_mmS0_S0_Pf)
        /*00c0*/ 	.short	0x0380
        /*00c2*/ 	.short	0x0040


	//----- nvinfo : EIATTR_SW_WAR
	.align		4
.L_261:
        /*00c4*/ 	.byte	0x04, 0x36
        /*00c6*/ 	.short	(.L_263 - .L_262)
.L_262:
        /*00c8*/ 	.word	0x00000008
.L_263:


//--------------------- .nv.info._Z8gpuMeansPKfmS0_mmPfS1_ --------------------------
	.section	.nv.info._Z8gpuMeansPKfmS0_mmPfS1_,"",@"SHT_CUDA_INFO"
	.sectionflags	@""
	.align	4


	//----- nvinfo : EIATTR_CUDA_API_VERSION
	.align		4
        /*0000*/ 	.byte	0x04, 0x37
        /*0002*/ 	.short	(.L_265 - .L_264)
.L_264:
        /*0004*/ 	.word	0x00000082


	//----- nvinfo : EIATTR_KPARAM_INFO
	.align		4
.L_265:
        /*0008*/ 	.byte	0x04, 0x17
        /*000a*/ 	.short	(.L_267 - .L_266)
.L_266:
        /*000c*/ 	.word	0x00000000
        /*0010*/ 	.short	0x0006
        /*0012*/ 	.short	0x0030
        /*0014*/ 	.byte	0x00, 0xf5, 0x21, 0x00


	//----- nvinfo : EIATTR_KPARAM_INFO
	.align		4
.L_267:
        /*0018*/ 	.byte	0x04, 0x17
        /*001a*/ 	.short	(.L_269 - .L_268)
.L_268:
        /*001c*/ 	.word	0x00000000
        /*0020*/ 	.short	0x0005
        /*0022*/ 	.short	0x0028
        /*0024*/ 	.byte	0x00, 0xf5, 0x21, 0x00


	//----- nvinfo : EIATTR_KPARAM_INFO
	.align		4
.L_269:
        /*0028*/ 	.byte	0x04, 0x17
        /*002a*/ 	.short	(.L_271 - .L_270)
.L_270:
        /*002c*/ 	.word	0x00000000
        /*0030*/ 	.short	0x0004
        /*0032*/ 	.short	0x0020
        /*0034*/ 	.byte	0x00, 0xf0, 0x21, 0x00


	//----- nvinfo : EIATTR_KPARAM_INFO
	.align		4
.L_271:
        /*0038*/ 	.byte	0x04, 0x17
        /*003a*/ 	.short	(.L_273 - .L_272)
.L_272:
        /*003c*/ 	.word	0x00000000
        /*0040*/ 	.short	0x0003
        /*0042*/ 	.short	0x0018
        /*0044*/ 	.byte	0x00, 0xf0, 0x21, 0x00


	//----- nvinfo : EIATTR_KPARAM_INFO
	.align		4
.L_273:
        /*0048*/ 	.byte	0x04, 0x17
        /*004a*/ 	.short	(.L_275 - .L_274)
.L_274:
        /*004c*/ 	.word	0x00000000
        /*0050*/ 	.short	0x0002
        /*0052*/ 	.short	0x0010
        /*0054*/ 	.byte	0x00, 0xf5, 0x21, 0x00


	//----- nvinfo : EIATTR_KPARAM_INFO
	.align		4
.L_275:
        /*0058*/ 	.byte	0x04, 0x17
        /*005a*/ 	.short	(.L_277 - .L_276)
.L_276:
        /*005c*/ 	.word	0x00000000
        /*0060*/ 	.short	0x0001
        /*0062*/ 	.short	0x0008
        /*0064*/ 	.byte	0x00, 0xf0, 0x21, 0x00


	//----- nvinfo : EIATTR_KPARAM_INFO
	.align		4
.L_277:
        /*0068*/ 	.byte	0x04, 0x17
        /*006a*/ 	.short	(.L_279 - .L_278)
.L_278:
        /*006c*/ 	.word	0x00000000
        /*0070*/ 	.short	0x0000
        /*0072*/ 	.short	0x0000
        /*0074*/ 	.byte	0x00, 0xf5, 0x21, 0x00


	//----- nvinfo : EIATTR_SPARSE_MMA_MASK
	.align		4
.L_279:
        /*0078*/ 	.byte	0x03, 0x50
        /*007a*/ 	.short	0x0000


	//----- nvinfo : EIATTR_MAXREG_COUNT
	.align		4
        /*007c*/ 	.byte	0x03, 0x1b
        /*007e*/ 	.short	0x00ff


	//----- nvinfo : EIATTR_NUM_BARRIERS
	.align		4
        /*0080*/ 	.byte	0x02, 0x4c
        /*0082*/ 	.byte	0x01
	.zero		1


	//----- nvinfo : EIATTR_MERCURY_ISA_VERSION
	.align		4
        /*0084*/ 	.byte	0x03, 0x5f
        /*0086*/ 	.short	0x0101


	//----- nvinfo : EIATTR_VRC_CTA_INIT_COUNT
	.align		4
        /*0088*/ 	.byte	0x02, 0x4a
	.zero		1
	.zero		1


	//----- nvinfo : EIATTR_EXIT_INSTR_OFFSETS
	.align		4
        /*008c*/ 	.byte	0x04, 0x1c
        /*008e*/ 	.short	(.L_281 - .L_280)


	//   ....[0]....
.L_280:
        /*0090*/ 	.word	0x00000090


	//   ....[1]....
        /*0094*/ 	.word	0x00000e70


	//   ....[2]....
        /*0098*/ 	.word	0x000011e0


	//----- nvinfo : EIATTR_CRS_STACK_SIZE
	.align		4
.L_281:
        /*009c*/ 	.byte	0x04, 0x1e
        /*009e*/ 	.short	(.L_283 - .L_282)
.L_282:
        /*00a0*/ 	.word	0x00000000


	//----- nvinfo : EIATTR_CBANK_PARAM_SIZE
	.align		4
.L_283:
        /*00a4*/ 	.byte	0x03, 0x19
        /*00a6*/ 	.short	0x0038


	//----- nvinfo : EIATTR_PARAM_CBANK
	.align		4
        /*00a8*/ 	.byte	0x04, 0x0a
        /*00aa*/ 	.short	(.L_285 - .L_284)
	.align		4
.L_284:
        /*00ac*/ 	.word	index@(.nv.constant0._Z8gpuMeansPKfmS0_mmPfS1_)
        /*00b0*/ 	.short	0x0380
        /*00b2*/ 	.short	0x0038


	//----- nvinfo : EIATTR_SW_WAR
	.align		4
.L_285:
        /*00b4*/ 	.byte	0x04, 0x36
        /*00b6*/ 	.short	(.L_287 - .L_286)
.L_286:
        /*00b8*/ 	.word	0x00000008
.L_287:


//--------------------- .nv.callgraph             --------------------------
	.section	.nv.callgraph,"",@"SHT_CUDA_CALLGRAPH"
	.align	4
	.sectionentsize	8
	.align		4
        /*0000*/ 	.word	0x00000000
	.align		4
        /*0004*/ 	.word	0xffffffff
	.align		4
        /*0008*/ 	.word	0x00000000
	.align		4
        /*000c*/ 	.word	0xfffffffe
	.align		4
        /*0010*/ 	.word	0x00000000
	.align		4
        /*0014*/ 	.word	0xfffffffd
	.align		4
        /*0018*/ 	.word	0x00000000
	.align		4
        /*001c*/ 	.word	0xfffffffc


//--------------------- .text._Z14noNAsPmccMeansiiPfS_ --------------------------
	.section	.text._Z14noNAsPmccMeansiiPfS_,"ax",@progbits
	.align	128
        .global         _Z14noNAsPmccMeansiiPfS_
        .type           _Z14noNAsPmccMeansiiPfS_,@function
        .size           _Z14noNAsPmccMeansiiPfS_,(.L_x_338 - _Z14noNAsPmccMeansiiPfS_)
        .other          _Z14noNAsPmccMeansiiPfS_,@"STO_CUDA_ENTRY STV_DEFAULT"
_Z14noNAsPmccMeansiiPfS_:
.text._Z14noNAsPmccMeansiiPfS_:
[----:B------:R-:W-:Y:S01]  /*0000*/  LDC R1, c[0x0][0x37c] ;  /* 0x0000df00ff017b82 */ /* 0x000fe20000000800 */
[----:B------:R-:W0:Y:S01]  /*0010*/  S2R R2, SR_CTAID.X ;  /* 0x0000000000027919 */ /* 0x000e220000002500 */
[----:B------:R-:W0:Y:S01]  /*0020*/  LDCU UR4, c[0x0][0x360] ;  /* 0x00006c00ff0477ac */ /* 0x000e220008000800 */
[----:B------:R-:W0:Y:S01]  /*0030*/  S2R R3, SR_TID.X ;  /* 0x0000000000037919 */ /* 0x000e220000002100 */
[----:B------:R-:W1:Y:S01]  /*0040*/  LDCU UR6, c[0x0][0x384] ;  /* 0x00007080ff0677ac */ /* 0x000e620008000800 */
[----:B------:R-:W2:Y:S01]  /*0050*/  LDCU UR5, c[0x0][0x364] ;  /* 0x00006c80ff0577ac */ /* 0x000ea20008000800 */
[----:B0-----:R-:W-:Y:S02]  /*0060*/  IMAD R2, R2, UR4, R3 ;  /* 0x0000000402027c24 */ /* 0x001fe4000f8e0203 */
[----:B--2---:R-:W-:Y:S02]  /*0070*/  IMAD R0, R3, UR5, RZ ;  /* 0x0000000503007c24 */ /* 0x004fe4000f8e02ff */
[----:B------:R-:W-:Y:S01]  /*0080*/  IMAD.U32 R3, RZ, RZ, UR5 ;  /* 0x00000005ff037e24 */ /* 0x000fe2000f8e00ff */
[----:B-1----:R-:W-:-:S13]  /*0090*/  ISETP.GE.AND P0, PT, R2, UR6, PT ;  /* 0x0000000602007c0c */ /* 0x002fda000bf06270 */
[----:B------:R-:W-:Y:S05]  /*00a0*/  @P0 EXIT ;  /* 0x000000000000094d */ /* 0x000fea0003800000 */
[----:B------:R-:W0:Y:S01]  /*00b0*/  S2R R11, SR_TID.Y ;  /* 0x00000000000b7919 */ /* 0x000e220000002200 */
[----:B------:R-:W0:Y:S01]  /*00c0*/  LDCU UR4, c[0x0][0x380] ;  /* 0x00007000ff0477ac */ /* 0x000e220008000800 */
[----:B------:R-:W-:Y:S01]  /*00d0*/  BSSY.RECONVERGENT B0, `(.L_x_0) ;  /* 0x000000f000007945 */ /* 0x000fe20003800200 */
[----:B------:R-:W-:Y:S01]  /*00e0*/  IMAD.MOV.U32 R8, RZ, RZ, RZ ;  /* 0x000000ffff087224 */ /* 0x000fe200078e00ff */
[----:B------:R-:W1:Y:S01]  /*00f0*/  LDCU.64 UR6, c[0x0][0x358] ;  /* 0x00006b00ff0677ac */ /* 0x000e620008000a00 */
[----:B0-----:R-:W-:-:S13]  /*0100*/  ISETP.GE.AND P0, PT, R11, UR4, PT ;  /* 0x000000040b007c0c */ /* 0x001fda000bf06270 */
[----:B-1----:R-:W-:Y:S05]  /*0110*/  @P0 BRA `(.L_x_1) ;  /* 0x0000000000280947 */ /* 0x002fea0003800000 */
[----:B------:R-:W0:Y:S01]  /*0120*/  LDC.64 R6, c[0x0][0x388] ;  /* 0x0000e200ff067b82 */ /* 0x000e220000000a00 */
[----:B------:R-:W-:Y:S02]  /*0130*/  IMAD.MOV.U32 R8, RZ, RZ, RZ ;  /* 0x000000ffff087224 */ /* 0x000fe400078e00ff */
[----:B------:R-:W-:-:S07]  /*0140*/  IMAD.MOV.U32 R9, RZ, RZ, R11 ;  /* 0x000000ffff097224 */ /* 0x000fce00078e000b */
.L_x_2:
[----:B------:R-:W-:-:S04]  /*0150*/  IMAD R5, R2, UR4, R9 ;  /* 0x0000000402057c24 */ /* 0x000fc8000f8e0209 */
[----:B0-----:R-:W-:-:S06]  /*0160*/  IMAD.WIDE R4, R5, 0x4, R6 ;  /* 0x0000000405047825 */ /* 0x001fcc00078e0206 */
[----:B------:R-:W2:Y:S01]  /*0170*/  LDG.E R5, desc[UR6][R4.64] ;  /* 0x0000000604057981 */ /* 0x000ea2000c1e1900 */
[----:B------:R-:W-:-:S05]  /*0180*/  IMAD.IADD R9, R3, 0x1, R9 ;  /* 0x0000000103097824 */ /* 0x000fca00078e0209 */
[----:B------:R-:W-:Y:S01]  /*0190*/  ISETP.GE.AND P0, PT, R9, UR4, PT ;  /* 0x0000000409007c0c */ /* 0x000fe2000bf06270 */
[----:B--2---:R-:W-:-:S12]  /*01a0*/  FADD R8, R5, R8 ;  /* 0x0000000805087221 */ /* 0x004fd80000000000 */
[----:B------:R-:W-:Y:S05]  /*01b0*/  @!P0 BRA `(.L_x_2) ;  /* 0xfffffffc00e48947 */ /* 0x000fea000383ffff */
.L_x_1:
[----:B------:R-:W-:Y:S05]  /*01c0*/  BSYNC.RECONVERGENT B0 ;  /* 0x0000000000007941 */ /* 0x000fea0003800200 */
.L_x_0:
[----:B------:R-:W0:Y:S01]  /*01d0*/  S2UR UR5, SR_CgaCtaId ;  /* 0x00000000000579c3 */ /* 0x000e220000008800 */
[----:B------:R-:W-:Y:S01]  /*01e0*/  UMOV UR4, 0x400 ;  /* 0x0000040000047882 */ /* 0x000fe20000000000 */
[----:B------:R-:W-:Y:S01]  /*01f0*/  ISETP.GE.U32.AND P1, PT, R3, 0x2, PT ;  /* 0x000000020300780c */ /* 0x000fe20003f26070 */
[----:B------:R-:W-:Y:S01]  /*0200*/  IMAD.IADD R4, R0, 0x1, R11 ;  /* 0x0000000100047824 */ /* 0x000fe200078e020b */
[----:B------:R-:W-:Y:S01]  /*0210*/  ISETP.NE.AND P0, PT, R11, RZ, PT ;  /* 0x000000ff0b00720c */ /* 0x000fe20003f05270 */
[----:B0-----:R-:W-:-:S06]  /*0220*/  ULEA UR4, UR5, UR4, 0x18 ;  /* 0x0000000405047291 */ /* 0x001fcc000f8ec0ff */
[----:B------:R-:W-:-:S05]  /*0230*/  LEA R5, R4, UR4, 0x2 ;  /* 0x0000000404057c11 */ /* 0x000fca000f8e10ff */
[----:B------:R0:W-:Y:S01]  /*0240*/  STS [R5], R8 ;  /* 0x0000000805007388 */ /* 0x0001e20000000800 */
[----:B------:R-:W-:Y:S06]  /*0250*/  BAR.SYNC.DEFER_BLOCKING 0x0 ;  /* 0x0000000000007b1d */ /* 0x000fec0000010000 */
[----:B------:R-:W-:Y:S05]  /*0260*/  @!P1 BRA `(.L_x_3) ;  /* 0x00000000002c9947 */ /* 0x000fea0003800000 */
.L_x_4:
[----:B0-----:R-:W-:-:S04]  /*0270*/  SHF.R.U32.HI R8, RZ, 0x1, R3 ;  /* 0x00000001ff087819 */ /* 0x001fc80000011603 */
[----:B------:R-:W-:-:S13]  /*0280*/  ISETP.GE.U32.AND P1, PT, R11, R8, PT ;  /* 0x000000080b00720c */ /* 0x000fda0003f26070 */
[----:B------:R-:W-:Y:S01]  /*0290*/  @!P1 IMAD R4, R8, 0x4, R5 ;  /* 0x0000000408049824 */ /* 0x000fe200078e0205 */
[----:B------:R-:W-:Y:S05]  /*02a0*/  @!P1 LDS R7, [R5] ;  /* 0x0000000005079984 */ /* 0x000fea0000000800 */
[----:B------:R-:W0:Y:S02]  /*02b0*/  @!P1 LDS R4, [R4] ;  /* 0x0000000004049984 */ /* 0x000e240000000800 */
[----:B0-----:R-:W-:-:S05]  /*02c0*/  @!P1 FADD R6, R4, R7 ;  /* 0x0000000704069221 */ /* 0x001fca0000000000 */
[----:B------:R1:W-:Y:S01]  /*02d0*/  @!P1 STS [R5], R6 ;  /* 0x0000000605009388 */ /* 0x0003e20000000800 */
[----:B------:R-:W-:Y:S01]  /*02e0*/  BAR.SYNC.DEFER_BLOCKING 0x0 ;  /* 0x0000000000007b1d */ /* 0x000fe20000010000 */
[----:B------:R-:W-:Y:S01]  /*02f0*/  ISETP.GT.U32.AND P1, PT, R3, 0x3, PT ;  /* 0x000000030300780c */ /* 0x000fe20003f24070 */
[----:B------:R-:W-:-:S12]  /*0300*/  IMAD.MOV.U32 R3, RZ, RZ, R8 ;  /* 0x000000ffff037224 */ /* 0x000fd800078e0008 */
[----:B-1----:R-:W-:Y:S05]  /*0310*/  @P1 BRA `(.L_x_4) ;  /* 0xfffffffc00d41947 */ /* 0x002fea000383ffff */
.L_x_3:
[----:B------:R-:W-:Y:S05]  /*0320*/  @P0 EXIT ;  /* 0x000000000000094d */ /* 0x000fea0003800000 */
[----:B------:R-:W-:Y:S01]  /*0330*/  LEA R0, R0, UR4, 0x2 ;  /* 0x0000000400007c11 */ /* 0x000fe2000f8e10ff */
[----:B------:R-:W1:Y:S01]  /*0340*/  LDCU UR5, c[0x0][0x380] ;  /* 0x00007000ff0577ac */ /* 0x000e620008000800 */
[----:B------:R-:W-:Y:S04]  /*0350*/  BSSY.RECONVERGENT B0, `(.L_x_5) ;  /* 0x000000e000007945 */ /* 0x000fe80003800200 */
[----:B------:R-:W2:Y:S01]  /*0360*/  LDS R0, [R0] ;  /* 0x0000000000007984 */ /* 0x000ea20000000800 */
[----:B-1----:R-:W-:-:S04]  /*0370*/  I2FP.F32.S32 R3, UR5 ;  /* 0x0000000500037c45 */ /* 0x002fc80008201400 */
[----:B------:R-:W0:Y:S02]  /*0380*/  MUFU.RCP R4, R3 ;  /* 0x0000000300047308 */ /* 0x000e240000001000 */
[----:B0-----:R-:W-:-:S04]  /*0390*/  FFMA R5, -R3, R4, 1 ;  /* 0x3f80000003057423 */ /* 0x001fc80000000104 */
[----:B------:R-:W-:Y:S02]  /*03a0*/  FFMA R5, R4, R5, R4 ;  /* 0x0000000504057223 */ /* 0x000fe40000000004 */
[----:B--2---:R-:W0:Y:S02]  /*03b0*/  FCHK P0, R0, R3 ;  /* 0x0000000300007302 */ /* 0x004e240000000000 */
[----:B------:R-:W-:-:S04]  /*03c0*/  FFMA R4, R0, R5, RZ ;  /* 0x0000000500047223 */ /* 0x000fc800000000ff */
[----:B------:R-:W-:-:S04]  /*03d0*/  FFMA R6, -R3, R4, R0 ;  /* 0x0000000403067223 */ /* 0x000fc80000000100 */
[----:B------:R-:W-:Y:S01]  /*03e0*/  FFMA R7, R5, R6, R4 ;  /* 0x0000000605077223 */ /* 0x000fe20000000004 */
[----:B0-----:R-:W-:Y:S06]  /*03f0*/  @!P0 BRA `(.L_x_6) ;  /* 0x00000000000c8947 */ /* 0x001fec0003800000 */
[----:B------:R-:W-:-:S07]  /*0400*/  MOV R4, 0x420 ;  /* 0x0000042000047802 */ /* 0x000fce0000000f00 */
[----:B------:R-:W-:Y:S05]  /*0410*/  CALL.REL.NOINC `($__internal_0_$__cuda_sm3x_div_rn_noftz_f32_slowpath) ;  /* 0x0000000000187944 */ /* 0x000fea0003c00000 */
[----:B------:R-:W-:-:S07]  /*0420*/  IMAD.MOV.U32 R7, RZ, RZ, R0 ;  /* 0x000000ffff077224 */ /* 0x000fce00078e0000 */
.L_x_6:
[----:B------:R-:W-:Y:S05]  /*0430*/  BSYNC.RECONVERGENT B0 ;  /* 0x0000000000007941 */ /* 0x000fea0003800200 */
.L_x_5:
[----:B------:R-:W0:Y:S02]  /*0440*/  LDC.64 R4, c[0x0][0x390] ;  /* 0x0000e400ff047b82 */ /* 0x000e240000000a00 */
[----:B0-----:R-:W-:-:S05]  /*0450*/  IMAD.WIDE R2, R2, 0x4, R4 ;  /* 0x0000000402027825 */ /* 0x001fca00078e0204 */
[----:B------:R-:W-:Y:S01]  /*0460*/  STG.E desc[UR6][R2.64], R7 ;  /* 0x0000000702007986 */ /* 0x000fe2000c101906 */
[----:B------:R-:W-:Y:S05]  /*0470*/  EXIT ;  /* 0x000000000000794d */ /* 0x000fea0003800000 */
        .weak           $__internal_0_$__cuda_sm3x_div_rn_noftz_f32_slowpath
        .type           $__internal_0_$__cuda_sm3x_div_rn_noftz_f32_slowpath,@function
        .size           $__internal_0_$__cuda_sm3x_div_rn_noftz_f32_slowpath,(.L_x_338 - $__internal_0_$__cuda_sm3x_div_rn_noftz_f32_slowpath)
$__internal_0_$__cuda_sm3x_div_rn_noftz_f32_slowpath:
[--C-:B------:R-:W-:Y:S01]  /*0480*/  SHF.R.U32.HI R6, RZ, 0x17, R3.reuse ;  /* 0x00000017ff067819 */ /* 0x100fe20000011603 */
[----:B------:R-:W-:Y:S01]  /*0490*/  BSSY.RECONVERGENT B1, `(.L_x_7) ;  /* 0x0000064000017945 */ /* 0x000fe20003800200 */
[--C-:B------:R-:W-:Y:S01]  /*04a0*/  SHF.R.U32.HI R5, RZ, 0x17, R0.reuse ;  /* 0x00000017ff057819 */ /* 0x100fe20000011600 */
[----:B------:R-:W-:Y:S01]  /*04b0*/  IMAD.MOV.U32 R7, RZ, RZ, R0 ;  /* 0x000000ffff077224 */ /* 0x000fe200078e0000 */
[----:B------:R-:W-:Y:S01]  /*04c0*/  LOP3.LUT R6, R6, 0xff, RZ, 0xc0, !PT ;  /* 0x000000ff06067812 */ /* 0x000fe200078ec0ff */
[----:B------:R-:W-:Y:S01]  /*04d0*/  IMAD.MOV.U32 R8, RZ, RZ, R3 ;  /* 0x000000ffff087224 */ /* 0x000fe200078e0003 */
[----:B------:R-:W-:-:S03]  /*04e0*/  LOP3.LUT R5, R5, 0xff, RZ, 0xc0, !PT ;  /* 0x000000ff05057812 */ /* 0x000fc600078ec0ff */
[----:B------:R-:W-:Y:S02]  /*04f0*/  VIADD R11, R6, 0xffffffff ;  /* 0xffffffff060b7836 */ /* 0x000fe40000000000 */
[----:B------:R-:W-:-:S03]  /*0500*/  VIADD R10, R5, 0xffffffff ;  /* 0xffffffff050a7836 */ /* 0x000fc60000000000 */
[----:B------:R-:W-:-:S04]  /*0510*/  ISETP.GT.U32.AND P0, PT, R11, 0xfd, PT ;  /* 0x000000fd0b00780c */ /* 0x000fc80003f04070 */
[----:B------:R-:W-:-:S13]  /*0520*/  ISETP.GT.U32.OR P0, PT, R10, 0xfd, P0 ;  /* 0x000000fd0a00780c */ /* 0x000fda0000704470 */
[----:B------:R-:W-:Y:S01]  /*0530*/  @!P0 IMAD.MOV.U32 R9, RZ, RZ, RZ ;  /* 0x000000ffff098224 */ /* 0x000fe200078e00ff */
[----:B------:R-:W-:Y:S06]  /*0540*/  @!P0 BRA `(.L_x_8) ;  /* 0x00000000005c8947 */ /* 0x000fec0003800000 */
[----:B------:R-:W-:Y:S02]  /*0550*/  FSETP.GTU.FTZ.AND P0, PT, |R0|, +INF , PT ;  /* 0x7f8000000000780b */ /* 0x000fe40003f1c200 */
[----:B------:R-:W-:-:S04]  /*0560*/  FSETP.GTU.FTZ.AND P1, PT, |R3|, +INF , PT ;  /* 0x7f8000000300780b */ /* 0x000fc80003f3c200 */
[----:B------:R-:W-:-:S13]  /*0570*/  PLOP3.LUT P0, PT, P0, P1, PT, 0xf8, 0x8f ;  /* 0x00000000008f781c */ /* 0x000fda0000703f70 */
[----:B------:R-:W-:Y:S05]  /*0580*/  @P0 BRA `(.L_x_9) ;  /* 0x00000004004c0947 */ /* 0x000fea0003800000 */
[----:B------:R-:W-:-:S13]  /*0590*/  LOP3.LUT P0, RZ, R8, 0x7fffffff, R7, 0xc8, !PT ;  /* 0x7fffffff08ff7812 */ /* 0x000fda000780c807 */
[----:B------:R-:W-:Y:S05]  /*05a0*/  @!P0 BRA `(.L_x_10) ;  /* 0x00000004003c8947 */ /* 0x000fea0003800000 */
[C---:B------:R-:W-:Y:S02]  /*05b0*/  FSETP.NEU.FTZ.AND P2, PT, |R0|.reuse, +INF , PT ;  /* 0x7f8000000000780b */ /* 0x040fe40003f5d200 */
[----:B------:R-:W-:Y:S02]  /*05c0*/  FSETP.NEU.FTZ.AND P1, PT, |R3|, +INF , PT ;  /* 0x7f8000000300780b */ /* 0x000fe40003f3d200 */
[----:B------:R-:W-:-:S11]  /*05d0*/  FSETP.NEU.FTZ.AND P0, PT, |R0|, +INF , PT ;  /* 0x7f8000000000780b */ /* 0x000fd60003f1d200 */
[----:B------:R-:W-:Y:S05]  /*05e0*/  @!P1 BRA !P2, `(.L_x_10) ;  /* 0x00000004002c9947 */ /* 0x000fea0005000000 */
[----:B------:R-:W-:-:S04]  /*05f0*/  LOP3.LUT P2, RZ, R7, 0x7fffffff, RZ, 0xc0, !PT ;  /* 0x7fffffff07ff7812 */ /* 0x000fc8000784c0ff */
[----:B------:R-:W-:-:S13]  /*0600*/  PLOP3.LUT P1, PT, P1, P2, PT, 0x2f, 0xf2 ;  /* 0x0000000000f2781c */ /* 0x000fda0000f24577 */
[----:B------:R-:W-:Y:S05]  /*0610*/  @P1 BRA `(.L_x_11) ;  /* 0x0000000400181947 */ /* 0x000fea0003800000 */
[----:B------:R-:W-:-:S04]  /*0620*/  LOP3.LUT P1, RZ, R8, 0x7fffffff, RZ, 0xc0, !PT ;  /* 0x7fffffff08ff7812 */ /* 0x000fc8000782c0ff */
[----:B------:R-:W-:-:S13]  /*0630*/  PLOP3.LUT P0, PT, P0, P1, PT, 0x2f, 0xf2 ;  /* 0x0000000000f2781c */ /* 0x000fda0000702577 */
[----:B------:R-:W-:Y:S05]  /*0640*/  @P0 BRA `(.L_x_12) ;  /* 0x0000000400000947 */ /* 0x000fea0003800000 */
[----:B------:R-:W-:Y:S02]  /*0650*/  ISETP.GE.AND P0, PT, R10, RZ, PT ;  /* 0x000000ff0a00720c */ /* 0x000fe40003f06270 */
[----:B------:R-:W-:-:S11]  /*0660*/  ISETP.GE.AND P1, PT, R11, RZ, PT ;  /* 0x000000ff0b00720c */ /* 0x000fd60003f26270 */
[----:B------:R-:W-:Y:S02]  /*0670*/  @P0 IMAD.MOV.U32 R9, RZ, RZ, RZ ;  /* 0x000000ffff090224 */ /* 0x000fe400078e00ff */
[----:B------:R-:W-:Y:S01]  /*0680*/  @!P0 FFMA R7, R0, 1.84467440737095516160e+19, RZ ;  /* 0x5f80000000078823 */ /* 0x000fe200000000ff */
[----:B------:R-:W-:Y:S02]  /*0690*/  @!P0 IMAD.MOV.U32 R9, RZ, RZ, -0x40 ;  /* 0xffffffc0ff098424 */ /* 0x000fe400078e00ff */
[----:B------:R-:W-:Y:S02]  /*06a0*/  @!P1 FFMA R8, R3, 1.84467440737095516160e+19, RZ ;  /* 0x5f80000003089823 */ /* 0x000fe400000000ff */
[----:B------:R-:W-:-:S07]  /*06b0*/  @!P1 VIADD R9, R9, 0x40 ;  /* 0x0000004009099836 */ /* 0x000fce0000000000 */
.L_x_8:
[----:B------:R-:W-:Y:S01]  /*06c0*/  LEA R3, R6, 0xc0800000, 0x17 ;  /* 0xc080000006037811 */ /* 0x000fe200078eb8ff */
[----:B------:R-:W-:Y:S01]  /*06d0*/  VIADD R5, R5, 0xffffff81 ;  /* 0xffffff8105057836 */ /* 0x000fe20000000000 */
[----:B------:R-:W-:Y:S03]  /*06e0*/  BSSY.RECONVERGENT B2, `(.L_x_13) ;  /* 0x0000035000027945 */ /* 0x000fe60003800200 */
[----:B------:R-:W-:Y:S01]  /*06f0*/  IMAD.IADD R3, R8, 0x1, -R3 ;  /* 0x0000000108037824 */ /* 0x000fe200078e0a03 */
[C---:B------:R-:W-:Y:S01]  /*0700*/  IADD3 R6, PT, PT, R5.reuse, 0x7f, -R6 ;  /* 0x0000007f05067810 */ /* 0x040fe20007ffe806 */
[----:B------:R-:W-:Y:S02]  /*0710*/  IMAD R0, R5, -0x800000, R7 ;  /* 0xff80000005007824 */ /* 0x000fe400078e0207 */
[----:B------:R-:W0:Y:S01]  /*0720*/  MUFU.RCP R8, R3 ;  /* 0x0000000300087308 */ /* 0x000e220000001000 */
[----:B------:R-:W-:Y:S01]  /*0730*/  FADD.FTZ R11, -R3, -RZ ;  /* 0x800000ff030b7221 */ /* 0x000fe20000010100 */
[----:B------:R-:W-:-:S03]  /*0740*/  IMAD.IADD R6, R6, 0x1, R9 ;  /* 0x0000000106067824 */ /* 0x000fc600078e0209 */
[----:B0-----:R-:W-:-:S04]  /*0750*/  FFMA R13, R8, R11, 1 ;  /* 0x3f800000080d7423 */ /* 0x001fc8000000000b */
[----:B------:R-:W-:-:S04]  /*0760*/  FFMA R10, R8, R13, R8 ;  /* 0x0000000d080a7223 */ /* 0x000fc80000000008 */
[----:B------:R-:W-:-:S04]  /*0770*/  FFMA R7, R0, R10, RZ ;  /* 0x0000000a00077223 */ /* 0x000fc800000000ff */
[----:B------:R-:W-:-:S04]  /*0780*/  FFMA R8, R11, R7, R0 ;  /* 0x000000070b087223 */ /* 0x000fc80000000000 */
[----:B------:R-:W-:-:S04]  /*0790*/  FFMA R7, R10, R8, R7 ;  /* 0x000000080a077223 */ /* 0x000fc80000000007 */
[----:B------:R-:W-:-:S04]  /*07a0*/  FFMA R8, R11, R7, R0 ;  /* 0x000000070b087223 */ /* 0x000fc80000000000 */
[----:B------:R-:W-:-:S05]  /*07b0*/  FFMA R0, R10, R8, R7 ;  /* 0x000000080a007223 */ /* 0x000fca0000000007 */
[----:B------:R-:W-:-:S04]  /*07c0*/  SHF.R.U32.HI R3, RZ, 0x17, R0 ;  /* 0x00000017ff037819 */ /* 0x000fc80000011600 */
[----:B------:R-:W-:-:S05]  /*07d0*/  LOP3.LUT R3, R3, 0xff, RZ, 0xc0, !PT ;  /* 0x000000ff03037812 */ /* 0x000fca00078ec0ff */
[----:B------:R-:W-:-:S04]  /*07e0*/  IMAD.IADD R9, R3, 0x1, R6 ;  /* 0x0000000103097824 */ /* 0x000fc800078e0206 */
[----:B------:R-:W-:-:S05]  /*07f0*/  VIADD R3, R9, 0xffffffff ;  /* 0xffffffff09037836 */ /* 0x000fca0000000000 */
[----:B------:R-:W-:-:S13]  /*0800*/  ISETP.GE.U32.AND P0, PT, R3, 0xfe, PT ;  /* 0x000000fe0300780c */ /* 0x000fda0003f06070 */
[----:B------:R-:W-:Y:S05]  /*0810*/  @!P0 BRA `(.L_x_14) ;  /* 0x0000000000808947 */ /* 0x000fea0003800000 */
[----:B------:R-:W-:-:S13]  /*0820*/  ISETP.GT.AND P0, PT, R9, 0xfe, PT ;  /* 0x000000fe0900780c */ /* 0x000fda0003f04270 */
[----:B------:R-:W-:Y:S05]  /*0830*/  @P0 BRA `(.L_x_15) ;  /* 0x00000000006c0947 */ /* 0x000fea0003800000 */
[----:B------:R-:W-:-:S13]  /*0840*/  ISETP.GE.AND P0, PT, R9, 0x1, PT ;  /* 0x000000010900780c */ /* 0x000fda0003f06270 */
[----:B------:R-:W-:Y:S05]  /*0850*/  @P0 BRA `(.L_x_16) ;  /* 0x0000000000740947 */ /* 0x000fea0003800000 */
[----:B------:R-:W-:Y:S02]  /*0860*/  ISETP.GE.AND P0, PT, R9, -0x18, PT ;  /* 0xffffffe80900780c */ /* 0x000fe40003f06270 */
[----:B------:R-:W-:-:S11]  /*0870*/  LOP3.LUT R0, R0, 0x80000000, RZ, 0xc0, !PT ;  /* 0x8000000000007812 */ /* 0x000fd600078ec0ff */
[----:B------:R-:W-:Y:S05]  /*0880*/  @!P0 BRA `(.L_x_16) ;  /* 0x0000000000688947 */ /* 0x000fea0003800000 */
[CCC-:B------:R-:W-:Y:S01]  /*0890*/  FFMA.RZ R3, R10.reuse, R8.reuse, R7.reuse ;  /* 0x000000080a037223 */ /* 0x1c0fe2000000c007 */
[CCC-:B------:R-:W-:Y:S01]  /*08a0*/  FFMA.RM R6, R10.reuse, R8.reuse, R7.reuse ;  /* 0x000000080a067223 */ /* 0x1c0fe20000004007 */
[C---:B------:R-:W-:Y:S02]  /*08b0*/  ISETP.NE.AND P2, PT, R9.reuse, RZ, PT ;  /* 0x000000ff0900720c */ /* 0x040fe40003f45270 */
[----:B------:R-:W-:Y:S02]  /*08c0*/  ISETP.NE.AND P1, PT, R9, RZ, PT ;  /* 0x000000ff0900720c */ /* 0x000fe40003f25270 */
[----:B------:R-:W-:Y:S01]  /*08d0*/  LOP3.LUT R5, R3, 0x7fffff, RZ, 0xc0, !PT ;  /* 0x007fffff03057812 */ /* 0x000fe200078ec0ff */
[----:B------:R-:W-:Y:S01]  /*08e0*/  FFMA.RP R3, R10, R8, R7 ;  /* 0x000000080a037223 */ /* 0x000fe20000008007 */
[----:B------:R-:W-:Y:S02]  /*08f0*/  VIADD R8, R9, 0x20 ;  /* 0x0000002009087836 */ /* 0x000fe40000000000 */
[----:B------:R-:W-:Y:S01]  /*0900*/  LOP3.LUT R5, R5, 0x800000, RZ, 0xfc, !PT ;  /* 0x0080000005057812 */ /* 0x000fe200078efcff */
[----:B------:R-:W-:Y:S01]  /*0910*/  IMAD.MOV R7, RZ, RZ, -R9 ;  /* 0x000000ffff077224 */ /* 0x000fe200078e0a09 */
[----:B------:R-:W-:-:S02]  /*0920*/  FSETP.NEU.FTZ.AND P0, PT, R3, R6, PT ;  /* 0x000000060300720b */ /* 0x000fc40003f1d000 */
[----:B------:R-:W-:Y:S02]  /*0930*/  SHF.L.U32 R8, R5, R8, RZ ;  /* 0x0000000805087219 */ /* 0x000fe400000006ff */
[----:B------:R-:W-:Y:S02]  /*0940*/  SEL R6, R7, RZ, P2 ;  /* 0x000000ff07067207 */ /* 0x000fe40001000000 */
[----:B------:R-:W-:Y:S02]  /*0950*/  ISETP.NE.AND P1, PT, R8, RZ, P1 ;  /* 0x000000ff0800720c */ /* 0x000fe40000f25270 */
[----:B------:R-:W-:Y:S02]  /*0960*/  SHF.R.U32.HI R6, RZ, R6, R5 ;  /* 0x00000006ff067219 */ /* 0x000fe40000011605 */
[----:B------:R-:W-:Y:S02]  /*0970*/  PLOP3.LUT P0, PT, P0, P1, PT, 0xf8, 0x8f ;  /* 0x00000000008f781c */ /* 0x000fe40000703f70 */
[----:B------:R-:W-:-:S02]  /*0980*/  SHF.R.U32.HI R8, RZ, 0x1, R6 ;  /* 0x00000001ff087819 */ /* 0x000fc40000011606 */
[----:B------:R-:W-:-:S04]  /*0990*/  SEL R3, RZ, 0x1, !P0 ;  /* 0x00000001ff037807 */ /* 0x000fc80004000000 */
[----:B------:R-:W-:-:S04]  /*09a0*/  LOP3.LUT R3, R3, 0x1, R8, 0xf8, !PT ;  /* 0x0000000103037812 */ /* 0x000fc800078ef808 */
[----:B------:R-:W-:-:S05]  /*09b0*/  LOP3.LUT R3, R3, R6, RZ, 0xc0, !PT ;  /* 0x0000000603037212 */ /* 0x000fca00078ec0ff */
[----:B------:R-:W-:-:S05]  /*09c0*/  IMAD.IADD R3, R8, 0x1, R3 ;  /* 0x0000000108037824 */ /* 0x000fca00078e0203 */
[----:B------:R-:W-:Y:S01]  /*09d0*/  LOP3.LUT R0, R3, R0, RZ, 0xfc, !PT ;  /* 0x0000000003007212 */ /* 0x000fe200078efcff */
[----:B------:R-:W-:Y:S06]  /*09e0*/  BRA `(.L_x_16) ;  /* 0x0000000000107947 */ /* 0x000fec0003800000 */
.L_x_15:
[----:B------:R-:W-:-:S04]  /*09f0*/  LOP3.LUT R0, R0, 0x80000000, RZ, 0xc0, !PT ;  /* 0x8000000000007812 */ /* 0x000fc800078ec0ff */
[----:B------:R-:W-:Y:S01]  /*0a00*/  LOP3.LUT R0, R0, 0x7f800000, RZ, 0xfc, !PT ;  /* 0x7f80000000007812 */ /* 0x000fe200078efcff */
[----:B------:R-:W-:Y:S06]  /*0a10*/  BRA `(.L_x_16) ;  /* 0x0000000000047947 */ /* 0x000fec0003800000 */
.L_x_14:
[----:B------:R-:W-:-:S07]  /*0a20*/  IMAD R0, R6, 0x800000, R0 ;  /* 0x0080000006007824 */ /* 0x000fce00078e0200 */
.L_x_16:
[----:B------:R-:W-:Y:S05]  /*0a30*/  BSYNC.RECONVERGENT B2 ;  /* 0x0000000000027941 */ /* 0x000fea0003800200 */
.L_x_13:
[----:B------:R-:W-:Y:S05]  /*0a40*/  BRA `(.L_x_17) ;  /* 0x0000000000207947 */ /* 0x000fea0003800000 */
.L_x_12:
[----:B------:R-:W-:-:S04]  /*0a50*/  LOP3.LUT R0, R8, 0x80000000, R7, 0x48, !PT ;  /* 0x8000000008007812 */ /* 0x000fc800078e4807 */
[----:B------:R-:W-:Y:S01]  /*0a60*/  LOP3.LUT R0, R0, 0x7f800000, RZ, 0xfc, !PT ;  /* 0x7f80000000007812 */ /* 0x000fe200078efcff */
[----:B------:R-:W-:Y:S06]  /*0a70*/  BRA `(.L_x_17) ;  /* 0x0000000000147947 */ /* 0x000fec0003800000 */
.L_x_11:
[----:B------:R-:W-:Y:S01]  /*0a80*/  LOP3.LUT R0, R8, 0x80000000, R7, 0x48, !PT ;  /* 0x8000000008007812 */ /* 0x000fe200078e4807 */
[----:B------:R-:W-:Y:S06]  /*0a90*/  BRA `(.L_x_17) ;  /* 0x00000000000c7947 */ /* 0x000fec0003800000 */
.L_x_10:
[----:B------:R-:W0:Y:S01]  /*0aa0*/  MUFU.RSQ R0, -QNAN ;  /* 0xffc0000000007908 */ /* 0x000e220000001400 */
[----:B------:R-:W-:Y:S05]  /*0ab0*/  BRA `(.L_x_17) ;  /* 0x0000000000047947 */ /* 0x000fea0003800000 */
.L_x_9:
[----:B------:R-:W-:-:S07]  /*0ac0*/  FADD.FTZ R0, R0, R3 ;  /* 0x0000000300007221 */ /* 0x000fce0000010000 */
.L_x_17:
[----:B------:R-:W-:Y:S05]  /*0ad0*/  BSYNC.RECONVERGENT B1 ;  /* 0x0000000000017941 */ /* 0x000fea0003800200 */
.L_x_7:
[----:B------:R-:W-:-:S04]  /*0ae0*/  IMAD.MOV.U32 R5, RZ, RZ, 0x0 ;  /* 0x00000000ff057424 */ /* 0x000fc800078e00ff */
[----:B0-----:R-:W-:Y:S05]  /*0af0*/  RET.REL.NODEC R4 `(_Z14noNAsPmccMeansiiPfS_) ;  /* 0xfffffff404407950 */ /* 0x001fea0003c3ffff */
.L_x_18:
[----:B------:R-:W-:-:S00]  /*0b00*/  BRA `(.L_x_18) ;  /* 0xfffffffc00fc7947 */ /* 0x000fc0000383ffff */
[----:B------:R-:W-:-:S00]  /*0b10*/  NOP ;  /* 0x0000000000007918 */ /* 0x000fc00000000000 */
        /* <DEDUP_REMOVED lines=14> */
.L_x_338:


//--------------------- .text._Z13dUpdateSignifPKfmPf --------------------------
	.section	.text._Z13dUpdateSignifPKfmPf,"ax",@progbits
	.align	128
        .global         _Z13dUpdateSignifPKfmPf
        .type           _Z13dUpdateSignifPKfmPf,@function
        .size           _Z13dUpdateSignifPKfmPf,(.L_x_340 - _Z13dUpdateSignifPKfmPf)
        .other          _Z13dUpdateSignifPKfmPf,@"STO_CUDA_ENTRY STV_DEFAULT"
_Z13dUpdateSignifPKfmPf:
.text._Z13dUpdateSignifPKfmPf:
[----:B------:R-:W-:Y:S01]  /*0000*/  LDC R1, c[0x0][0x37c] ;  /* 0x0000df00ff017b82 */ /* 0x000fe20000000800 */
[----:B------:R-:W0:Y:S01]  /*0010*/  S2R R2, SR_TID.X ;  /* 0x0000000000027919 */ /* 0x000e220000002100 */
[----:B------:R-:W1:Y:S01]  /*0020*/  LDCU.64 UR4, c[0x0][0x388] ;  /* 0x00007100ff0477ac */ /* 0x000e620008000a00 */
[----:B------:R-:W-:Y:S01]  /*0030*/  IMAD.MOV.U32 R9, RZ, RZ, RZ ;  /* 0x000000ffff097224 */ /* 0x000fe200078e00ff */
[----:B------:R-:W2:Y:S01]  /*0040*/  S2R R7, SR_CTAID.X ;  /* 0x0000000000077919 */ /* 0x000ea20000002500 */
[----:B0-----:R-:W-:-:S04]  /*0050*/  IMAD.SHL.U32 R8, R2, 0x20, RZ ;  /* 0x0000002002087824 */ /* 0x001fc800078e00ff */
[----:B--2---:R-:W-:-:S03]  /*0060*/  IMAD.WIDE.U32 R8, R7, 0x200, R8 ;  /* 0x0000020007087825 */ /* 0x004fc600078e0008 */
[----:B-1----:R-:W-:-:S04]  /*0070*/  ISETP.GT.U32.AND P0, PT, R8, UR4, PT ;  /* 0x0000000408007c0c */ /* 0x002fc8000bf04070 */
[----:B------:R-:W-:-:S13]  /*0080*/  ISETP.GT.U32.AND.EX P0, PT, R9, UR5, PT, P0 ;  /* 0x0000000509007c0c */ /* 0x000fda000bf04100 */
[----:B------:R-:W-:Y:S05]  /*0090*/  @P0 EXIT ;  /* 0x000000000000094d */ /* 0x000fea0003800000 */
[----:B------:R-:W0:Y:S01]  /*00a0*/  LDCU.64 UR8, c[0x0][0x380] ;  /* 0x00007000ff0877ac */ /* 0x000e220008000a00 */
[C---:B------:R-:W-:Y:S01]  /*00b0*/  IMAD.WIDE.U32 R4, R2.reuse, 0x280, RZ ;  /* 0x0000028002047825 */ /* 0x040fe200078e00ff */
[----:B------:R-:W1:Y:S03]  /*00c0*/  LDCU.64 UR6, c[0x0][0x390] ;  /* 0x00007200ff0677ac */ /* 0x000e660008000a00 */
[----:B------:R-:W-:Y:S01]  /*00d0*/  IMAD.WIDE.U32 R2, R2, 0x300, RZ ;  /* 0x0000030002027825 */ /* 0x000fe200078e00ff */
[----:B------:R-:W2:Y:S03]  /*00e0*/  LDCU.64 UR4, c[0x0][0x358] ;  /* 0x00006b00ff0477ac */ /* 0x000ea60008000a00 */
[C---:B------:R-:W-:Y:S01]  /*00f0*/  IMAD.WIDE.U32 R4, R7.reuse, 0x2800, R4 ;  /* 0x0000280007047825 */ /* 0x040fe200078e0004 */
[----:B------:R-:W3:Y:S03]  /*0100*/  LDCU.64 UR10, c[0x0][0x388] ;  /* 0x00007100ff0a77ac */ /* 0x000ee60008000a00 */
[----:B------:R-:W-:-:S04]  /*0110*/  IMAD.WIDE.U32 R2, R7, 0x3000, R2 ;  /* 0x0000300007027825 */ /* 0x000fc800078e0002 */
[----:B------:R-:W-:Y:S01]  /*0120*/  IMAD.MOV.U32 R11, RZ, RZ, RZ ;  /* 0x000000ffff0b7224 */ /* 0x000fe200078e00ff */
[----:B0-----:R-:W-:Y:S01]  /*0130*/  IADD3 R6, P1, PT, R4, UR8, RZ ;  /* 0x0000000804067c10 */ /* 0x001fe2000ff3e0ff */
[----:B------:R-:W-:Y:S01]  /*0140*/  IMAD.MOV.U32 R13, RZ, RZ, RZ ;  /* 0x000000ffff0d7224 */ /* 0x000fe200078e00ff */
[----:B-1----:R-:W-:Y:S02]  /*0150*/  IADD3 R0, P0, PT, R2, UR6, RZ ;  /* 0x0000000602007c10 */ /* 0x002fe4000ff1e0ff */
[----:B------:R-:W-:Y:S02]  /*0160*/  IADD3 R6, P2, PT, R6, 0x8, RZ ;  /* 0x0000000806067810 */ /* 0x000fe40007f5e0ff */
[----:B------:R-:W-:Y:S02]  /*0170*/  IADD3.X R19, PT, PT, R3, UR7, RZ, P0, !PT ;  /* 0x0000000703137c10 */ /* 0x000fe400087fe4ff */
[----:B--2---:R-:W-:-:S09]  /*0180*/  IADD3.X R7, PT, PT, RZ, UR9, R5, P2, P1 ;  /* 0x00000009ff077c10 */ /* 0x004fd200097e2405 */
.L_x_31:
[----:B------:R-:W2:Y:S04]  /*0190*/  LDG.E R15, desc[UR4][R6.64+0x4] ;  /* 0x00000404060f7981 */ /* 0x000ea8000c1e1900 */
[----:B------:R0:W5:Y:S01]  /*01a0*/  LDG.E R17, desc[UR4][R6.64+0x8] ;  /* 0x0000080406117981 */ /* 0x000162000c1e1900 */
[----:B------:R-:W-:Y:S01]  /*01b0*/  UMOV UR6, 0xd916872b ;  /* 0xd916872b00067882 */ /* 0x000fe20000000000 */
[----:B------:R-:W-:Y:S01]  /*01c0*/  UMOV UR7, 0x3feff7ce ;  /* 0x3feff7ce00077882 */ /* 0x000fe20000000000 */
[----:B------:R-:W-:Y:S01]  /*01d0*/  BSSY.RECONVERGENT B0, `(.L_x_19) ;  /* 0x0000025000007945 */ /* 0x000fe20003800200 */
[----:B------:R-:W-:Y:S02]  /*01e0*/  IMAD.MOV.U32 R4, RZ, RZ, R0 ;  /* 0x000000ffff047224 */ /* 0x000fe400078e0000 */
[----:B------:R-:W-:Y:S01]  /*01f0*/  IMAD.MOV.U32 R5, RZ, RZ, R19 ;  /* 0x000000ffff057224 */ /* 0x000fe200078e0013 */
[----:B--2---:R-:W1:Y:S02]  /*0200*/  F2F.F64.F32 R2, R15 ;  /* 0x0000000f00027310 */ /* 0x004e640000201800 */
[----:B-1----:R-:W-:Y:S01]  /*0210*/  DSETP.GE.AND P0, PT, R2, UR6, PT ;  /* 0x0000000602007e2a */ /* 0x002fe2000bf06000 */
[----:B------:R-:W-:-:S13]  /*0220*/  IMAD.MOV.U32 R3, RZ, RZ, 0x461c4000 ;  /* 0x461c4000ff037424 */ /* 0x000fda00078e00ff */
[----:B0-----:R-:W-:Y:S05]  /*0230*/  @P0 BRA `(.L_x_20) ;  /* 0x0000000000780947 */ /* 0x001fea0003800000 */
[----:B------:R-:W-:Y:S01]  /*0240*/  FFMA R19, -R15, R15, 1 ;  /* 0x3f8000000f137423 */ /* 0x000fe2000000010f */
[----:B-----5:R-:W-:Y:S01]  /*0250*/  FADD R0, R17, -2 ;  /* 0xc000000011007421 */ /* 0x020fe20000000000 */
[----:B------:R-:W-:Y:S02]  /*0260*/  BSSY.RECONVERGENT B1, `(.L_x_21) ;  /* 0x000000c000017945 */ /* 0x000fe40003800200 */
[----:B------:R-:W0:Y:S08]  /*0270*/  MUFU.RCP R2, R19 ;  /* 0x0000001300027308 */ /* 0x000e300000001000 */
[----:B------:R-:W1:Y:S01]  /*0280*/  FCHK P0, R0, R19 ;  /* 0x0000001300007302 */ /* 0x000e620000000000 */
[----:B0-----:R-:W-:-:S04]  /*0290*/  FFMA R3, -R19, R2, 1 ;  /* 0x3f80000013037423 */ /* 0x001fc80000000102 */
[----:B------:R-:W-:-:S04]  /*02a0*/  FFMA R3, R2, R3, R2 ;  /* 0x0000000302037223 */ /* 0x000fc80000000002 */
[----:B------:R-:W-:-:S04]  /*02b0*/  FFMA R2, R0, R3, RZ ;  /* 0x0000000300027223 */ /* 0x000fc800000000ff */
[----:B------:R-:W-:-:S04]  /*02c0*/  FFMA R10, -R19, R2, R0 ;  /* 0x00000002130a7223 */ /* 0x000fc80000000100 */
[----:B------:R-:W-:Y:S01]  /*02d0*/  FFMA R2, R3, R10, R2 ;  /* 0x0000000a03027223 */ /* 0x000fe20000000002 */
[----:B-1----:R-:W-:Y:S06]  /*02e0*/  @!P0 BRA `(.L_x_22) ;  /* 0x00000000000c8947 */ /* 0x002fec0003800000 */
[----:B------:R-:W-:-:S07]  /*02f0*/  MOV R2, 0x310 ;  /* 0x0000031000027802 */ /* 0x000fce0000000f00 */
[----:B---3--:R-:W-:Y:S05]  /*0300*/  CALL.REL.NOINC `($__internal_2_$__cuda_sm3x_div_rn_noftz_f32_slowpath) ;  /* 0x0000000c00487944 */ /* 0x008fea0003c00000 */
[----:B------:R-:W-:-:S07]  /*0310*/  IMAD.MOV.U32 R2, RZ, RZ, R0 ;  /* 0x000000ffff027224 */ /* 0x000fce00078e0000 */
.L_x_22:
[----:B---3--:R-:W-:Y:S05]  /*0320*/  BSYNC.RECONVERGENT B1 ;  /* 0x0000000000017941 */ /* 0x008fea0003800200 */
.L_x_21:
[----:B------:R-:W-:Y:S01]  /*0330*/  VIADD R0, R2, 0xf3000000 ;  /* 0xf300000002007836 */ /* 0x000fe20000000000 */
[----:B------:R0:W1:Y:S01]  /*0340*/  MUFU.RSQ R19, R2 ;  /* 0x0000000200137308 */ /* 0x0000620000001400 */
[----:B------:R-:W-:Y:S03]  /*0350*/  BSSY.RECONVERGENT B1, `(.L_x_23) ;  /* 0x000000b000017945 */ /* 0x000fe60003800200 */
[----:B------:R-:W-:-:S13]  /*0360*/  ISETP.GT.U32.AND P0, PT, R0, 0x727fffff, PT ;  /* 0x727fffff0000780c */ /* 0x000fda0003f04070 */
[----:B01----:R-:W-:Y:S05]  /*0370*/  @!P0 BRA `(.L_x_24) ;  /* 0x0000000000108947 */ /* 0x003fea0003800000 */
[----:B------:R-:W-:Y:S01]  /*0380*/  IMAD.MOV.U32 R0, RZ, RZ, R2 ;  /* 0x000000ffff007224 */ /* 0x000fe200078e0002 */
[----:B------:R-:W-:-:S07]  /*0390*/  MOV R16, 0x3b0 ;  /* 0x000003b000107802 */ /* 0x000fce0000000f00 */
[----:B------:R-:W-:Y:S05]  /*03a0*/  CALL.REL.NOINC `($__internal_1_$__cuda_sm20_sqrt_rn_f32_slowpath) ;  /* 0x0000000800c47944 */ /* 0x000fea0003c00000 */
[----:B------:R-:W-:Y:S05]  /*03b0*/  BRA `(.L_x_25) ;  /* 0x0000000000107947 */ /* 0x000fea0003800000 */
.L_x_24:
[C---:B------:R-:W-:Y:S01]  /*03c0*/  FMUL.FTZ R3, R19.reuse, R2 ;  /* 0x0000000213037220 */ /* 0x040fe20000410000 */
[----:B------:R-:W-:-:S03]  /*03d0*/  FMUL.FTZ R10, R19, 0.5 ;  /* 0x3f000000130a7820 */ /* 0x000fc60000410000 */
[----:B------:R-:W-:-:S04]  /*03e0*/  FFMA R0, -R3, R3, R2 ;  /* 0x0000000303007223 */ /* 0x000fc80000000102 */
[----:B------:R-:W-:-:S07]  /*03f0*/  FFMA R0, R0, R10, R3 ;  /* 0x0000000a00007223 */ /* 0x000fce0000000003 */
.L_x_25:
[----:B------:R-:W-:Y:S05]  /*0400*/  BSYNC.RECONVERGENT B1 ;  /* 0x0000000000017941 */ /* 0x000fea0003800200 */
.L_x_23:
[----:B------:R-:W-:-:S07]  /*0410*/  FMUL R3, R15, R0 ;  /* 0x000000000f037220 */ /* 0x000fce0000400000 */
.L_x_20:
[----:B---3--:R-:W-:Y:S05]  /*0420*/  BSYNC.RECONVERGENT B0 ;  /* 0x0000000000007941 */ /* 0x008fea0003800200 */
.L_x_19:
[----:B-----5:R-:W0:Y:S01]  /*0430*/  F2I.TRUNC.NTZ R21, R17 ;  /* 0x0000001100157305 */ /* 0x020e22000020f100 */
[----:B------:R-:W-:Y:S01]  /*0440*/  BSSY.RECONVERGENT B0, `(.L_x_26) ;  /* 0x000008e000007945 */ /* 0x000fe20003800200 */
[----:B------:R-:W-:Y:S02]  /*0450*/  PLOP3.LUT P0, PT, PT, PT, PT, 0x80, 0x8 ;  /* 0x000000000008781c */ /* 0x000fe40003f0f070 */
[----:B0-----:R-:W-:-:S13]  /*0460*/  ISETP.GE.AND P1, PT, R21, 0x1, PT ;  /* 0x000000011500780c */ /* 0x001fda0003f26270 */
[----:B------:R-:W-:Y:S05]  /*0470*/  @!P1 BRA `(.L_x_27) ;  /* 0x0000000800289947 */ /* 0x000fea0003800000 */
[----:B------:R-:W-:Y:S01]  /*0480*/  ISETP.GT.U32.AND P0, PT, R21, 0x1e, PT ;  /* 0x0000001e1500780c */ /* 0x000fe20003f04070 */
[----:B------:R-:W-:-:S12]  /*0490*/  BSSY.RECONVERGENT B1, `(.L_x_28) ;  /* 0x0000024000017945 */ /* 0x000fd80003800200 */
[----:B------:R-:W-:Y:S01]  /*04a0*/  @!P0 VIADD R2, R21, 0xffffffff ;  /* 0xffffffff15028836 */ /* 0x000fe20000000000 */
[----:B------:R-:W-:Y:S06]  /*04b0*/  @!P0 BRA `(.L_x_29) ;  /* 0x0000000000848947 */ /* 0x000fec0003800000 */
[----:B------:R-:W-:-:S13]  /*04c0*/  ISETP.GT.U32.AND P0, PT, R21, 0x32, PT ;  /* 0x000000321500780c */ /* 0x000fda0003f04070 */
[----:B------:R-:W-:-:S04]  /*04d0*/  @!P0 LOP3.LUT R0, R21, 0x1, RZ, 0xc0, !PT ;  /* 0x0000000115008812 */ /* 0x000fc800078ec0ff */
[----:B------:R-:W-:-:S04]  /*04e0*/  @!P0 IADD3 R0, PT, PT, R0, -0x20, R21 ;  /* 0xffffffe000008810 */ /* 0x000fc80007ffe015 */
[----:B------:R-:W-:-:S04]  /*04f0*/  @!P0 LOP3.LUT R19, R0, 0x80, RZ, 0xc0, !PT ;  /* 0x0000008000138812 */ /* 0x000fc800078ec0ff */
[----:B------:R-:W-:-:S04]  /*0500*/  @!P0 LEA.HI R19, R19, R0, RZ, 0x19 ;  /* 0x0000000013138211 */ /* 0x000fc800078fc8ff */
[----:B------:R-:W-:-:S04]  /*0510*/  @!P0 PRMT R0, R19, 0x8880, RZ ;  /* 0x0000888013008816 */ /* 0x000fc800000000ff */
[----:B------:R-:W-:-:S04]  /*0520*/  @!P0 PRMT R0, R0, 0x7710, RZ ;  /* 0x0000771000008816 */ /* 0x000fc800000000ff */
[----:B------:R-:W-:-:S04]  /*0530*/  @!P0 LEA.HI R0, R0, 0x1e, RZ, 0x1f ;  /* 0x0000001e00008811 */ /* 0x000fc800078ff8ff */
[----:B------:R-:W-:Y:S01]  /*0540*/  @!P0 LOP3.LUT R2, R0, 0xff, RZ, 0xc0, !PT ;  /* 0x000000ff00028812 */ /* 0x000fe200078ec0ff */
[----:B------:R-:W-:Y:S06]  /*0550*/  @!P0 BRA `(.L_x_29) ;  /* 0x00000000005c8947 */ /* 0x000fec0003800000 */
[----:B------:R-:W-:-:S13]  /*0560*/  ISETP.GT.U32.AND P0, PT, R21, 0x46, PT ;  /* 0x000000461500780c */ /* 0x000fda0003f04070 */
[----:B------:R-:W-:Y:S05]  /*0570*/  @P0 BRA `(.L_x_30) ;  /* 0x0000000000280947 */ /* 0x000fea0003800000 */
[----:B------:R-:W-:Y:S01]  /*0580*/  ISETP.GE.U32.AND P0, PT, R21, 0x38, PT ;  /* 0x000000381500780c */ /* 0x000fe20003f06070 */
[----:B------:R-:W-:-:S12]  /*0590*/  IMAD.MOV.U32 R2, RZ, RZ, 0x28 ;  /* 0x00000028ff027424 */ /* 0x000fd800078e00ff */
[----:B------:R-:W-:Y:S05]  /*05a0*/  @!P0 BRA `(.L_x_29) ;  /* 0x0000000000488947 */ /* 0x000fea0003800000 */
[----:B------:R-:W-:Y:S01]  /*05b0*/  ISETP.GE.U32.AND P0, PT, R21, 0x3d, PT ;  /* 0x0000003d1500780c */ /* 0x000fe20003f06070 */
[----:B------:R-:W-:-:S12]  /*05c0*/  IMAD.MOV.U32 R2, RZ, RZ, 0x29 ;  /* 0x00000029ff027424 */ /* 0x000fd800078e00ff */
[----:B------:R-:W-:Y:S05]  /*05d0*/  @!P0 BRA `(.L_x_29) ;  /* 0x00000000003c8947 */ /* 0x000fea0003800000 */
[----:B------:R-:W-:Y:S01]  /*05e0*/  IMAD.MOV.U32 R2, RZ, RZ, 0x2a ;  /* 0x0000002aff027424 */ /* 0x000fe200078e00ff */
[----:B------:R-:W-:-:S04]  /*05f0*/  ISETP.GE.U32.AND P0, PT, R21, 0x42, PT ;  /* 0x000000421500780c */ /* 0x000fc80003f06070 */
[----:B------:R-:W-:Y:S01]  /*0600*/  SEL R2, R2, 0x2b, !P0 ;  /* 0x0000002b02027807 */ /* 0x000fe20004000000 */
[----:B------:R-:W-:Y:S08]  /*0610*/  BRA `(.L_x_29) ;  /* 0x00000000002c7947 */ /* 0x000ff00003800000 */
.L_x_30:
[----:B------:R-:W-:Y:S01]  /*0620*/  ISETP.GE.U32.AND P0, PT, R21, 0x51, PT ;  /* 0x000000511500780c */ /* 0x000fe20003f06070 */
[----:B------:R-:W-:-:S12]  /*0630*/  IMAD.MOV.U32 R2, RZ, RZ, 0x2c ;  /* 0x0000002cff027424 */ /* 0x000fd800078e00ff */
[----:B------:R-:W-:Y:S05]  /*0640*/  @!P0 BRA `(.L_x_29) ;  /* 0x0000000000208947 */ /* 0x000fea0003800000 */
[----:B------:R-:W-:Y:S01]  /*0650*/  ISETP.GE.U32.AND P0, PT, R21, 0x65, PT ;  /* 0x000000651500780c */ /* 0x000fe20003f06070 */
[----:B------:R-:W-:-:S12]  /*0660*/  IMAD.MOV.U32 R2, RZ, RZ, 0x2d ;  /* 0x0000002dff027424 */ /* 0x000fd800078e00ff */
[----:B------:R-:W-:Y:S05]  /*0670*/  @!P0 BRA `(.L_x_29) ;  /* 0x0000000000148947 */ /* 0x000fea0003800000 */
[----:B------:R-:W-:Y:S01]  /*0680*/  ISETP.GE.U32.AND P0, PT, R21, 0x97, PT ;  /* 0x000000971500780c */ /* 0x000fe20003f06070 */
[----:B------:R-:W-:-:S12]  /*0690*/  IMAD.MOV.U32 R2, RZ, RZ, 0x2e ;  /* 0x0000002eff027424 */ /* 0x000fd800078e00ff */
[----:B------:R-:W-:Y:S01]  /*06a0*/  @P0 IMAD.MOV.U32 R0, RZ, RZ, 0x2f ;  /* 0x0000002fff000424 */ /* 0x000fe200078e00ff */
[----:B------:R-:W-:-:S04]  /*06b0*/  @P0 ISETP.GE.U32.AND P1, PT, R21, 0xc9, PT ;  /* 0x000000c91500080c */ /* 0x000fc80003f26070 */
[----:B------:R-:W-:-:S09]  /*06c0*/  @P0 SEL R2, R0, 0x30, !P1 ;  /* 0x0000003000020807 */ /* 0x000fd20004800000 */
.L_x_29:
[----:B------:R-:W-:Y:S05]  /*06d0*/  BSYNC.RECONVERGENT B1 ;  /* 0x0000000000017941 */ /* 0x000fea0003800200 */
.L_x_28:
[----:B------:R-:W-:-:S05]  /*06e0*/  IMAD.SHL.U32 R2, R2, 0x4, RZ ;  /* 0x0000000402027824 */ /* 0x000fca00078e00ff */
[C---:B------:R-:W-:Y:S02]  /*06f0*/  ISETP.EQ.AND P1, PT, R2.reuse, RZ, PT ;  /* 0x000000ff0200720c */ /* 0x040fe40003f22270 */
[C---:B------:R-:W-:Y:S02]  /*0700*/  ISETP.EQ.AND P3, PT, R2.reuse, 0x4, PT ;  /* 0x000000040200780c */ /* 0x040fe40003f62270 */
[C---:B------:R-:W-:Y:S02]  /*0710*/  ISETP.EQ.AND P2, PT, R2.reuse, 0x8, PT ;  /* 0x000000080200780c */ /* 0x040fe40003f42270 */
[----:B------:R-:W-:-:S07]  /*0720*/  ISETP.EQ.AND P0, PT, R2, 0xc, PT ;  /* 0x0000000c0200780c */ /* 0x000fce0003f02270 */
[----:B------:R-:W-:Y:S01]  /*0730*/  @P1 IMAD.MOV.U32 R0, RZ, RZ, 0x441f4000 ;  /* 0x441f4000ff001424 */ /* 0x000fe200078e00ff */
[C---:B------:R-:W-:Y:S01]  /*0740*/  ISETP.EQ.AND P1, PT, R2.reuse, 0x10, PT ;  /* 0x000000100200780c */ /* 0x040fe20003f22270 */
[----:B------:R-:W-:Y:S01]  /*0750*/  @P3 IMAD.MOV.U32 R0, RZ, RZ, 0x41fccccd ;  /* 0x41fccccdff003424 */ /* 0x000fe200078e00ff */
[C---:B------:R-:W-:Y:S01]  /*0760*/  ISETP.EQ.AND P3, PT, R2.reuse, 0x14, PT ;  /* 0x000000140200780c */ /* 0x040fe20003f62270 */
[----:B------:R-:W-:Y:S01]  /*0770*/  @P2 IMAD.MOV.U32 R0, RZ, RZ, 0x403ae148 ;  /* 0x403ae148ff002424 */ /* 0x000fe200078e00ff */
[C---:B------:R-:W-:Y:S01]  /*0780*/  ISETP.EQ.AND P2, PT, R2.reuse, 0x18, PT ;  /* 0x000000180200780c */ /* 0x040fe20003f42270 */
[----:B------:R-:W-:Y:S01]  /*0790*/  @P0 IMAD.MOV.U32 R0, RZ, RZ, 0x4109c28f ;  /* 0x4109c28fff000424 */ /* 0x000fe200078e00ff */
        /* <DEDUP_REMOVED lines=82> */
[----:B------:R-:W-:Y:S01]  /*0cc0*/  ISETP.EQ.AND P1, PT, R2, 0xc0, PT ;  /* 0x000000c00200780c */ /* 0x000fe20003f22270 */
[----:B------:R-:W-:Y:S02]  /*0cd0*/  @P3 IMAD.MOV.U32 R0, RZ, RZ, 0x4058f5c3 ;  /* 0x4058f5c3ff003424 */ /* 0x000fe400078e00ff */
[----:B------:R-:W-:Y:S02]  /*0ce0*/  @P2 IMAD.MOV.U32 R0, RZ, RZ, 0x4056d917 ;  /* 0x4056d917ff002424 */ /* 0x000fe400078e00ff */
[----:B------:R-:W-:-:S08]  /*0cf0*/  @P0 IMAD.MOV.U32 R0, RZ, RZ, 0x4055c28f ;  /* 0x4055c28fff000424 */ /* 0x000fd000078e00ff */
[----:B------:R-:W-:-:S05]  /*0d00*/  @P1 IMAD.MOV.U32 R0, RZ, RZ, 0x40528f5c ;  /* 0x40528f5cff001424 */ /* 0x000fca00078e00ff */
[----:B------:R-:W-:-:S13]  /*0d10*/  FSETP.LT.AND P0, PT, |R3|, R0, PT ;  /* 0x000000000300720b */ /* 0x000fda0003f01200 */
.L_x_27:
[----:B------:R-:W-:Y:S05]  /*0d20*/  BSYNC.RECONVERGENT B0 ;  /* 0x0000000000007941 */ /* 0x000fea0003800200 */
.L_x_26:
[----:B------:R-:W2:Y:S04]  /*0d30*/  @!P0 LDG.E R19, desc[UR4][R6.64+-0x8] ;  /* 0xfffff80406138981 */ /* 0x000ea8000c1e1900 */
[----:B--2---:R0:W-:Y:S04]  /*0d40*/  @!P0 STG.E desc[UR4][R4.64], R19 ;  /* 0x0000001304008986 */ /* 0x0041e8000c101904 */
[----:B------:R-:W2:Y:S01]  /*0d50*/  @!P0 LDG.E R21, desc[UR4][R6.64+-0x4] ;  /* 0xfffffc0406158981 */ /* 0x000ea2000c1e1900 */
[----:B------:R-:W-:Y:S01]  /*0d60*/  @P0 IMAD.MOV.U32 R25, RZ, RZ, -0x40800000 ;  /* 0xbf800000ff190424 */ /* 0x000fe200078e00ff */
[----:B------:R-:W-:-:S02]  /*0d70*/  IADD3 R0, P1, PT, R8, R11, RZ ;  /* 0x0000000b08007210 */ /* 0x000fc40007f3e0ff */
[----:B--2---:R1:W-:Y:S04]  /*0d80*/  @!P0 STG.E desc[UR4][R4.64+0x4], R21 ;  /* 0x0000041504008986 */ /* 0x0043e8000c101904 */
[----:B------:R2:W3:Y:S04]  /*0d90*/  @!P0 LDG.E R23, desc[UR4][R6.64] ;  /* 0x0000000406178981 */ /* 0x0004e8000c1e1900 */
[----:B------:R1:W-:Y:S04]  /*0da0*/  @!P0 STG.E desc[UR4][R4.64+0xc], R15 ;  /* 0x00000c0f04008986 */ /* 0x0003e8000c101904 */
[----:B------:R1:W-:Y:S01]  /*0db0*/  @!P0 STG.E desc[UR4][R4.64+0x10], R3 ;  /* 0x0000100304008986 */ /* 0x0003e2000c101904 */
[----:B--2---:R-:W-:-:S03]  /*0dc0*/  IADD3 R6, P2, PT, R6, 0x14, RZ ;  /* 0x0000001406067810 */ /* 0x004fc60007f5e0ff */
[----:B------:R1:W-:Y:S02]  /*0dd0*/  @!P0 STG.E desc[UR4][R4.64+0x14], R17 ;  /* 0x0000141104008986 */ /* 0x0003e4000c101904 */
[----:B------:R-:W-:Y:S02]  /*0de0*/  IMAD.X R7, RZ, RZ, R7, P2 ;  /* 0x000000ffff077224 */ /* 0x000fe400010e0607 */
[----:B------:R1:W-:Y:S04]  /*0df0*/  @P0 STG.E desc[UR4][R4.64], R25 ;  /* 0x0000001904000986 */ /* 0x0003e8000c101904 */
[----:B---3--:R1:W-:Y:S01]  /*0e00*/  @!P0 STG.E desc[UR4][R4.64+0x8], R23 ;  /* 0x0000081704008986 */ /* 0x0083e2000c101904 */
[----:B------:R-:W-:Y:S01]  /*0e10*/  ISETP.GE.U32.AND P0, PT, R0, UR10, PT ;  /* 0x0000000a00007c0c */ /* 0x000fe2000bf06070 */
[----:B------:R-:W-:Y:S01]  /*0e20*/  IMAD.X R0, R9, 0x1, R13, P1 ;  /* 0x0000000109007824 */ /* 0x000fe200008e060d */
[----:B------:R-:W-:-:S02]  /*0e30*/  ISETP.LT.U32.AND P1, PT, R11, 0x1f, PT ;  /* 0x0000001f0b00780c */ /* 0x000fc40003f21070 */
[----:B------:R-:W-:Y:S02]  /*0e40*/  IADD3 R11, P4, PT, R11, 0x1, RZ ;  /* 0x000000010b0b7810 */ /* 0x000fe40007f9e0ff */
[----:B------:R-:W-:Y:S02]  /*0e50*/  ISETP.GE.U32.AND.EX P0, PT, R0, UR11, PT, P0 ;  /* 0x0000000b00007c0c */ /* 0x000fe4000bf06100 */
[----:B------:R-:W-:Y:S01]  /*0e60*/  ISETP.LT.U32.AND.EX P1, PT, R13, RZ, PT, P1 ;  /* 0x000000ff0d00720c */ /* 0x000fe20003f21110 */
[----:B------:R-:W-:Y:S01]  /*0e70*/  IMAD.X R13, RZ, RZ, R13, P4 ;  /* 0x000000ffff0d7224 */ /* 0x000fe200020e060d */
[----:B------:R-:W-:-:S05]  /*0e80*/  IADD3 R0, P3, PT, R4, 0x18, RZ ;  /* 0x0000001804007810 */ /* 0x000fca0007f7e0ff */
[----:B0-----:R-:W-:-:S06]  /*0e90*/  IMAD.X R19, RZ, RZ, R5, P3 ;  /* 0x000000ffff137224 */ /* 0x001fcc00018e0605 */
[----:B-1----:R-:W-:Y:S05]  /*0ea0*/  @!P0 BRA P1, `(.L_x_31) ;  /* 0xfffffff000b88947 */ /* 0x002fea000083ffff */
[----:B------:R-:W-:Y:S05]  /*0eb0*/  EXIT ;  /* 0x000000000000794d */ /* 0x000fea0003800000 */
        .weak           $__internal_1_$__cuda_sm20_sqrt_rn_f32_slowpath
        .type           $__internal_1_$__cuda_sm20_sqrt_rn_f32_slowpath,@function
        .size           $__internal_1_$__cuda_sm20_sqrt_rn_f32_slowpath,($__internal_2_$__cuda_sm3x_div_rn_noftz_f32_slowpath - $__internal_1_$__cuda_sm20_sqrt_rn_f32_slowpath)
$__internal_1_$__cuda_sm20_sqrt_rn_f32_slowpath:
[----:B------:R-:W-:-:S13]  /*0ec0*/  LOP3.LUT P0, RZ, R0, 0x7fffffff, RZ, 0xc0, !PT ;  /* 0x7fffffff00ff7812 */ /* 0x000fda000780c0ff */
[----:B------:R-:W-:Y:S01]  /*0ed0*/  @!P0 IMAD.MOV.U32 R2, RZ, RZ, R0 ;  /* 0x000000ffff028224 */ /* 0x000fe200078e0000 */
[----:B------:R-:W-:Y:S06]  /*0ee0*/  @!P0 BRA `(.L_x_32) ;  /* 0x0000000000408947 */ /* 0x000fec0003800000 */
[----:B------:R-:W-:-:S13]  /*0ef0*/  FSETP.GEU.FTZ.AND P0, PT, R0, RZ, PT ;  /* 0x000000ff0000720b */ /* 0x000fda0003f1e000 */
[----:B------:R-:W-:Y:S01]  /*0f00*/  @!P0 IMAD.MOV.U32 R2, RZ, RZ, 0x7fffffff ;  /* 0x7fffffffff028424 */ /* 0x000fe200078e00ff */
[----:B------:R-:W-:Y:S06]  /*0f10*/  @!P0 BRA `(.L_x_32) ;  /* 0x0000000000348947 */ /* 0x000fec0003800000 */
[----:B------:R-:W-:-:S13]  /*0f20*/  FSETP.GTU.FTZ.AND P0, PT, |R0|, +INF , PT ;  /* 0x7f8000000000780b */ /* 0x000fda0003f1c200 */
[----:B------:R-:W-:Y:S01]  /*0f30*/  @P0 FADD.FTZ R2, R0, 1 ;  /* 0x3f80000000020421 */ /* 0x000fe20000010000 */
[----:B------:R-:W-:Y:S06]  /*0f40*/  @P0 BRA `(.L_x_32) ;  /* 0x0000000000280947 */ /* 0x000fec0003800000 */
[----:B------:R-:W-:-:S13]  /*0f50*/  FSETP.NEU.FTZ.AND P0, PT, |R0|, +INF , PT ;  /* 0x7f8000000000780b */ /* 0x000fda0003f1d200 */
[----:B------:R-:W-:-:S04]  /*0f60*/  @P0 FFMA R3, R0, 1.84467440737095516160e+19, RZ ;  /* 0x5f80000000030823 */ /* 0x000fc800000000ff */
[----:B------:R-:W0:Y:S02]  /*0f70*/  @P0 MUFU.RSQ R2, R3 ;  /* 0x0000000300020308 */ /* 0x000e240000001400 */
[----:B0-----:R-:W-:Y:S01]  /*0f80*/  @P0 FMUL.FTZ R10, R3, R2 ;  /* 0x00000002030a0220 */ /* 0x001fe20000410000 */
[----:B------:R-:W-:Y:S01]  /*0f90*/  @P0 FMUL.FTZ R14, R2, 0.5 ;  /* 0x3f000000020e0820 */ /* 0x000fe20000410000 */
[----:B------:R-:W-:Y:S02]  /*0fa0*/  @!P0 IMAD.MOV.U32 R2, RZ, RZ, R0 ;  /* 0x000000ffff028224 */ /* 0x000fe400078e0000 */
[----:B------:R-:W-:-:S04]  /*0fb0*/  @P0 FADD.FTZ R12, -R10, -RZ ;  /* 0x800000ff0a0c0221 */ /* 0x000fc80000010100 */
[----:B------:R-:W-:-:S04]  /*0fc0*/  @P0 FFMA R19, R10, R12, R3 ;  /* 0x0000000c0a130223 */ /* 0x000fc80000000003 */
[----:B------:R-:W-:-:S04]  /*0fd0*/  @P0 FFMA R14, R19, R14, R10 ;  /* 0x0000000e130e0223 */ /* 0x000fc8000000000a */
[----:B------:R-:W-:-:S07]  /*0fe0*/  @P0 FMUL.FTZ R2, R14, 2.3283064365386962891e-10 ;  /* 0x2f8000000e020820 */ /* 0x000fce0000410000 */
.L_x_32:
[----:B------:R-:W-:Y:S02]  /*0ff0*/  IMAD.MOV.U32 R0, RZ, RZ, R2 ;  /* 0x000000ffff007224 */ /* 0x000fe400078e0002 */
[----:B------:R-:W-:Y:S02]  /*1000*/  IMAD.MOV.U32 R2, RZ, RZ, R16 ;  /* 0x000000ffff027224 */ /* 0x000fe400078e0010 */
[----:B------:R-:W-:-:S04]  /*1010*/  IMAD.MOV.U32 R3, RZ, RZ, 0x0 ;  /* 0x00000000ff037424 */ /* 0x000fc800078e00ff */
[----:B------:R-:W-:Y:S05]  /*1020*/  RET.REL.NODEC R2 `(_Z13dUpdateSignifPKfmPf) ;  /* 0xffffffec02f47950 */ /* 0x000fea0003c3ffff */
        .weak           $__internal_2_$__cuda_sm3x_div_rn_noftz_f32_slowpath
        .type           $__internal_2_$__cuda_sm3x_div_rn_noftz_f32_slowpath,@function
        .size           $__internal_2_$__cuda_sm3x_div_rn_noftz_f32_slowpath,(.L_x_340 - $__internal_2_$__cuda_sm3x_div_rn_noftz_f32_slowpath)
$__internal_2_$__cuda_sm3x_div_rn_noftz_f32_slowpath:
[----:B------:R-:W-:Y:S01]  /*1030*/  SHF.R.U32.HI R10, RZ, 0x17, R19 ;  /* 0x00000017ff0a7819 */ /* 0x000fe20000011613 */
[----:B------:R-:W-:Y:S01]  /*1040*/  BSSY.RECONVERGENT B2, `(.L_x_33) ;  /* 0x0000064000027945 */ /* 0x000fe20003800200 */
[--C-:B------:R-:W-:Y:S01]  /*1050*/  SHF.R.U32.HI R3, RZ, 0x17, R0.reuse ;  /* 0x00000017ff037819 */ /* 0x100fe20000011600 */
[----:B------:R-:W-:Y:S01]  /*1060*/  IMAD.MOV.U32 R14, RZ, RZ, R0 ;  /* 0x000000ffff0e7224 */ /* 0x000fe200078e0000 */
[----:B------:R-:W-:Y:S02]  /*1070*/  LOP3.LUT R10, R10, 0xff, RZ, 0xc0, !PT ;  /* 0x000000ff0a0a7812 */ /* 0x000fe400078ec0ff */
[----:B------:R-:W-:-:S03]  /*1080*/  LOP3.LUT R18, R3, 0xff, RZ, 0xc0, !PT ;  /* 0x000000ff03127812 */ /* 0x000fc600078ec0ff */
[----:B------:R-:W-:Y:S02]  /*1090*/  VIADD R20, R10, 0xffffffff ;  /* 0xffffffff0a147836 */ /* 0x000fe40000000000 */
[----:B------:R-:W-:-:S03]  /*10a0*/  VIADD R16, R18, 0xffffffff ;  /* 0xffffffff12107836 */ /* 0x000fc60000000000 */
[----:B------:R-:W-:-:S04]  /*10b0*/  ISETP.GT.U32.AND P0, PT, R20, 0xfd, PT ;  /* 0x000000fd1400780c */ /* 0x000fc80003f04070 */
[----:B------:R-:W-:-:S13]  /*10c0*/  ISETP.GT.U32.OR P0, PT, R16, 0xfd, P0 ;  /* 0x000000fd1000780c */ /* 0x000fda0000704470 */
[----:B------:R-:W-:Y:S01]  /*10d0*/  @!P0 IMAD.MOV.U32 R12, RZ, RZ, RZ ;  /* 0x000000ffff0c8224 */ /* 0x000fe200078e00ff */
[----:B------:R-:W-:Y:S06]  /*10e0*/  @!P0 BRA `(.L_x_34) ;  /* 0x0000000000608947 */ /* 0x000fec0003800000 */
[----:B------:R-:W-:Y:S01]  /*10f0*/  FSETP.GTU.FTZ.AND P0, PT, |R0|, +INF , PT ;  /* 0x7f8000000000780b */ /* 0x000fe20003f1c200 */
[----:B------:R-:W-:Y:S01]  /*1100*/  IMAD.MOV.U32 R3, RZ, RZ, R19 ;  /* 0x000000ffff037224 */ /* 0x000fe200078e0013 */
        /* <DEDUP_REMOVED lines=22> */
.L_x_34:
[----:B------:R-:W-:Y:S01]  /*1270*/  LEA R0, R10, 0xc0800000, 0x17 ;  /* 0xc08000000a007811 */ /* 0x000fe200078eb8ff */
[----:B------:R-:W-:Y:S04]  /*1280*/  BSSY.RECONVERGENT B3, `(.L_x_39) ;  /* 0x0000036000037945 */ /* 0x000fe80003800200 */
[----:B------:R-:W-:Y:S02]  /*1290*/  IMAD.IADD R16, R19, 0x1, -R0 ;  /* 0x0000000113107824 */ /* 0x000fe400078e0a00 */
[----:B------:R-:W-:Y:S02]  /*12a0*/  VIADD R19, R18, 0xffffff81 ;  /* 0xffffff8112137836 */ /* 0x000fe40000000000 */
[----:B------:R-:W0:Y:S01]  /*12b0*/  MUFU.RCP R3, R16 ;  /* 0x0000001000037308 */ /* 0x000e220000001000 */
[----:B------:R-:W-:Y:S01]  /*12c0*/  FADD.FTZ R21, -R16, -RZ ;  /* 0x800000ff10157221 */ /* 0x000fe20000010100 */
[C---:B------:R-:W-:Y:S01]  /*12d0*/  IMAD R0, R19.reuse, -0x800000, R14 ;  /* 0xff80000013007824 */ /* 0x040fe200078e020e */
[----:B------:R-:W-:-:S05]  /*12e0*/  IADD3 R19, PT, PT, R19, 0x7f, -R10 ;  /* 0x0000007f13137810 */ /* 0x000fca0007ffe80a */
[----:B------:R-:W-:Y:S02]  /*12f0*/  IMAD.IADD R19, R19, 0x1, R12 ;  /* 0x0000000113137824 */ /* 0x000fe400078e020c */
        /* <DEDUP_REMOVED lines=20> */
[CC--:B------:R-:W-:Y:S01]  /*1440*/  FFMA.RZ R10, R3.reuse, R21.reuse, R18 ;  /* 0x00000015030a7223 */ /* 0x0c0fe2000000c012 */
[C---:B------:R-:W-:Y:S01]  /*1450*/  VIADD R19, R14.reuse, 0x20 ;  /* 0x000000200e137836 */ /* 0x040fe20000000000 */
[C---:B------:R-:W-:Y:S02]  /*1460*/  ISETP.NE.AND P2, PT, R14.reuse, RZ, PT ;  /* 0x000000ff0e00720c */ /* 0x040fe40003f45270 */
[----:B------:R-:W-:Y:S01]  /*1470*/  ISETP.NE.AND P1, PT, R14, RZ, PT ;  /* 0x000000ff0e00720c */ /* 0x000fe20003f25270 */
[----:B------:R-:W-:Y:S01]  /*1480*/  IMAD.MOV R14, RZ, RZ, -R14 ;  /* 0x000000ffff0e7224 */ /* 0x000fe200078e0a0e */
[----:B------:R-:W-:Y:S01]  /*1490*/  LOP3.LUT R12, R10, 0x7fffff, RZ, 0xc0, !PT ;  /* 0x007fffff0a0c7812 */ /* 0x000fe200078ec0ff */
[CCC-:B------:R-:W-:Y:S01]  /*14a0*/  FFMA.RP R10, R3.reuse, R21.reuse, R18.reuse ;  /* 0x00000015030a7223 */ /* 0x1c0fe20000008012 */
[----:B------:R-:W-:Y:S02]  /*14b0*/  FFMA.RM R3, R3, R21, R18 ;  /* 0x0000001503037223 */ /* 0x000fe40000004012 */
[----:B------:R-:W-:-:S03]  /*14c0*/  LOP3.LUT R12, R12, 0x800000, RZ, 0xfc, !PT ;  /* 0x008000000c0c7812 */ /* 0x000fc600078efcff */
[----:B------:R-:W-:Y:S02]  /*14d0*/  FSETP.NEU.FTZ.AND P0, PT, R10, R3, PT ;  /* 0x000000030a00720b */ /* 0x000fe40003f1d000 */
[----:B------:R-:W-:Y:S02]  /*14e0*/  SHF.L.U32 R19, R12, R19, RZ ;  /* 0x000000130c137219 */ /* 0x000fe400000006ff */
[----:B------:R-:W-:Y:S02]  /*14f0*/  SEL R3, R14, RZ, P2 ;  /* 0x000000ff0e037207 */ /* 0x000fe40001000000 */
[----:B------:R-:W-:Y:S02]  /*1500*/  ISETP.NE.AND P1, PT, R19, RZ, P1 ;  /* 0x000000ff1300720c */ /* 0x000fe40000f25270 */
[----:B------:R-:W-:Y:S02]  /*1510*/  SHF.R.U32.HI R3, RZ, R3, R12 ;  /* 0x00000003ff037219 */ /* 0x000fe4000001160c */
[----:B------:R-:W-:-:S02]  /*1520*/  PLOP3.LUT P0, PT, P0, P1, PT, 0xf8, 0x8f ;  /* 0x00000000008f781c */ /* 0x000fc40000703f70 */
[----:B------:R-:W-:Y:S02]  /*1530*/  SHF.R.U32.HI R19, RZ, 0x1, R3 ;  /* 0x00000001ff137819 */ /* 0x000fe40000011603 */
[----:B------:R-:W-:-:S04]  /*1540*/  SEL R10, RZ, 0x1, !P0 ;  /* 0x00000001ff0a7807 */ /* 0x000fc80004000000 */
[----:B------:R-:W-:-:S04]  /*1550*/  LOP3.LUT R10, R10, 0x1, R19, 0xf8, !PT ;  /* 0x000000010a0a7812 */ /* 0x000fc800078ef813 */
[----:B------:R-:W-:-:S05]  /*1560*/  LOP3.LUT R10, R10, R3, RZ, 0xc0, !PT ;  /* 0x000000030a0a7212 */ /* 0x000fca00078ec0ff */
[----:B------:R-:W-:-:S05]  /*1570*/  IMAD.IADD R19, R19, 0x1, R10 ;  /* 0x0000000113137824 */ /* 0x000fca00078e020a */
[----:B------:R-:W-:Y:S01]  /*1580*/  LOP3.LUT R0, R19, R0, RZ, 0xfc, !PT ;  /* 0x0000000013007212 */ /* 0x000fe200078efcff */
[----:B------:R-:W-:Y:S06]  /*1590*/  BRA `(.L_x_42) ;  /* 0x0000000000107947 */ /* 0x000fec0003800000 */
.L_x_41:
[----:B------:R-:W-:-:S04]  /*15a0*/  LOP3.LUT R0, R0, 0x80000000, RZ, 0xc0, !PT ;  /* 0x8000000000007812 */ /* 0x000fc800078ec0ff */
[----:B------:R-:W-:Y:S01]  /*15b0*/  LOP3.LUT R0, R0, 0x7f800000, RZ, 0xfc, !PT ;  /* 0x7f80000000007812 */ /* 0x000fe200078efcff */
[----:B------:R-:W-:Y:S06]  /*15c0*/  BRA `(.L_x_42) ;  /* 0x0000000000047947 */ /* 0x000fec0003800000 */
.L_x_40:
[----:B------:R-:W-:-:S07]  /*15d0*/  IMAD R0, R19, 0x800000, R0 ;  /* 0x0080000013007824 */ /* 0x000fce00078e0200 */
.L_x_42:
[----:B------:R-:W-:Y:S05]  /*15e0*/  BSYNC.RECONVERGENT B3 ;  /* 0x0000000000037941 */ /* 0x000fea0003800200 */
.L_x_39:
[----:B------:R-:W-:Y:S05]  /*15f0*/  BRA `(.L_x_43) ;  /* 0x0000000000207947 */ /* 0x000fea0003800000 */
.L_x_38:
[----:B------:R-:W-:-:S04]  /*1600*/  LOP3.LUT R0, R19, 0x80000000, R14, 0x48, !PT ;  /* 0x8000000013007812 */ /* 0x000fc800078e480e */
[----:B------:R-:W-:Y:S01]  /*1610*/  LOP3.LUT R0, R0, 0x7f800000, RZ, 0xfc, !PT ;  /* 0x7f80000000007812 */ /* 0x000fe200078efcff */
[----:B------:R-:W-:Y:S06]  /*1620*/  BRA `(.L_x_43) ;  /* 0x0000000000147947 */ /* 0x000fec0003800000 */
.L_x_37:
[----:B------:R-:W-:Y:S01]  /*1630*/  LOP3.LUT R0, R19, 0x80000000, R14, 0x48, !PT ;  /* 0x8000000013007812 */ /* 0x000fe200078e480e */
[----:B------:R-:W-:Y:S06]  /*1640*/  BRA `(.L_x_43) ;  /* 0x00000000000c7947 */ /* 0x000fec0003800000 */
.L_x_36:
[----:B------:R-:W0:Y:S01]  /*1650*/  MUFU.RSQ R0, -QNAN ;  /* 0xffc0000000007908 */ /* 0x000e220000001400 */
[----:B------:R-:W-:Y:S05]  /*1660*/  BRA `(.L_x_43) ;  /* 0x0000000000047947 */ /* 0x000fea0003800000 */
.L_x_35:
[----:B------:R-:W-:-:S07]  /*1670*/  FADD.FTZ R0, R0, R3 ;  /* 0x0000000300007221 */ /* 0x000fce0000010000 */
.L_x_43:
[----:B------:R-:W-:Y:S05]  /*1680*/  BSYNC.RECONVERGENT B2 ;  /* 0x0000000000027941 */ /* 0x000fea0003800200 */
.L_x_33:
[----:B------:R-:W-:-:S04]  /*1690*/  IMAD.MOV.U32 R3, RZ, RZ, 0x0 ;  /* 0x00000000ff037424 */ /* 0x000fc800078e00ff */
[----:B0-----:R-:W-:Y:S05]  /*16a0*/  RET.REL.NODEC R2 `(_Z13dUpdateSignifPKfmPf) ;  /* 0xffffffe802547950 */ /* 0x001fea0003c3ffff */
.L_x_44:
        /* <DEDUP_REMOVED lines=13> */
.L_x_340:


//--------------------- .text._Z9gpuSignifPKfS0_mPf --------------------------
	.section	.text._Z9gpuSignifPKfS0_mPf,"ax",@progbits
	.align	128
        .global         _Z9gpuSignifPKfS0_mPf
        .type           _Z9gpuSignifPKfS0_mPf,@function
        .size           _Z9gpuSignifPKfS0_mPf,(.L_x_342 - _Z9gpuSignifPKfS0_mPf)
        .other          _Z9gpuSignifPKfS0_mPf,@"STO_CUDA_ENTRY STV_DEFAULT"
_Z9gpuSignifPKfS0_mPf:
.text._Z9gpuSignifPKfS0_mPf:
[----:B------:R-:W-:Y:S01]  /*0000*/  LDC R1, c[0x0][0x37c] ;  /* 0x0000df00ff017b82 */ /* 0x000fe20000000800 */
[----:B------:R-:W0:Y:S07]  /*0010*/  S2R R7, SR_CTAID.X ;  /* 0x0000000000077919 */ /* 0x000e2e0000002500 */
[----:B------:R-:W1:Y:S01]  /*0020*/  LDC.64 R8, c[0x0][0x390] ;  /* 0x0000e400ff087b82 */ /* 0x000e620000000a00 */
[----:B------:R-:W2:Y:S01]  /*0030*/  S2R R2, SR_TID.X ;  /* 0x0000000000027919 */ /* 0x000ea20000002100 */
[----:B0-----:R-:W-:-:S04]  /*0040*/  IMAD.WIDE.U32 R16, R7, 0x200, RZ ;  /* 0x0000020007107825 */ /* 0x001fc800078e00ff */
[----:B--2---:R-:W-:-:S05]  /*0050*/  IMAD.SHL.U32 R4, R2, 0x20, RZ ;  /* 0x0000002002047824 */ /* 0x004fca00078e00ff */
[----:B------:R-:W-:-:S04]  /*0060*/  IADD3 R3, P1, PT, R16, R4, RZ ;  /* 0x0000000410037210 */ /* 0x000fc80007f3e0ff */
[----:B-1----:R-:W-:Y:S01]  /*0070*/  ISETP.GE.U32.AND P0, PT, R3, R8, PT ;  /* 0x000000080300720c */ /* 0x002fe20003f06070 */
[----:B------:R-:W-:-:S05]  /*0080*/  IMAD.X R0, RZ, RZ, R17, P1 ;  /* 0x000000ffff007224 */ /* 0x000fca00008e0611 */
[----:B------:R-:W-:-:S13]  /*0090*/  ISETP.GE.U32.AND.EX P0, PT, R0, R9, PT, P0 ;  /* 0x000000090000720c */ /* 0x000fda0003f06100 */
[----:B------:R-:W-:Y:S05]  /*00a0*/  @P0 EXIT ;  /* 0x000000000000094d */ /* 0x000fea0003800000 */
[----:B------:R-:W-:Y:S01]  /*00b0*/  LOP3.LUT R3, RZ, R4, RZ, 0x33, !PT ;  /* 0x00000004ff037212 */ /* 0x000fe200078e33ff */
[----:B------:R-:W0:Y:S01]  /*00c0*/  LDCU.64 UR6, c[0x0][0x358] ;  /* 0x00006b00ff0677ac */ /* 0x000e220008000a00 */
[----:B------:R-:W-:Y:S01]  /*00d0*/  BSSY.RECONVERGENT B0, `(.L_x_45) ;  /* 0x00000aa000007945 */ /* 0x000fe20003800200 */
[----:B------:R-:W-:Y:S01]  /*00e0*/  HFMA2 R5, -RZ, RZ, 0, 0 ;  /* 0x00000000ff057431 */ /* 0x000fe200000001ff */
[----:B------:R-:W-:Y:S01]  /*00f0*/  IADD3 R8, P0, P1, -R16, R8, R3 ;  /* 0x0000000810087210 */ /* 0x000fe2000791e103 */
[----:B------:R-:W-:-:S03]  /*0100*/  UMOV UR4, URZ ;  /* 0x000000ff00047c82 */ /* 0x000fc60008000000 */
[----:B------:R-:W-:Y:S02]  /*0110*/  IADD3.X R0, PT, PT, ~R17, -0x1, R9, P0, P1 ;  /* 0xffffffff11007810 */ /* 0x000fe400007e2509 */
[C---:B------:R-:W-:Y:S02]  /*0120*/  ISETP.LT.U32.AND P0, PT, R8.reuse, 0x1f, PT ;  /* 0x0000001f0800780c */ /* 0x040fe40003f01070 */
[----:B------:R-:W-:Y:S02]  /*0130*/  ISETP.GE.U32.AND P1, PT, R8, 0x3, PT ;  /* 0x000000030800780c */ /* 0x000fe40003f26070 */
[----:B------:R-:W-:-:S04]  /*0140*/  ISETP.LT.U32.AND.EX P0, PT, R0, RZ, PT, P0 ;  /* 0x000000ff0000720c */ /* 0x000fc80003f01100 */
[----:B------:R-:W-:Y:S02]  /*0150*/  SEL R8, R8, 0x1f, P0 ;  /* 0x0000001f08087807 */ /* 0x000fe40000000000 */
[----:B------:R-:W-:-:S03]  /*0160*/  ISETP.GE.U32.AND.EX P0, PT, R0, RZ, PT, P1 ;  /* 0x000000ff0000720c */ /* 0x000fc60003f06110 */
[----:B------:R-:W-:-:S05]  /*0170*/  VIADD R8, R8, 0x1 ;  /* 0x0000000108087836 */ /* 0x000fca0000000000 */
[----:B------:R-:W-:-:S05]  /*0180*/  LOP3.LUT R6, R8, 0x3, RZ, 0xc0, !PT ;  /* 0x0000000308067812 */ /* 0x000fca00078ec0ff */
[----:B0-----:R-:W-:Y:S05]  /*0190*/  @!P0 BRA `(.L_x_46) ;  /* 0x0000000800748947 */ /* 0x001fea0003800000 */
[----:B------:R-:W0:Y:S01]  /*01a0*/  LDCU.128 UR8, c[0x0][0x380] ;  /* 0x00007000ff0877ac */ /* 0x000e220008000c00 */
[----:B------:R-:W-:Y:S01]  /*01b0*/  IMAD.WIDE.U32 R2, R2, 0x80, RZ ;  /* 0x0000008002027825 */ /* 0x000fe200078e00ff */
[----:B------:R-:W-:Y:S01]  /*01c0*/  LOP3.LUT R5, R8, 0x3c, RZ, 0xc0, !PT ;  /* 0x0000003c08057812 */ /* 0x000fe200078ec0ff */
[----:B------:R-:W1:Y:S02]  /*01d0*/  LDCU.64 UR12, c[0x0][0x398] ;  /* 0x00007300ff0c77ac */ /* 0x000e640008000a00 */
[----:B------:R-:W-:-:S04]  /*01e0*/  IMAD.WIDE.U32 R2, R7, 0x800, R2 ;  /* 0x0000080007027825 */ /* 0x000fc800078e0002 */
[----:B------:R-:W-:Y:S01]  /*01f0*/  IMAD.MOV.U32 R7, RZ, RZ, RZ ;  /* 0x000000ffff077224 */ /* 0x000fe200078e00ff */
[----:B------:R-:W-:Y:S01]  /*0200*/  LOP3.LUT R0, R2, 0x8, RZ, 0xfc, !PT ;  /* 0x0000000802007812 */ /* 0x000fe200078efcff */
[----:B------:R-:W-:-:S03]  /*0210*/  IMAD.MOV.U32 R8, RZ, RZ, R5 ;  /* 0x000000ffff087224 */ /* 0x000fc600078e0005 */
[C---:B0-----:R-:W-:Y:S02]  /*0220*/  IADD3 R12, P0, PT, R0.reuse, UR8, RZ ;  /* 0x00000008000c7c10 */ /* 0x041fe4000ff1e0ff */
[C---:B------:R-:W-:Y:S02]  /*0230*/  IADD3 R14, P1, PT, R0.reuse, UR10, RZ ;  /* 0x0000000a000e7c10 */ /* 0x040fe4000ff3e0ff */
[----:B-1----:R-:W-:Y:S02]  /*0240*/  IADD3 R0, P2, PT, R0, UR12, RZ ;  /* 0x0000000c00007c10 */ /* 0x002fe4000ff5e0ff */
[C---:B------:R-:W-:Y:S02]  /*0250*/  IADD3.X R13, PT, PT, R3.reuse, UR9, RZ, P0, !PT ;  /* 0x00000009030d7c10 */ /* 0x040fe400087fe4ff */
[C---:B------:R-:W-:Y:S02]  /*0260*/  IADD3.X R15, PT, PT, R3.reuse, UR11, RZ, P1, !PT ;  /* 0x0000000b030f7c10 */ /* 0x040fe40008ffe4ff */
[----:B------:R-:W-:-:S07]  /*0270*/  IADD3.X R21, PT, PT, R3, UR13, RZ, P2, !PT ;  /* 0x0000000d03157c10 */ /* 0x000fce00097fe4ff */
.L_x_67:
[----:B------:R-:W2:Y:S04]  /*0280*/  LDG.E R19, desc[UR6][R14.64+-0x8] ;  /* 0xfffff8060e137981 */ /* 0x000ea8000c1e1900 */
[----:B------:R-:W3:Y:S01]  /*0290*/  LDG.E R3, desc[UR6][R12.64+-0x8] ;  /* 0xfffff8060c037981 */ /* 0x000ee2000c1e1900 */
[----:B------:R-:W-:Y:S01]  /*02a0*/  BSSY.RECONVERGENT B1, `(.L_x_47) ;  /* 0x0000011000017945 */ /* 0x000fe20003800200 */
[----:B------:R-:W-:Y:S01]  /*02b0*/  MOV R11, R21 ;  /* 0x00000015000b7202 */ /* 0x000fe20000000f00 */
[----:B--2---:R-:W-:-:S04]  /*02c0*/  FFMA R18, -R19, R19, 1 ;  /* 0x3f80000013127423 */ /* 0x004fc80000000113 */
[----:B------:R-:W0:Y:S01]  /*02d0*/  MUFU.RCP R2, R18 ;  /* 0x0000001200027308 */ /* 0x000e220000001000 */
[----:B---3--:R-:W-:-:S07]  /*02e0*/  FADD R3, R3, -2 ;  /* 0xc000000003037421 */ /* 0x008fce0000000000 */
[----:B------:R-:W1:Y:S01]  /*02f0*/  FCHK P0, R3, R18 ;  /* 0x0000001203007302 */ /* 0x000e620000000000 */
[----:B0-----:R-:W-:-:S04]  /*0300*/  FFMA R9, -R18, R2, 1 ;  /* 0x3f80000012097423 */ /* 0x001fc80000000102 */
[----:B------:R-:W-:-:S04]  /*0310*/  FFMA R2, R2, R9, R2 ;  /* 0x0000000902027223 */ /* 0x000fc80000000002 */
[----:B------:R-:W-:-:S04]  /*0320*/  FFMA R9, R3, R2, RZ ;  /* 0x0000000203097223 */ /* 0x000fc800000000ff */
[----:B------:R-:W-:-:S04]  /*0330*/  FFMA R10, -R18, R9, R3 ;  /* 0x00000009120a7223 */ /* 0x000fc80000000103 */
[----:B------:R-:W-:Y:S01]  /*0340*/  FFMA R2, R2, R10, R9 ;  /* 0x0000000a02027223 */ /* 0x000fe20000000009 */
[----:B------:R-:W-:Y:S01]  /*0350*/  IMAD.MOV.U32 R10, RZ, RZ, R0 ;  /* 0x000000ffff0a7224 */ /* 0x000fe200078e0000 */
[----:B-1----:R-:W-:Y:S06]  /*0360*/  @!P0 BRA `(.L_x_48) ;  /* 0x0000000000108947 */ /* 0x002fec0003800000 */
[----:B------:R-:W-:Y:S01]  /*0370*/  IMAD.MOV.U32 R0, RZ, RZ, R18 ;  /* 0x000000ffff007224 */ /* 0x000fe200078e0012 */
[----:B------:R-:W-:-:S07]  /*0380*/  MOV R2, 0x3a0 ;  /* 0x000003a000027802 */ /* 0x000fce0000000f00 */
[----:B------:R-:W-:Y:S05]  /*0390*/  CALL.REL.NOINC `($__internal_4_$__cuda_sm3x_div_rn_noftz_f32_slowpath) ;  /* 0x0000000c00507944 */ /* 0x000fea0003c00000 */
[----:B------:R-:W-:-:S07]  /*03a0*/  IMAD.MOV.U32 R2, RZ, RZ, R0 ;  /* 0x000000ffff027224 */ /* 0x000fce00078e0000 */
.L_x_48:
[----:B------:R-:W-:Y:S05]  /*03b0*/  BSYNC.RECONVERGENT B1 ;  /* 0x0000000000017941 */ /* 0x000fea0003800200 */
.L_x_47:
[----:B------:R-:W-:Y:S01]  /*03c0*/  VIADD R0, R2, 0xf3000000 ;  /* 0xf300000002007836 */ /* 0x000fe20000000000 */
[----:B------:R0:W1:Y:S01]  /*03d0*/  MUFU.RSQ R9, R2 ;  /* 0x0000000200097308 */ /* 0x0000620000001400 */
[----:B------:R-:W-:Y:S03]  /*03e0*/  BSSY.RECONVERGENT B1, `(.L_x_49) ;  /* 0x000000b000017945 */ /* 0x000fe60003800200 */
[----:B------:R-:W-:-:S13]  /*03f0*/  ISETP.GT.U32.AND P0, PT, R0, 0x727fffff, PT ;  /* 0x727fffff0000780c */ /* 0x000fda0003f04070 */
[----:B01----:R-:W-:Y:S05]  /*0400*/  @!P0 BRA `(.L_x_50) ;  /* 0x0000000000108947 */ /* 0x003fea0003800000 */
[----:B------:R-:W-:Y:S02]  /*0410*/  MOV R0, R2 ;  /* 0x0000000200007202 */ /* 0x000fe40000000f00 */
[----:B------:R-:W-:-:S07]  /*0420*/  MOV R2, 0x440 ;  /* 0x0000044000027802 */ /* 0x000fce0000000f00 */
[----:B------:R-:W-:Y:S05]  /*0430*/  CALL.REL.NOINC `($__internal_3_$__cuda_sm20_sqrt_rn_f32_slowpath) ;  /* 0x0000000800d47944 */ /* 0x000fea0003c00000 */
[----:B------:R-:W-:Y:S05]  /*0440*/  BRA `(.L_x_51) ;  /* 0x0000000000107947 */ /* 0x000fea0003800000 */
.L_x_50:
[C---:B------:R-:W-:Y:S01]  /*0450*/  FMUL.FTZ R3, R9.reuse, R2 ;  /* 0x0000000209037220 */ /* 0x040fe20000410000 */
[----:B------:R-:W-:-:S03]  /*0460*/  FMUL.FTZ R20, R9, 0.5 ;  /* 0x3f00000009147820 */ /* 0x000fc60000410000 */
[----:B------:R-:W-:-:S04]  /*0470*/  FFMA R2, -R3, R3, R2 ;  /* 0x0000000303027223 */ /* 0x000fc80000000102 */
[----:B------:R-:W-:-:S07]  /*0480*/  FFMA R20, R2, R20, R3 ;  /* 0x0000001402147223 */ /* 0x000fce0000000003 */
.L_x_51:
[----:B------:R-:W-:Y:S05]  /*0490*/  BSYNC.RECONVERGENT B1 ;  /* 0x0000000000017941 */ /* 0x000fea0003800200 */
.L_x_49:
[----:B------:R-:W-:-:S05]  /*04a0*/  FMUL R9, R19, R20 ;  /* 0x0000001413097220 */ /* 0x000fca0000400000 */
[----:B------:R0:W-:Y:S04]  /*04b0*/  STG.E desc[UR6][R10.64+-0x8], R9 ;  /* 0xfffff8090a007986 */ /* 0x0001e8000c101906 */
[----:B------:R-:W2:Y:S04]  /*04c0*/  LDG.E R19, desc[UR6][R14.64+-0x4] ;  /* 0xfffffc060e137981 */ /* 0x000ea8000c1e1900 */
[----:B------:R-:W3:Y:S01]  /*04d0*/  LDG.E R3, desc[UR6][R12.64+-0x4] ;  /* 0xfffffc060c037981 */ /* 0x000ee2000c1e1900 */
[----:B------:R-:W-:Y:S01]  /*04e0*/  BSSY.RECONVERGENT B1, `(.L_x_52) ;  /* 0x000000e000017945 */ /* 0x000fe20003800200 */
[----:B--2---:R-:W-:-:S04]  /*04f0*/  FFMA R18, -R19, R19, 1 ;  /* 0x3f80000013127423 */ /* 0x004fc80000000113 */
[----:B------:R-:W1:Y:S01]  /*0500*/  MUFU.RCP R0, R18 ;  /* 0x0000001200007308 */ /* 0x000e620000001000 */
[----:B---3--:R-:W-:-:S07]  /*0510*/  FADD R3, R3, -2 ;  /* 0xc000000003037421 */ /* 0x008fce0000000000 */
[----:B------:R-:W2:Y:S01]  /*0520*/  FCHK P0, R3, R18 ;  /* 0x0000001203007302 */ /* 0x000ea20000000000 */
[----:B-1----:R-:W-:-:S04]  /*0530*/  FFMA R21, -R18, R0, 1 ;  /* 0x3f80000012157423 */ /* 0x002fc80000000100 */
[----:B------:R-:W-:-:S04]  /*0540*/  FFMA R0, R0, R21, R0 ;  /* 0x0000001500007223 */ /* 0x000fc80000000000 */
[----:B------:R-:W-:-:S04]  /*0550*/  FFMA R21, R3, R0, RZ ;  /* 0x0000000003157223 */ /* 0x000fc800000000ff */
[----:B------:R-:W-:-:S04]  /*0560*/  FFMA R2, -R18, R21, R3 ;  /* 0x0000001512027223 */ /* 0x000fc80000000103 */
[----:B------:R-:W-:Y:S01]  /*0570*/  FFMA R0, R0, R2, R21 ;  /* 0x0000000200007223 */ /* 0x000fe20000000015 */
[----:B0-2---:R-:W-:Y:S06]  /*0580*/  @!P0 BRA `(.L_x_53) ;  /* 0x00000000000c8947 */ /* 0x005fec0003800000 */
[----:B------:R-:W-:Y:S01]  /*0590*/  IMAD.MOV.U32 R0, RZ, RZ, R18 ;  /* 0x000000ffff007224 */ /* 0x000fe200078e0012 */
[----:B------:R-:W-:-:S07]  /*05a0*/  MOV R2, 0x5c0 ;  /* 0x000005c000027802 */ /* 0x000fce0000000f00 */
[----:B------:R-:W-:Y:S05]  /*05b0*/  CALL.REL.NOINC `($__internal_4_$__cuda_sm3x_div_rn_noftz_f32_slowpath) ;  /* 0x0000000800c87944 */ /* 0x000fea0003c00000 */
.L_x_53:
[----:B------:R-:W-:Y:S05]  /*05c0*/  BSYNC.RECONVERGENT B1 ;  /* 0x0000000000017941 */ /* 0x000fea0003800200 */
.L_x_52:
[----:B------:R-:W-:Y:S01]  /*05d0*/  VIADD R2, R0, 0xf3000000 ;  /* 0xf300000000027836 */ /* 0x000fe20000000000 */
[----:B------:R0:W1:Y:S01]  /*05e0*/  MUFU.RSQ R9, R0 ;  /* 0x0000000000097308 */ /* 0x0000620000001400 */
[----:B------:R-:W-:Y:S03]  /*05f0*/  BSSY.RECONVERGENT B1, `(.L_x_54) ;  /* 0x000000a000017945 */ /* 0x000fe60003800200 */
[----:B------:R-:W-:-:S13]  /*0600*/  ISETP.GT.U32.AND P0, PT, R2, 0x727fffff, PT ;  /* 0x727fffff0200780c */ /* 0x000fda0003f04070 */
[----:B01----:R-:W-:Y:S05]  /*0610*/  @!P0 BRA `(.L_x_55) ;  /* 0x00000000000c8947 */ /* 0x003fea0003800000 */
[----:B------:R-:W-:-:S07]  /*0620*/  MOV R2, 0x640 ;  /* 0x0000064000027802 */ /* 0x000fce0000000f00 */
[----:B------:R-:W-:Y:S05]  /*0630*/  CALL.REL.NOINC `($__internal_3_$__cuda_sm20_sqrt_rn_f32_slowpath) ;  /* 0x0000000800547944 */ /* 0x000fea0003c00000 */
[----:B------:R-:W-:Y:S05]  /*0640*/  BRA `(.L_x_56) ;  /* 0x0000000000107947 */ /* 0x000fea0003800000 */
.L_x_55:
[C---:B------:R-:W-:Y:S01]  /*0650*/  FMUL.FTZ R3, R9.reuse, R0 ;  /* 0x0000000009037220 */ /* 0x040fe20000410000 */
[----:B------:R-:W-:-:S03]  /*0660*/  FMUL.FTZ R20, R9, 0.5 ;  /* 0x3f00000009147820 */ /* 0x000fc60000410000 */
[----:B------:R-:W-:-:S04]  /*0670*/  FFMA R0, -R3, R3, R0 ;  /* 0x0000000303007223 */ /* 0x000fc80000000100 */
[----:B------:R-:W-:-:S07]  /*0680*/  FFMA R20, R0, R20, R3 ;  /* 0x0000001400147223 */ /* 0x000fce0000000003 */
.L_x_56:
[----:B------:R-:W-:Y:S05]  /*0690*/  BSYNC.RECONVERGENT B1 ;  /* 0x0000000000017941 */ /* 0x000fea0003800200 */
.L_x_54:
        /* <DEDUP_REMOVED lines=18> */
.L_x_58:
[----:B------:R-:W-:Y:S05]  /*07c0*/  BSYNC.RECONVERGENT B1 ;  /* 0x0000000000017941 */ /* 0x000fea0003800200 */
.L_x_57:
[----:B------:R-:W-:Y:S01]  /*07d0*/  IADD3 R2, PT, PT, R0, -0xd000000, RZ ;  /* 0xf300000000027810 */ /* 0x000fe20007ffe0ff */
[----:B------:R0:W1:Y:S01]  /*07e0*/  MUFU.RSQ R9, R0 ;  /* 0x0000000000097308 */ /* 0x0000620000001400 */
[----:B------:R-:W-:Y:S02]  /*07f0*/  BSSY.RECONVERGENT B1, `(.L_x_59) ;  /* 0x000000a000017945 */ /* 0x000fe40003800200 */
[----:B------:R-:W-:-:S13]  /*0800*/  ISETP.GT.U32.AND P0, PT, R2, 0x727fffff, PT ;  /* 0x727fffff0200780c */ /* 0x000fda0003f04070 */
[----:B0-----:R-:W-:Y:S05]  /*0810*/  @!P0 BRA `(.L_x_60) ;  /* 0x00000000000c8947 */ /* 0x001fea0003800000 */
[----:B------:R-:W-:-:S07]  /*0820*/  MOV R2, 0x840 ;  /* 0x0000084000027802 */ /* 0x000fce0000000f00 */
[----:B-1----:R-:W-:Y:S05]  /*0830*/  CALL.REL.NOINC `($__internal_3_$__cuda_sm20_sqrt_rn_f32_slowpath) ;  /* 0x0000000400d47944 */ /* 0x002fea0003c00000 */
[----:B------:R-:W-:Y:S05]  /*0840*/  BRA `(.L_x_61) ;  /* 0x0000000000107947 */ /* 0x000fea0003800000 */
.L_x_60:
[C---:B-1----:R-:W-:Y:S01]  /*0850*/  FMUL.FTZ R3, R9.reuse, R0 ;  /* 0x0000000009037220 */ /* 0x042fe20000410000 */
[----:B------:R-:W-:-:S03]  /*0860*/  FMUL.FTZ R20, R9, 0.5 ;  /* 0x3f00000009147820 */ /* 0x000fc60000410000 */
[----:B------:R-:W-:-:S04]  /*0870*/  FFMA R0, -R3, R3, R0 ;  /* 0x0000000303007223 */ /* 0x000fc80000000100 */
[----:B------:R-:W-:-:S07]  /*0880*/  FFMA R20, R0, R20, R3 ;  /* 0x0000001400147223 */ /* 0x000fce0000000003 */
.L_x_61:
[----:B------:R-:W-:Y:S05]  /*0890*/  BSYNC.RECONVERGENT B1 ;  /* 0x0000000000017941 */ /* 0x000fea0003800200 */
.L_x_59:
        /* <DEDUP_REMOVED lines=18> */
.L_x_63:
[----:B------:R-:W-:Y:S05]  /*09c0*/  BSYNC.RECONVERGENT B1 ;  /* 0x0000000000017941 */ /* 0x000fea0003800200 */
.L_x_62:
        /* <DEDUP_REMOVED lines=8> */
.L_x_65:
[C---:B------:R-:W-:Y:S01]  /*0a50*/  FMUL.FTZ R3, R9.reuse, R0 ;  /* 0x0000000009037220 */ /* 0x040fe20000410000 */
[----:B------:R-:W-:-:S03]  /*0a60*/  FMUL.FTZ R20, R9, 0.5 ;  /* 0x3f00000009147820 */ /* 0x000fc60000410000 */
[----:B------:R-:W-:-:S04]  /*0a70*/  FFMA R0, -R3, R3, R0 ;  /* 0x0000000303007223 */ /* 0x000fc80000000100 */
[----:B------:R-:W-:-:S07]  /*0a80*/  FFMA R20, R0, R20, R3 ;  /* 0x0000001400147223 */ /* 0x000fce0000000003 */
.L_x_66:
[----:B------:R-:W-:Y:S05]  /*0a90*/  BSYNC.RECONVERGENT B1 ;  /* 0x0000000000017941 */ /* 0x000fea0003800200 */
.L_x_64:
[----:B------:R-:W-:Y:S01]  /*0aa0*/  FMUL R19, R19, R20 ;  /* 0x0000001413137220 */ /* 0x000fe20000400000 */
[----:B------:R-:W-:Y:S02]  /*0ab0*/  IADD3 R8, P0, PT, R8, -0x4, RZ ;  /* 0xfffffffc08087810 */ /* 0x000fe40007f1e0ff */
[----:B------:R-:W-:Y:S02]  /*0ac0*/  IADD3 R12, P1, PT, R12, 0x10, RZ ;  /* 0x000000100c0c7810 */ /* 0x000fe40007f3e0ff */
[----:B------:R0:W-:Y:S01]  /*0ad0*/  STG.E desc[UR6][R10.64+0x4], R19 ;  /* 0x000004130a007986 */ /* 0x0001e2000c101906 */
[----:B------:R-:W-:Y:S02]  /*0ae0*/  IADD3.X R7, PT, PT, R7, -0x1, RZ, P0, !PT ;  /* 0xffffffff07077810 */ /* 0x000fe400007fe4ff */
[----:B------:R-:W-:Y:S01]  /*0af0*/  ISETP.NE.U32.AND P0, PT, R8, RZ, PT ;  /* 0x000000ff0800720c */ /* 0x000fe20003f05070 */
[----:B------:R-:W-:Y:S01]  /*0b00*/  IMAD.X R13, RZ, RZ, R13, P1 ;  /* 0x000000ffff0d7224 */ /* 0x000fe200008e060d */
[----:B------:R-:W-:-:S02]  /*0b10*/  IADD3 R0, P3, PT, R10, 0x10, RZ ;  /* 0x000000100a007810 */ /* 0x000fc40007f7e0ff */
[----:B------:R-:W-:Y:S02]  /*0b20*/  ISETP.NE.AND.EX P0, PT, R7, RZ, PT, P0 ;  /* 0x000000ff0700720c */ /* 0x000fe40003f05300 */
[----:B------:R-:W-:Y:S01]  /*0b30*/  IADD3 R14, P2, PT, R14, 0x10, RZ ;  /* 0x000000100e0e7810 */ /* 0x000fe20007f5e0ff */
[----:B------:R-:W-:-:S03]  /*0b40*/  IMAD.X R21, RZ, RZ, R11, P3 ;  /* 0x000000ffff157224 */ /* 0x000fc600018e060b */
[----:B------:R-:W-:-:S07]  /*0b50*/  IADD3.X R15, PT, PT, RZ, R15, RZ, P2, !PT ;  /* 0x0000000fff0f7210 */ /* 0x000fce00017fe4ff */
[----:B0-----:R-:W-:Y:S05]  /*0b60*/  @P0 BRA `(.L_x_67) ;  /* 0xfffffff400c40947 */ /* 0x001fea000383ffff */
.L_x_46:
[----:B------:R-:W-:Y:S05]  /*0b70*/  BSYNC.RECONVERGENT B0 ;  /* 0x0000000000007941 */ /* 0x000fea0003800200 */
.L_x_45:
[----:B------:R-:W-:-:S04]  /*0b80*/  ISETP.NE.U32.AND P0, PT, R6, RZ, PT ;  /* 0x000000ff0600720c */ /* 0x000fc80003f05070 */
[----:B------:R-:W-:-:S13]  /*0b90*/  ISETP.NE.AND.EX P0, PT, RZ, RZ, PT, P0 ;  /* 0x000000ffff00720c */ /* 0x000fda0003f05300 */
[----:B------:R-:W-:Y:S05]  /*0ba0*/  @!P0 EXIT ;  /* 0x000000000000894d */ /* 0x000fea0003800000 */
[----:B------:R-:W0:Y:S01]  /*0bb0*/  LDCU.128 UR12, c[0x0][0x380] ;  /* 0x00007000ff0c77ac */ /* 0x000e220008000c00 */
[----:B------:R-:W-:Y:S02]  /*0bc0*/  IADD3 R5, P0, P1, R4, R5, R16 ;  /* 0x0000000504057210 */ /* 0x000fe4000791e010 */
[----:B------:R-:W-:Y:S01]  /*0bd0*/  IADD3 R13, P3, PT, RZ, -R6, RZ ;  /* 0x80000006ff0d7210 */ /* 0x000fe20007f7e0ff */
[----:B------:R-:W1:Y:S01]  /*0be0*/  LDCU.64 UR8, c[0x0][0x398] ;  /* 0x00007300ff0877ac */ /* 0x000e620008000a00 */
[----:B------:R-:W-:Y:S01]  /*0bf0*/  IADD3.X R16, PT, PT, RZ, UR4, R17, P0, P1 ;  /* 0x00000004ff107c10 */ /* 0x000fe200087e2411 */
[C---:B------:R-:W-:Y:S02]  /*0c00*/  IMAD.SHL.U32 R4, R5.reuse, 0x4, RZ ;  /* 0x0000000405047824 */ /* 0x040fe400078e00ff */
[----:B------:R-:W-:Y:S01]  /*0c10*/  IMAD.X R12, RZ, RZ, -0x1, P3 ;  /* 0xffffffffff0c7424 */ /* 0x000fe200018e06ff */
[----:B------:R-:W-:Y:S02]  /*0c20*/  SHF.L.U64.HI R7, R5, 0x2, R16 ;  /* 0x0000000205077819 */ /* 0x000fe40000010210 */
[----:B0-----:R-:W-:-:S02]  /*0c30*/  IADD3 R6, P1, PT, R4, UR14, RZ ;  /* 0x0000000e04067c10 */ /* 0x001fc4000ff3e0ff */
[C---:B------:R-:W-:Y:S02]  /*0c40*/  IADD3 R10, P2, PT, R4.reuse, UR12, RZ ;  /* 0x0000000c040a7c10 */ /* 0x040fe4000ff5e0ff */
[----:B-1----:R-:W-:Y:S02]  /*0c50*/  IADD3 R4, P0, PT, R4, UR8, RZ ;  /* 0x0000000804047c10 */ /* 0x002fe4000ff1e0ff */
[C---:B------:R-:W-:Y:S02]  /*0c60*/  IADD3.X R5, PT, PT, R7.reuse, UR15, RZ, P1, !PT ;  /* 0x0000000f07057c10 */ /* 0x040fe40008ffe4ff */
[C---:B------:R-:W-:Y:S02]  /*0c70*/  IADD3.X R11, PT, PT, R7.reuse, UR13, RZ, P2, !PT ;  /* 0x0000000d070b7c10 */ /* 0x040fe400097fe4ff */
[----:B------:R-:W-:-:S07]  /*0c80*/  IADD3.X R7, PT, PT, R7, UR9, RZ, P0, !PT ;  /* 0x0000000907077c10 */ /* 0x000fce00087fe4ff */
.L_x_73:
[----:B------:R-:W-:Y:S01]  /*0c90*/  MOV R8, R6 ;  /* 0x0000000600087202 */ /* 0x000fe20000000f00 */
[----:B------:R-:W-:Y:S01]  /*0ca0*/  IMAD.MOV.U32 R9, RZ, RZ, R5 ;  /* 0x000000ffff097224 */ /* 0x000fe200078e0005 */
[----:B------:R-:W2:Y:S04]  /*0cb0*/  LDG.E R3, desc[UR6][R10.64] ;  /* 0x000000060a037981 */ /* 0x000ea8000c1e1900 */
[----:B------:R-:W3:Y:S01]  /*0cc0*/  LDG.E R8, desc[UR6][R8.64] ;  /* 0x0000000608087981 */ /* 0x000ee2000c1e1900 */
[----:B------:R-:W-:Y:S01]  /*0cd0*/  BSSY.RECONVERGENT B0, `(.L_x_68) ;  /* 0x000000e000007945 */ /* 0x000fe20003800200 */
[----:B---3--:R-:W-:-:S04]  /*0ce0*/  FFMA R14, -R8, R8, 1 ;  /* 0x3f800000080e7423 */ /* 0x008fc80000000108 */
[----:B------:R-:W0:Y:S01]  /*0cf0*/  MUFU.RCP R0, R14 ;  /* 0x0000000e00007308 */ /* 0x000e220000001000 */
[----:B--2---:R-:W-:-:S07]  /*0d00*/  FADD R3, R3, -2 ;  /* 0xc000000003037421 */ /* 0x004fce0000000000 */
[----:B------:R-:W1:Y:S01]  /*0d10*/  FCHK P0, R3, R14 ;  /* 0x0000000e03007302 */ /* 0x000e620000000000 */
[----:B0-----:R-:W-:-:S04]  /*0d20*/  FFMA R15, -R14, R0, 1 ;  /* 0x3f8000000e0f7423 */ /* 0x001fc80000000100 */
[----:B------:R-:W-:-:S04]  /*0d30*/  FFMA R0, R0, R15, R0 ;  /* 0x0000000f00007223 */ /* 0x000fc80000000000 */
[----:B------:R-:W-:-:S04]  /*0d40*/  FFMA R15, R3, R0, RZ ;  /* 0x00000000030f7223 */ /* 0x000fc800000000ff */
[----:B------:R-:W-:-:S04]  /*0d50*/  FFMA R2, -R14, R15, R3 ;  /* 0x0000000f0e027223 */ /* 0x000fc80000000103 */
[----:B------:R-:W-:Y:S01]  /*0d60*/  FFMA R0, R0, R2, R15 ;  /* 0x0000000200007223 */ /* 0x000fe2000000000f */
[----:B-1----:R-:W-:Y:S06]  /*0d70*/  @!P0 BRA `(.L_x_69) ;  /* 0x00000000000c8947 */ /* 0x002fec0003800000 */
[----:B------:R-:W-:Y:S01]  /*0d80*/  IMAD.MOV.U32 R0, RZ, RZ, R14 ;  /* 0x000000ffff007224 */ /* 0x000fe200078e000e */
[----:B------:R-:W-:-:S07]  /*0d90*/  MOV R2, 0xdb0 ;  /* 0x00000db000027802 */ /* 0x000fce0000000f00 */
[----:B------:R-:W-:Y:S05]  /*0da0*/  CALL.REL.NOINC `($__internal_4_$__cuda_sm3x_div_rn_noftz_f32_slowpath) ;  /* 0x0000000000cc7944 */ /* 0x000fea0003c00000 */
.L_x_69:
[----:B------:R-:W-:Y:S05]  /*0db0*/  BSYNC.RECONVERGENT B0 ;  /* 0x0000000000007941 */ /* 0x000fea0003800200 */
.L_x_68:
        /* <DEDUP_REMOVED lines=8> */
.L_x_71:
[C---:B------:R-:W-:Y:S01]  /*0e40*/  FMUL.FTZ R3, R9.reuse, R0 ;  /* 0x0000000009037220 */ /* 0x040fe20000410000 */
[----:B------:R-:W-:-:S03]  /*0e50*/  FMUL.FTZ R20, R9, 0.5 ;  /* 0x3f00000009147820 */ /* 0x000fc60000410000 */
[----:B------:R-:W-:-:S04]  /*0e60*/  FFMA R0, -R3, R3, R0 ;  /* 0x0000000303007223 */ /* 0x000fc80000000100 */
[----:B------:R-:W-:-:S07]  /*0e70*/  FFMA R20, R0, R20, R3 ;  /* 0x0000001400147223 */ /* 0x000fce0000000003 */
.L_x_72:
[----:B------:R-:W-:Y:S05]  /*0e80*/  BSYNC.RECONVERGENT B0 ;  /* 0x0000000000007941 */ /* 0x000fea0003800200 */
.L_x_70:
[----:B------:R-:W-:Y:S01]  /*0e90*/  FMUL R9, R8, R20 ;  /* 0x0000001408097220 */ /* 0x000fe20000400000 */
[----:B------:R-:W-:Y:S01]  /*0ea0*/  MOV R2, R4 ;  /* 0x0000000400027202 */ /* 0x000fe20000000f00 */
[----:B------:R-:W-:Y:S01]  /*0eb0*/  IMAD.MOV.U32 R3, RZ, RZ, R7 ;  /* 0x000000ffff037224 */ /* 0x000fe200078e0007 */
[----:B------:R-:W-:Y:S02]  /*0ec0*/  IADD3 R13, P0, PT, R13, 0x1, RZ ;  /* 0x000000010d0d7810 */ /* 0x000fe40007f1e0ff */
[----:B------:R-:W-:Y:S02]  /*0ed0*/  IADD3 R10, P2, PT, R10, 0x4, RZ ;  /* 0x000000040a0a7810 */ /* 0x000fe40007f5e0ff */
[----:B------:R0:W-:Y:S01]  /*0ee0*/  STG.E desc[UR6][R2.64], R9 ;  /* 0x0000000902007986 */ /* 0x0001e2000c101906 */
[----:B------:R-:W-:Y:S01]  /*0ef0*/  IMAD.X R12, RZ, RZ, R12, P0 ;  /* 0x000000ffff0c7224 */ /* 0x000fe200000e060c */
        /* <DEDUP_REMOVED lines=8> */
[----:B------:R-:W-:Y:S05]  /*0f80*/  EXIT ;  /* 0x000000000000794d */ /* 0x000fea0003800000 */
        .weak           $__internal_3_$__cuda_sm20_sqrt_rn_f32_slowpath
        .type           $__internal_3_$__cuda_sm20_sqrt_rn_f32_slowpath,@function
        .size           $__internal_3_$__cuda_sm20_sqrt_rn_f32_slowpath,($__internal_4_$__cuda_sm3x_div_rn_noftz_f32_slowpath - $__internal_3_$__cuda_sm20_sqrt_rn_f32_slowpath)
$__internal_3_$__cuda_sm20_sqrt_rn_f32_slowpath:
[----:B------:R-:W-:-:S13]  /*0f90*/  LOP3.LUT P0, RZ, R0, 0x7fffffff, RZ, 0xc0, !PT ;  /* 0x7fffffff00ff7812 */ /* 0x000fda000780c0ff */
[----:B------:R-:W-:Y:S01]  /*0fa0*/  @!P0 MOV R20, R0 ;  /* 0x0000000000148202 */ /* 0x000fe20000000f00 */
        /* <DEDUP_REMOVED lines=17> */
.L_x_74:
[----:B------:R-:W-:-:S04]  /*10c0*/  HFMA2 R3, -RZ, RZ, 0, 0 ;  /* 0x00000000ff037431 */ /* 0x000fc800000001ff */
[----:B------:R-:W-:Y:S05]  /*10d0*/  RET.REL.NODEC R2 `(_Z9gpuSignifPKfS0_mPf) ;  /* 0xffffffec02c87950 */ /* 0x000fea0003c3ffff */
        .weak           $__internal_4_$__cuda_sm3x_div_rn_noftz_f32_slowpath
        .type           $__internal_4_$__cuda_sm3x_div_rn_noftz_f32_slowpath,@function
        .size           $__internal_4_$__cuda_sm3x_div_rn_noftz_f32_slowpath,(.L_x_342 - $__internal_4_$__cuda_sm3x_div_rn_noftz_f32_slowpath)
$__internal_4_$__cuda_sm3x_div_rn_noftz_f32_slowpath:
[----:B------:R-:W-:Y:S01]  /*10e0*/  SHF.R.U32.HI R9, RZ, 0x17, R0 ;  /* 0x00000017ff097819 */ /* 0x000fe20000011600 */
[----:B------:R-:W-:Y:S01]  /*10f0*/  BSSY.RECONVERGENT B2, `(.L_x_75) ;  /* 0x0000062000027945 */ /* 0x000fe20003800200 */
[----:B------:R-:W-:Y:S02]  /*1100*/  SHF.R.U32.HI R20, RZ, 0x17, R3 ;  /* 0x00000017ff147819 */ /* 0x000fe40000011603 */
[----:B------:R-:W-:Y:S02]  /*1110*/  LOP3.LUT R9, R9, 0xff, RZ, 0xc0, !PT ;  /* 0x000000ff09097812 */ /* 0x000fe400078ec0ff */
[----:B------:R-:W-:-:S03]  /*1120*/  LOP3.LUT R20, R20, 0xff, RZ, 0xc0, !PT ;  /* 0x000000ff14147812 */ /* 0x000fc600078ec0ff */
[----:B------:R-:W-:Y:S02]  /*1130*/  VIADD R21, R9, 0xffffffff ;  /* 0xffffffff09157836 */ /* 0x000fe40000000000 */
[----:B------:R-:W-:-:S03]  /*1140*/  VIADD R22, R20, 0xffffffff ;  /* 0xffffffff14167836 */ /* 0x000fc60000000000 */
[----:B------:R-:W-:-:S04]  /*1150*/  ISETP.GT.U32.AND P0, PT, R21, 0xfd, PT ;  /* 0x000000fd1500780c */ /* 0x000fc80003f04070 */
[----:B------:R-:W-:-:S13]  /*1160*/  ISETP.GT.U32.OR P0, PT, R22, 0xfd, P0 ;  /* 0x000000fd1600780c */ /* 0x000fda0000704470 */
[----:B------:R-:W-:Y:S01]  /*1170*/  @!P0 MOV R18, RZ ;  /* 0x000000ff00128202 */ /* 0x000fe20000000f00 */
        /* <DEDUP_REMOVED lines=22> */
[----:B------:R-:W-:-:S03]  /*12e0*/  @!P1 FFMA R0, R0, 1.84467440737095516160e+19, RZ ;  /* 0x5f80000000009823 */ /* 0x000fc600000000ff */
[----:B------:R-:W-:-:S07]  /*12f0*/  @!P1 IADD3 R18, PT, PT, R18, 0x40, RZ ;  /* 0x0000004012129810 */ /* 0x000fce0007ffe0ff */
.L_x_76:
        /* <DEDUP_REMOVED lines=8> */
[----:B------:R-:W-:-:S03]  /*1380*/  IADD3 R9, PT, PT, R9, R18, RZ ;  /* 0x0000001209097210 */ /* 0x000fc60007ffe0ff */
        /* <DEDUP_REMOVED lines=20> */
[-CC-:B------:R-:W-:Y:S01]  /*14d0*/  FFMA.RZ R9, R23, R21.reuse, R22.reuse ;  /* 0x0000001517097223 */ /* 0x180fe2000000c016 */
[----:B------:R-:W-:Y:S01]  /*14e0*/  IADD3 R20, PT, PT, R3, 0x20, RZ ;  /* 0x0000002003147810 */ /* 0x000fe20007ffe0ff */
[CCC-:B------:R-:W-:Y:S01]  /*14f0*/  FFMA.RP R18, R23.reuse, R21.reuse, R22.reuse ;  /* 0x0000001517127223 */ /* 0x1c0fe20000008016 */
[----:B------:R-:W-:Y:S01]  /*1500*/  FFMA.RM R21, R23, R21, R22 ;  /* 0x0000001517157223 */ /* 0x000fe20000004016 */
[----:B------:R-:W-:Y:S02]  /*1510*/  ISETP.NE.AND P2, PT, R3, RZ, PT ;  /* 0x000000ff0300720c */ /* 0x000fe40003f45270 */
[----:B------:R-:W-:Y:S02]  /*1520*/  LOP3.LUT R9, R9, 0x7fffff, RZ, 0xc0, !PT ;  /* 0x007fffff09097812 */ /* 0x000fe400078ec0ff */
[----:B------:R-:W-:Y:S01]  /*1530*/  ISETP.NE.AND P1, PT, R3, RZ, PT ;  /* 0x000000ff0300720c */ /* 0x000fe20003f25270 */
[----:B------:R-:W-:Y:S01]  /*1540*/  IMAD.MOV R3, RZ, RZ, -R3 ;  /* 0x000000ffff037224 */ /* 0x000fe200078e0a03 */
[----:B------:R-:W-:-:S02]  /*1550*/  LOP3.LUT R9, R9, 0x800000, RZ, 0xfc, !PT ;  /* 0x0080000009097812 */ /* 0x000fc400078efcff */
        /* <DEDUP_REMOVED lines=13> */
.L_x_83:
[----:B------:R-:W-:-:S04]  /*1630*/  LOP3.LUT R0, R0, 0x80000000, RZ, 0xc0, !PT ;  /* 0x8000000000007812 */ /* 0x000fc800078ec0ff */
[----:B------:R-:W-:Y:S01]  /*1640*/  LOP3.LUT R0, R0, 0x7f800000, RZ, 0xfc, !PT ;  /* 0x7f80000000007812 */ /* 0x000fe200078efcff */
[----:B------:R-:W-:Y:S06]  /*1650*/  BRA `(.L_x_84) ;  /* 0x0000000000047947 */ /* 0x000fec0003800000 */
.L_x_82:
[----:B------:R-:W-:-:S07]  /*1660*/  LEA R0, R9, R0, 0x17 ;  /* 0x0000000009007211 */ /* 0x000fce00078eb8ff */
.L_x_84:
[----:B------:R-:W-:Y:S05]  /*1670*/  BSYNC.RECONVERGENT B3 ;  /* 0x0000000000037941 */ /* 0x000fea0003800200 */
.L_x_81:
[----:B------:R-:W-:Y:S05]  /*1680*/  BRA `(.L_x_85) ;  /* 0x0000000000207947 */ /* 0x000fea0003800000 */
.L_x_80:
[----:B------:R-:W-:-:S04]  /*1690*/  LOP3.LUT R0, R0, 0x80000000, R3, 0x48, !PT ;  /* 0x8000000000007812 */ /* 0x000fc800078e4803 */
[----:B------:R-:W-:Y:S01]  /*16a0*/  LOP3.LUT R0, R0, 0x7f800000, RZ, 0xfc, !PT ;  /* 0x7f80000000007812 */ /* 0x000fe200078efcff */
[----:B------:R-:W-:Y:S06]  /*16b0*/  BRA `(.L_x_85) ;  /* 0x0000000000147947 */ /* 0x000fec0003800000 */
.L_x_79:
[----:B------:R-:W-:Y:S01]  /*16c0*/  LOP3.LUT R0, R0, 0x80000000, R3, 0x48, !PT ;  /* 0x8000000000007812 */ /* 0x000fe200078e4803 */
[----:B------:R-:W-:Y:S06]  /*16d0*/  BRA `(.L_x_85) ;  /* 0x00000000000c7947 */ /* 0x000fec0003800000 */
.L_x_78:
[----:B------:R-:W0:Y:S01]  /*16e0*/  MUFU.RSQ R0, -QNAN ;  /* 0xffc0000000007908 */ /* 0x000e220000001400 */
[----:B------:R-:W-:Y:S05]  /*16f0*/  BRA `(.L_x_85) ;  /* 0x0000000000047947 */ /* 0x000fea0003800000 */
.L_x_77:
[----:B------:R-:W-:-:S07]  /*1700*/  FADD.FTZ R0, R3, R0 ;  /* 0x0000000003007221 */ /* 0x000fce0000010000 */
.L_x_85:
[----:B------:R-:W-:Y:S05]  /*1710*/  BSYNC.RECONVERGENT B2 ;  /* 0x0000000000027941 */ /* 0x000fea0003800200 */
.L_x_75:
[----:B------:R-:W-:-:S04]  /*1720*/  IMAD.MOV.U32 R3, RZ, RZ, 0x0 ;  /* 0x00000000ff037424 */ /* 0x000fc800078e00ff */
[----:B0-----:R-:W-:Y:S05]  /*1730*/  RET.REL.NODEC R2 `(_Z9gpuSignifPKfS0_mPf) ;  /* 0xffffffe802307950 */ /* 0x001fea0003c3ffff */
.L_x_86:
        /* <DEDUP_REMOVED lines=12> */
.L_x_342:


//--------------------- .text._Z13gpuPMCCNoTestPKfmS0_mmS0_S0_S0_Pf --------------------------
	.section	.text._Z13gpuPMCCNoTestPKfmS0_mmS0_S0_S0_Pf,"ax",@progbits
	.align	128
        .global         _Z13gpuPMCCNoTestPKfmS0_mmS0_S0_S0_Pf
        .type           _Z13gpuPMCCNoTestPKfmS0_mmS0_S0_S0_Pf,@function
        .size           _Z13gpuPMCCNoTestPKfmS0_mmS0_S0_S0_Pf,(.L_x_343 - _Z13gpuPMCCNoTestPKfmS0_mmS0_S0_S0_Pf)
        .other          _Z13gpuPMCCNoTestPKfmS0_mmS0_S0_S0_Pf,@"STO_CUDA_ENTRY STV_DEFAULT"
_Z13gpuPMCCNoTestPKfmS0_mmS0_S0_S0_Pf:
.text._Z13gpuPMCCNoTestPKfmS0_mmS0_S0_S0_Pf:
[----:B------:R-:W-:Y:S01]  /*0000*/  LDC R1, c[0x0][0x37c] ;  /* 0x0000df00ff017b82 */ /* 0x000fe20000000800 */
[----:B------:R-:W0:Y:S07]  /*0010*/  S2R R24, SR_CTAID.Y ;  /* 0x0000000000187919 */ /* 0x000e2e0000002600 */
[----:B------:R-:W0:Y:S08]  /*0020*/  LDC.64 R4, c[0x0][0x398] ;  /* 0x0000e600ff047b82 */ /* 0x000e300000000a00 */
[----:B------:R-:W1:Y:S08]  /*0030*/  S2UR UR6, SR_CTAID.X ;  /* 0x00000000000679c3 */ /* 0x000e700000002500 */
[----:B------:R-:W1:Y:S01]  /*0040*/  LDC.64 R2, c[0x0][0x388] ;  /* 0x0000e200ff027b82 */ /* 0x000e620000000a00 */
[----:B0-----:R-:W-:-:S04]  /*0050*/  ISETP.GE.U32.AND P0, PT, R24, R4, PT ;  /* 0x000000041800720c */ /* 0x001fc80003f06070 */
[----:B------:R-:W-:Y:S02]  /*0060*/  ISETP.GE.U32.AND.EX P0, PT, RZ, R5, PT, P0 ;  /* 0x00000005ff00720c */ /* 0x000fe40003f06100 */
[----:B-1----:R-:W-:-:S04]  /*0070*/  ISETP.LE.U32.AND P1, PT, R2, UR6, PT ;  /* 0x0000000602007c0c */ /* 0x002fc8000bf23070 */
[----:B------:R-:W-:-:S13]  /*0080*/  ISETP.GE.U32.OR.EX P0, PT, RZ, R3, P0, P1 ;  /* 0x00000003ff00720c */ /* 0x000fda0000706510 */
[----:B------:R-:W-:Y:S05]  /*0090*/  @P0 EXIT ;  /* 0x000000000000094d */ /* 0x000fea0003800000 */
[----:B------:R-:W0:Y:S01]  /*00a0*/  S2R R22, SR_TID.X ;  /* 0x0000000000167919 */ /* 0x000e220000002100 */
[----:B------:R-:W1:Y:S01]  /*00b0*/  LDC.64 R2, c[0x0][0x3a0] ;  /* 0x0000e800ff027b82 */ /* 0x000e620000000a00 */
[----:B------:R-:W2:Y:S01]  /*00c0*/  LDCU.64 UR8, c[0x0][0x358] ;  /* 0x00006b00ff0877ac */ /* 0x000ea20008000a00 */
[----:B------:R-:W-:Y:S01]  /*00d0*/  BSSY.RECONVERGENT B0, `(.L_x_87) ;  /* 0x0000022000007945 */ /* 0x000fe20003800200 */
[----:B------:R-:W-:Y:S01]  /*00e0*/  MOV R14, 0x7fc00000 ;  /* 0x7fc00000000e7802 */ /* 0x000fe20000000f00 */
[----:B------:R-:W-:-:S04]  /*00f0*/  UMOV UR7, 0x400 ;  /* 0x0000040000077882 */ /* 0x000fc80000000000 */
[----:B------:R-:W3:Y:S01]  /*0100*/  S2UR UR16, SR_CgaCtaId ;  /* 0x00000000001079c3 */ /* 0x000ee20000008800 */
[----:B0-----:R-:W-:-:S13]  /*0110*/  ISETP.NE.AND P0, PT, R22, RZ, PT ;  /* 0x000000ff1600720c */ /* 0x001fda0003f05270 */
[----:B--23--:R-:W-:Y:S05]  /*0120*/  @P0 BRA `(.L_x_88) ;  /* 0x0000000000700947 */ /* 0x00cfea0003800000 */
[----:B------:R-:W0:Y:S01]  /*0130*/  LDCU.128 UR12, c[0x0][0x3b0] ;  /* 0x00007600ff0c77ac */ /* 0x000e220008000c00 */
[----:B------:R-:W-:Y:S01]  /*0140*/  IMAD.WIDE.U32 R12, R4, UR6, RZ ;  /* 0x00000006040c7c25 */ /* 0x000fe2000f8e00ff */
[----:B------:R-:W2:Y:S03]  /*0150*/  LDC.64 R16, c[0x0][0x3a8] ;  /* 0x0000ea00ff107b82 */ /* 0x000ea60000000a00 */
[----:B------:R-:W-:Y:S01]  /*0160*/  IMAD R15, R5, UR6, R13 ;  /* 0x00000006050f7c24 */ /* 0x000fe2000f8e020d */
[----:B------:R-:W-:-:S04]  /*0170*/  SHF.L.U32 R5, R12, 0x1, RZ ;  /* 0x000000010c057819 */ /* 0x000fc800000006ff */
[----:B------:R-:W-:Y:S02]  /*0180*/  LEA R0, P0, R24, R5, 0x1 ;  /* 0x0000000518007211 */ /* 0x000fe400078008ff */
[----:B------:R-:W-:Y:S02]  /*0190*/  SHF.L.U64.HI R5, R12, 0x1, R15 ;  /* 0x000000010c057819 */ /* 0x000fe4000001020f */
[----:B------:R-:W-:Y:S02]  /*01a0*/  SHF.L.U32 R10, R0, 0x2, RZ ;  /* 0x00000002000a7819 */ /* 0x000fe400000006ff */
[----:B------:R-:W-:Y:S02]  /*01b0*/  LEA.HI.X R5, R24, R5, RZ, 0x1, P0 ;  /* 0x0000000518057211 */ /* 0x000fe400000f0cff */
[----:B0-----:R-:W-:Y:S02]  /*01c0*/  IADD3 R8, P0, PT, R10, UR12, RZ ;  /* 0x0000000c0a087c10 */ /* 0x001fe4000ff1e0ff */
[----:B------:R-:W-:-:S02]  /*01d0*/  SHF.L.U64.HI R0, R0, 0x2, R5 ;  /* 0x0000000200007819 */ /* 0x000fc40000010205 */
[----:B------:R-:W-:Y:S02]  /*01e0*/  IADD3 R10, P1, PT, R10, UR14, RZ ;  /* 0x0000000e0a0a7c10 */ /* 0x000fe4000ff3e0ff */
[C---:B------:R-:W-:Y:S02]  /*01f0*/  IADD3.X R9, PT, PT, R0.reuse, UR13, RZ, P0, !PT ;  /* 0x0000000d00097c10 */ /* 0x040fe400087fe4ff */
[----:B------:R-:W-:-:S03]  /*0200*/  IADD3.X R11, PT, PT, R0, UR15, RZ, P1, !PT ;  /* 0x0000000f000b7c10 */ /* 0x000fc60008ffe4ff */
[----:B------:R-:W3:Y:S04]  /*0210*/  LDG.E R4, desc[UR8][R8.64] ;  /* 0x0000000808047981 */ /* 0x000ee8000c1e1900 */
[----:B------:R-:W3:Y:S04]  /*0220*/  LDG.E R5, desc[UR8][R8.64+0x4] ;  /* 0x0000040808057981 */ /* 0x000ee8000c1e1900 */
[----:B------:R-:W3:Y:S04]  /*0230*/  LDG.E R6, desc[UR8][R10.64] ;  /* 0x000000080a067981 */ /* 0x000ee8000c1e1900 */
[----:B------:R-:W3:Y:S01]  /*0240*/  LDG.E R7, desc[UR8][R10.64+0x4] ;  /* 0x000004080a077981 */ /* 0x000ee2000c1e1900 */
[----:B------:R-:W-:-:S04]  /*0250*/  IADD3 R13, P0, PT, R24, R12, RZ ;  /* 0x0000000c180d7210 */ /* 0x000fc80007f1e0ff */
[----:B------:R-:W-:Y:S02]  /*0260*/  IADD3.X R0, PT, PT, RZ, R15, RZ, P0, !PT ;  /* 0x0000000fff007210 */ /* 0x000fe400007fe4ff */
[----:B--2---:R-:W-:-:S04]  /*0270*/  LEA R12, P0, R13, R16, 0x2 ;  /* 0x000000100d0c7211 */ /* 0x004fc800078010ff */
[----:B------:R-:W-:-:S05]  /*0280*/  LEA.HI.X R13, R13, R17, R0, 0x2, P0 ;  /* 0x000000110d0d7211 */ /* 0x000fca00000f1400 */
[----:B------:R-:W2:Y:S01]  /*0290*/  LDG.E R12, desc[UR8][R12.64] ;  /* 0x000000080c0c7981 */ /* 0x000ea2000c1e1900 */
[----:B------:R-:W0:Y:S01]  /*02a0*/  S2UR UR5, SR_CgaCtaId ;  /* 0x00000000000579c3 */ /* 0x000e220000008800 */
[----:B------:R-:W-:Y:S02]  /*02b0*/  UMOV UR4, 0x400 ;  /* 0x0000040000047882 */ /* 0x000fe40000000000 */
[----:B0-----:R-:W-:-:S09]  /*02c0*/  ULEA UR4, UR5, UR4, 0x18 ;  /* 0x0000000405047291 */ /* 0x001fd2000f8ec0ff */
[----:B---3--:R0:W-:Y:S02]  /*02d0*/  STS.128 [UR4], R4 ;  /* 0x00000004ff007988 */ /* 0x0081e40008000c04 */
[----:B0-2---:R-:W-:-:S07]  /*02e0*/  FADD R14, R12, -1 ;  /* 0xbf8000000c0e7421 */ /* 0x005fce0000000000 */
.L_x_88:
[----:B------:R-:W-:Y:S05]  /*02f0*/  BSYNC.RECONVERGENT B0 ;  /* 0x0000000000007941 */ /* 0x000fea0003800200 */
.L_x_87:
[----:B------:R-:W-:Y:S01]  /*0300*/  BAR.SYNC.DEFER_BLOCKING 0x0 ;  /* 0x0000000000007b1d */ /* 0x000fe20000010000 */
[----:B------:R-:W-:Y:S01]  /*0310*/  UIADD3 UR4, UPT, UPT, UR7, 0x10, URZ ;  /* 0x0000001007047890 */ /* 0x000fe2000fffe0ff */
[----:B-1----:R-:W-:-:S03]  /*0320*/  ISETP.GE.U32.AND P0, PT, R22, R2, PT ;  /* 0x000000021600720c */ /* 0x002fc60003f06070 */
[----:B------:R-:W-:Y:S01]  /*0330*/  ULEA UR4, UR16, UR4, 0x18 ;  /* 0x0000000410047291 */ /* 0x000fe2000f8ec0ff */
[----:B------:R-:W-:Y:S01]  /*0340*/  ISETP.GE.U32.AND.EX P0, PT, RZ, R3, PT, P0 ;  /* 0x00000003ff00720c */ /* 0x000fe20003f06100 */
[----:B------:R-:W-:Y:S04]  /*0350*/  BSSY.RECONVERGENT B0, `(.L_x_89) ;  /* 0x0000277000007945 */ /* 0x000fe80003800200 */
[----:B------:R-:W-:-:S05]  /*0360*/  LEA R13, R22, UR4, 0x2 ;  /* 0x00000004160d7c11 */ /* 0x000fca000f8e10ff */
[----:B------:R0:W-:Y:S03]  /*0370*/  STS [R13], RZ ;  /* 0x000000ff0d007388 */ /* 0x0001e60000000800 */
[----:B------:R-:W-:Y:S05]  /*0380*/  @P0 BRA `(.L_x_90) ;  /* 0x0000002400cc0947 */ /* 0x000fea0003800000 */
[----:B------:R-:W-:Y:S01]  /*0390*/  LOP3.LUT R5, RZ, R22, RZ, 0x33, !PT ;  /* 0x00000016ff057212 */ /* 0x000fe200078e33ff */
[----:B------:R-:W-:Y:S01]  /*03a0*/  ULEA UR4, UR16, UR7, 0x18 ;  /* 0x0000000710047291 */ /* 0x000fe2000f8ec0ff */
[----:B------:R-:W-:Y:S01]  /*03b0*/  BSSY.RECONVERGENT B3, `(.L_x_91) ;  /* 0x0000141000037945 */ /* 0x000fe20003800200 */
[----:B------:R-:W-:Y:S01]  /*03c0*/  HFMA2 R32, -RZ, RZ, 0, 0 ;  /* 0x00000000ff207431 */ /* 0x000fe200000001ff */
[----:B------:R-:W-:Y:S01]  /*03d0*/  IADD3 R12, P0, PT, R5, R2, RZ ;  /* 0x00000002050c7210 */ /* 0x000fe20007f1e0ff */
[----:B------:R-:W-:Y:S01]  /*03e0*/  IMAD.MOV.U32 R6, RZ, RZ, R22 ;  /* 0x000000ffff067224 */ /* 0x000fe200078e0016 */
[----:B------:R-:W-:Y:S02]  /*03f0*/  MOV R5, RZ ;  /* 0x000000ff00057202 */ /* 0x000fe40000000f00 */
[----:B------:R-:W-:Y:S02]  /*0400*/  IADD3.X R15, PT, PT, R3, -0x1, RZ, P0, !PT ;  /* 0xffffffff030f7810 */ /* 0x000fe400007fe4ff */
[C---:B------:R-:W-:Y:S01]  /*0410*/  ISETP.GE.U32.AND P0, PT, R12.reuse, 0x70, PT ;  /* 0x000000700c00780c */ /* 0x040fe20003f06070 */
[----:B------:R-:W1:Y:S01]  /*0420*/  LDS.128 R8, [UR4] ;  /* 0x00000004ff087984 */ /* 0x000e620008000c00 */
[----:B------:R-:W-:-:S02]  /*0430*/  SHF.R.U64 R7, R12, 0x4, R15 ;  /* 0x000000040c077819 */ /* 0x000fc4000000120f */
[----:B------:R-:W-:Y:S02]  /*0440*/  ISETP.GE.U32.AND.EX P0, PT, R15, RZ, PT, P0 ;  /* 0x000000ff0f00720c */ /* 0x000fe40003f06100 */
[----:B------:R-:W-:-:S04]  /*0450*/  IADD3 R7, P1, PT, R7, 0x1, RZ ;  /* 0x0000000107077810 */ /* 0x000fc80007f3e0ff */
[----:B------:R-:W-:-:S07]  /*0460*/  LEA.HI.X R0, R15, RZ, RZ, 0x1c, P1 ;  /* 0x000000ff0f007211 */ /* 0x000fce00008fe4ff */
[----:B------:R-:W-:Y:S05]  /*0470*/  @!P0 BRA `(.L_x_92) ;  /* 0x0000001000d08947 */ /* 0x000fea0003800000 */
[----:B------:R-:W2:Y:S01]  /*0480*/  LDCU.64 UR4, c[0x0][0x380] ;  /* 0x00007000ff0477ac */ /* 0x000ea20008000a00 */
[----:B------:R-:W-:Y:S02]  /*0490*/  MOV R23, RZ ;  /* 0x000000ff00177202 */ /* 0x000fe40000000f00 */
[----:B------:R-:W-:Y:S01]  /*04a0*/  MOV R32, RZ ;  /* 0x000000ff00207202 */ /* 0x000fe20000000f00 */
[----:B------:R-:W3:Y:S01]  /*04b0*/  LDCU.64 UR10, c[0x0][0x390] ;  /* 0x00007200ff0a77ac */ /* 0x000ee20008000a00 */
[----:B------:R-:W-:Y:S01]  /*04c0*/  MOV R6, R22 ;  /* 0x0000001600067202 */ /* 0x000fe20000000f00 */
[----:B------:R-:W-:-:S04]  /*04d0*/  IMAD.WIDE.U32 R4, R2, UR6, R22 ;  /* 0x0000000602047c25 */ /* 0x000fc8000f8e0016 */
[----:B------:R-:W-:Y:S01]  /*04e0*/  IMAD.WIDE.U32 R16, R24, R2, R22 ;  /* 0x0000000218107225 */ /* 0x000fe200078e0016 */
[----:B------:R-:W-:-:S03]  /*04f0*/  LOP3.LUT R2, R7, 0xfffffff8, RZ, 0xc0, !PT ;  /* 0xfffffff807027812 */ /* 0x000fc600078ec0ff */
[----:B------:R-:W-:Y:S01]  /*0500*/  IMAD R21, R3, UR6, R5 ;  /* 0x0000000603157c24 */ /* 0x000fe2000f8e0205 */
[----:B------:R-:W-:Y:S01]  /*0510*/  MOV R5, RZ ;  /* 0x000000ff00057202 */ /* 0x000fe20000000f00 */
[----:B------:R-:W-:Y:S01]  /*0520*/  IMAD R3, R24, R3, R17 ;  /* 0x0000000318037224 */ /* 0x000fe200078e0211 */
[----:B--2---:R-:W-:Y:S02]  /*0530*/  LEA R20, P0, R4, UR4, 0x2 ;  /* 0x0000000404147c11 */ /* 0x004fe4000f8010ff */
[----:B---3--:R-:W-:Y:S02]  /*0540*/  LEA R18, P1, R16, UR10, 0x2 ;  /* 0x0000000a10127c11 */ /* 0x008fe4000f8210ff */
[----:B------:R-:W-:Y:S02]  /*0550*/  LEA.HI.X R21, R4, UR5, R21, 0x2, P0 ;  /* 0x0000000504157c11 */ /* 0x000fe400080f1415 */
[----:B------:R-:W-:Y:S02]  /*0560*/  LEA.HI.X R16, R16, UR11, R3, 0x2, P1 ;  /* 0x0000000b10107c11 */ /* 0x000fe400088f1403 */
[----:B------:R-:W-:-:S02]  /*0570*/  IADD3 R20, P0, PT, R20, 0x100, RZ ;  /* 0x0000010014147810 */ /* 0x000fc40007f1e0ff */
[----:B------:R-:W-:Y:S02]  /*0580*/  IADD3 R18, P1, PT, R18, 0x100, RZ ;  /* 0x0000010012127810 */ /* 0x000fe40007f3e0ff */
[----:B------:R-:W-:Y:S01]  /*0590*/  LOP3.LUT R4, R0, 0x1fffffff, RZ, 0xc0, !PT ;  /* 0x1fffffff00047812 */ /* 0x000fe200078ec0ff */
[----:B------:R-:W-:Y:S01]  /*05a0*/  IMAD.X R21, RZ, RZ, R21, P0 ;  /* 0x000000ffff157224 */ /* 0x000fe200000e0615 */
[----:B------:R-:W-:-:S09]  /*05b0*/  IADD3.X R19, PT, PT, RZ, R16, RZ, P1, !PT ;  /* 0x00000010ff137210 */ /* 0x000fd20000ffe4ff */
.L_x_125:
[----:B------:R-:W2:Y:S04]  /*05c0*/  LDG.E R3, desc[UR8][R20.64+-0x100] ;  /* 0xffff000814037981 */ /* 0x000ea8000c1e1900 */
[----:B------:R3:W5:Y:S01]  /*05d0*/  LDG.E R30, desc[UR8][R18.64+-0x100] ;  /* 0xffff0008121e7981 */ /* 0x000762000c1e1900 */
[----:B-1----:R-:W1:Y:S01]  /*05e0*/  MUFU.RCP R15, R10 ;  /* 0x0000000a000f7308 */ /* 0x002e620000001000 */
[----:B------:R-:W-:Y:S01]  /*05f0*/  BSSY.RECONVERGENT B4, `(.L_x_93) ;  /* 0x000000d000047945 */ /* 0x000fe20003800200 */
[----:B-1----:R-:W-:-:S04]  /*0600*/  FFMA R0, R15, -R10, 1 ;  /* 0x3f8000000f007423 */ /* 0x002fc8000000080a */
[----:B------:R-:W-:Y:S01]  /*0610*/  FFMA R0, R15, R0, R15 ;  /* 0x000000000f007223 */ /* 0x000fe2000000000f */
[----:B--2---:R-:W-:-:S04]  /*0620*/  FADD R3, -R8, R3 ;  /* 0x0000000308037221 */ /* 0x004fc80000000100 */
[----:B------:R-:W1:Y:S01]  /*0630*/  FCHK P0, R3, R10 ;  /* 0x0000000a03007302 */ /* 0x000e620000000000 */
[----:B------:R-:W-:-:S04]  /*0640*/  FFMA R29, R3, R0, RZ ;  /* 0x00000000031d7223 */ /* 0x000fc800000000ff */
[----:B------:R-:W-:-:S04]  /*0650*/  FFMA R15, R29, -R10, R3 ;  /* 0x8000000a1d0f7223 */ /* 0x000fc80000000003 */
[----:B------:R-:W-:Y:S01]  /*0660*/  FFMA R29, R0, R15, R29 ;  /* 0x0000000f001d7223 */ /* 0x000fe2000000001d */
[----:B-1-3--:R-:W-:Y:S06]  /*0670*/  @!P0 BRA `(.L_x_94) ;  /* 0x0000000000108947 */ /* 0x00afec0003800000 */
[----:B------:R-:W-:Y:S02]  /*0680*/  MOV R0, R10 ;  /* 0x0000000a00007202 */ /* 0x000fe40000000f00 */
[----:B------:R-:W-:-:S07]  /*0690*/  MOV R16, 0x6b0 ;  /* 0x000006b000107802 */ /* 0x000fce0000000f00 */
[----:B0----5:R-:W-:Y:S05]  /*06a0*/  CALL.REL.NOINC `($__internal_5_$__cuda_sm3x_div_rn_noftz_f32_slowpath) ;  /* 0x0000002400e47944 */ /* 0x021fea0003c00000 */
[----:B------:R-:W-:-:S07]  /*06b0*/  MOV R29, R0 ;  /* 0x00000000001d7202 */ /* 0x000fce0000000f00 */
.L_x_94:
[----:B------:R-:W-:Y:S05]  /*06c0*/  BSYNC.RECONVERGENT B4 ;  /* 0x0000000000047941 */ /* 0x000fea0003800200 */
.L_x_93:
[----:B------:R-:W1:Y:S01]  /*06d0*/  MUFU.RCP R0, R11 ;  /* 0x0000000b00007308 */ /* 0x000e620000001000 */
[----:B-----5:R-:W-:Y:S01]  /*06e0*/  FADD R3, R30, -R9 ;  /* 0x800000091e037221 */ /* 0x020fe20000000000 */
[----:B------:R-:W-:Y:S06]  /*06f0*/  BSSY.RECONVERGENT B4, `(.L_x_95) ;  /* 0x000000c000047945 */ /* 0x000fec0003800200 */
[----:B------:R-:W2:Y:S01]  /*0700*/  FCHK P0, R3, R11 ;  /* 0x0000000b03007302 */ /* 0x000ea20000000000 */
[----:B-1----:R-:W-:-:S04]  /*0710*/  FFMA R15, R0, -R11, 1 ;  /* 0x3f800000000f7423 */ /* 0x002fc8000000080b */
[----:B------:R-:W-:-:S04]  /*0720*/  FFMA R0, R0, R15, R0 ;  /* 0x0000000f00007223 */ /* 0x000fc80000000000 */
[----:B------:R-:W-:-:S04]  /*0730*/  FFMA R16, R3, R0, RZ ;  /* 0x0000000003107223 */ /* 0x000fc800000000ff */
[----:B------:R-:W-:-:S04]  /*0740*/  FFMA R15, R16, -R11, R3 ;  /* 0x8000000b100f7223 */ /* 0x000fc80000000003 */
[----:B------:R-:W-:Y:S01]  /*0750*/  FFMA R15, R0, R15, R16 ;  /* 0x0000000f000f7223 */ /* 0x000fe20000000010 */
[----:B--2---:R-:W-:Y:S06]  /*0760*/  @!P0 BRA `(.L_x_96) ;  /* 0x0000000000108947 */ /* 0x004fec0003800000 */
[----:B------:R-:W-:Y:S02]  /*0770*/  MOV R0, R11 ;  /* 0x0000000b00007202 */ /* 0x000fe40000000f00 */
[----:B------:R-:W-:-:S07]  /*0780*/  MOV R16, 0x7a0 ;  /* 0x000007a000107802 */ /* 0x000fce0000000f00 */
[----:B0-----:R-:W-:Y:S05]  /*0790*/  CALL.REL.NOINC `($__internal_5_$__cuda_sm3x_div_rn_noftz_f32_slowpath) ;  /* 0x0000002400a87944 */ /* 0x001fea0003c00000 */
[----:B------:R-:W-:-:S07]  /*07a0*/  MOV R15, R0 ;  /* 0x00000000000f7202 */ /* 0x000fce0000000f00 */
.L_x_96:
[----:B------:R-:W-:Y:S05]  /*07b0*/  BSYNC.RECONVERGENT B4 ;  /* 0x0000000000047941 */ /* 0x000fea0003800200 */
.L_x_95:
[----:B------:R-:W2:Y:S04]  /*07c0*/  LDG.E R3, desc[UR8][R20.64+-0xc0] ;  /* 0xffff400814037981 */ /* 0x000ea8000c1e1900 */
[----:B------:R1:W5:Y:S01]  /*07d0*/  LDG.E R30, desc[UR8][R18.64+-0xc0] ;  /* 0xffff4008121e7981 */ /* 0x000362000c1e1900 */
[----:B------:R-:W3:Y:S01]  /*07e0*/  MUFU.RCP R17, R10 ;  /* 0x0000000a00117308 */ /* 0x000ee20000001000 */
[----:B------:R-:W-:Y:S01]  /*07f0*/  FFMA R29, R15, R29, R32 ;  /* 0x0000001d0f1d7223 */ /* 0x000fe20000000020 */
[----:B------:R-:W-:Y:S01]  /*0800*/  BSSY.RECONVERGENT B4, `(.L_x_97) ;  /* 0x000000e000047945 */ /* 0x000fe20003800200 */
[----:B---3--:R-:W-:-:S04]  /*0810*/  FFMA R0, R17, -R10, 1 ;  /* 0x3f80000011007423 */ /* 0x008fc8000000080a */
[----:B------:R-:W-:Y:S01]  /*0820*/  FFMA R0, R17, R0, R17 ;  /* 0x0000000011007223 */ /* 0x000fe20000000011 */
[----:B--2---:R-:W-:-:S04]  /*0830*/  FADD R16, -R8, R3 ;  /* 0x0000000308107221 */ /* 0x004fc80000000100 */
[----:B------:R-:W2:Y:S01]  /*0840*/  FCHK P0, R16, R10 ;  /* 0x0000000a10007302 */ /* 0x000ea20000000000 */
[----:B------:R-:W-:-:S04]  /*0850*/  FFMA R3, R0, R16, RZ ;  /* 0x0000001000037223 */ /* 0x000fc800000000ff */
[----:B------:R-:W-:-:S04]  /*0860*/  FFMA R32, R3, -R10, R16 ;  /* 0x8000000a03207223 */ /* 0x000fc80000000010 */
[----:B------:R-:W-:Y:S01]  /*0870*/  FFMA R32, R0, R32, R3 ;  /* 0x0000002000207223 */ /* 0x000fe20000000003 */
[----:B-12---:R-:W-:Y:S06]  /*0880*/  @!P0 BRA `(.L_x_98) ;  /* 0x0000000000148947 */ /* 0x006fec0003800000 */
[----:B------:R-:W-:Y:S01]  /*0890*/  IMAD.MOV.U32 R3, RZ, RZ, R16 ;  /* 0x000000ffff037224 */ /* 0x000fe200078e0010 */
[----:B------:R-:W-:Y:S02]  /*08a0*/  MOV R0, R10 ;  /* 0x0000000a00007202 */ /* 0x000fe40000000f00 */
[----:B------:R-:W-:-:S07]  /*08b0*/  MOV R16, 0x8d0 ;  /* 0x000008d000107802 */ /* 0x000fce0000000f00 */
[----:B0----5:R-:W-:Y:S05]  /*08c0*/  CALL.REL.NOINC `($__internal_5_$__cuda_sm3x_div_rn_noftz_f32_slowpath) ;  /* 0x00000024005c7944 */ /* 0x021fea0003c00000 */
[----:B------:R-:W-:-:S07]  /*08d0*/  MOV R32, R0 ;  /* 0x0000000000207202 */ /* 0x000fce0000000f00 */
.L_x_98:
[----:B------:R-:W-:Y:S05]  /*08e0*/  BSYNC.RECONVERGENT B4 ;  /* 0x0000000000047941 */ /* 0x000fea0003800200 */
.L_x_97:
        /* <DEDUP_REMOVED lines=11> */
[----:B------:R-:W-:Y:S02]  /*09a0*/  MOV R0, R11 ;  /* 0x0000000b00007202 */ /* 0x000fe40000000f00 */
[----:B------:R-:W-:-:S07]  /*09b0*/  MOV R16, 0x9d0 ;  /* 0x000009d000107802 */ /* 0x000fce0000000f00 */
[----:B0-----:R-:W-:Y:S05]  /*09c0*/  CALL.REL.NOINC `($__internal_5_$__cuda_sm3x_div_rn_noftz_f32_slowpath) ;  /* 0x00000024001c7944 */ /* 0x001fea0003c00000 */
[----:B------:R-:W-:-:S07]  /*09d0*/  MOV R16, R0 ;  /* 0x0000000000107202 */ /* 0x000fce0000000f00 */
.L_x_100:
[----:B------:R-:W-:Y:S05]  /*09e0*/  BSYNC.RECONVERGENT B4 ;  /* 0x0000000000047941 */ /* 0x000fea0003800200 */
.L_x_99:
        /* <DEDUP_REMOVED lines=18> */
.L_x_102:
[----:B------:R-:W-:Y:S05]  /*0b10*/  BSYNC.RECONVERGENT B4 ;  /* 0x0000000000047941 */ /* 0x000fea0003800200 */
.L_x_101:
        /* <DEDUP_REMOVED lines=15> */
.L_x_104:
[----:B------:R-:W-:Y:S05]  /*0c10*/  BSYNC.RECONVERGENT B4 ;  /* 0x0000000000047941 */ /* 0x000fea0003800200 */
.L_x_103:
        /* <DEDUP_REMOVED lines=18> */
.L_x_106:
[----:B------:R-:W-:Y:S05]  /*0d40*/  BSYNC.RECONVERGENT B4 ;  /* 0x0000000000047941 */ /* 0x000fea0003800200 */
.L_x_105:
        /* <DEDUP_REMOVED lines=15> */
.L_x_108:
[----:B------:R-:W-:Y:S05]  /*0e40*/  BSYNC.RECONVERGENT B4 ;  /* 0x0000000000047941 */ /* 0x000fea0003800200 */
.L_x_107:
        /* <DEDUP_REMOVED lines=18> */
.L_x_110:
[----:B------:R-:W-:Y:S05]  /*0f70*/  BSYNC.RECONVERGENT B4 ;  /* 0x0000000000047941 */ /* 0x000fea0003800200 */
.L_x_109:
        /* <DEDUP_REMOVED lines=15> */
.L_x_112:
[----:B------:R-:W-:Y:S05]  /*1070*/  BSYNC.RECONVERGENT B4 ;  /* 0x0000000000047941 */ /* 0x000fea0003800200 */
.L_x_111:
        /* <DEDUP_REMOVED lines=18> */
.L_x_114:
[----:B------:R-:W-:Y:S05]  /*11a0*/  BSYNC.RECONVERGENT B4 ;  /* 0x0000000000047941 */ /* 0x000fea0003800200 */
.L_x_113:
        /* <DEDUP_REMOVED lines=15> */
.L_x_116:
[----:B------:R-:W-:Y:S05]  /*12a0*/  BSYNC.RECONVERGENT B4 ;  /* 0x0000000000047941 */ /* 0x000fea0003800200 */
.L_x_115:
[----:B------:R-:W2:Y:S04]  /*12b0*/  LDG.E R15, desc[UR8][R20.64+0x80] ;  /* 0x00008008140f7981 */ /* 0x000ea8000c1e1900 */
[----:B------:R1:W5:Y:S01]  /*12c0*/  LDG.E R30, desc[UR8][R18.64+0x80] ;  /* 0x00008008121e7981 */ /* 0x000362000c1e1900 */
[----:B------:R-:W3:Y:S01]  /*12d0*/  MUFU.RCP R27, R10 ;  /* 0x0000000a001b7308 */ /* 0x000ee20000001000 */
[----:B------:R-:W-:Y:S01]  /*12e0*/  BSSY.RECONVERGENT B4, `(.L_x_117) ;  /* 0x000000f000047945 */ /* 0x000fe20003800200 */
[----:B------:R-:W-:Y:S01]  /*12f0*/  FFMA R32, R3, R29, R32 ;  /* 0x0000001d03207223 */ /* 0x000fe20000000020 */
        /* <DEDUP_REMOVED lines=13> */
.L_x_118:
[----:B------:R-:W-:Y:S05]  /*13d0*/  BSYNC.RECONVERGENT B4 ;  /* 0x0000000000047941 */ /* 0x000fea0003800200 */
.L_x_117:
        /* <DEDUP_REMOVED lines=15> */
.L_x_120:
[----:B------:R-:W-:Y:S05]  /*14d0*/  BSYNC.RECONVERGENT B4 ;  /* 0x0000000000047941 */ /* 0x000fea0003800200 */
.L_x_119:
        /* <DEDUP_REMOVED lines=18> */
.L_x_122:
[----:B------:R-:W-:Y:S05]  /*1600*/  BSYNC.RECONVERGENT B4 ;  /* 0x0000000000047941 */ /* 0x000fea0003800200 */
.L_x_121:
        /* <DEDUP_REMOVED lines=14> */
.L_x_124:
[----:B------:R-:W-:Y:S05]  /*16f0*/  BSYNC.RECONVERGENT B4 ;  /* 0x0000000000047941 */ /* 0x000fea0003800200 */
.L_x_123:
[----:B------:R-:W-:Y:S01]  /*1700*/  IADD3 R2, P0, PT, R2, -0x8, RZ ;  /* 0xfffffff802027810 */ /* 0x000fe20007f1e0ff */
[----:B------:R-:W-:Y:S01]  /*1710*/  FFMA R32, R0, R29, R32 ;  /* 0x0000001d00207223 */ /* 0x000fe20000000020 */
[----:B------:R-:W-:Y:S02]  /*1720*/  IADD3 R18, P3, PT, R18, 0x200, RZ ;  /* 0x0000020012127810 */ /* 0x000fe40007f7e0ff */
[----:B------:R-:W-:Y:S02]  /*1730*/  IADD3.X R4, PT, PT, R4, -0x1, RZ, P0, !PT ;  /* 0xffffffff04047810 */ /* 0x000fe400007fe4ff */
[----:B------:R-:W-:Y:S01]  /*1740*/  ISETP.NE.U32.AND P0, PT, R2, RZ, PT ;  /* 0x000000ff0200720c */ /* 0x000fe20003f05070 */
[----:B------:R-:W-:Y:S01]  /*1750*/  IMAD.X R19, RZ, RZ, R19, P3 ;  /* 0x000000ffff137224 */ /* 0x000fe200018e0613 */
[----:B------:R-:W-:Y:S02]  /*1760*/  IADD3 R6, P1, PT, R6, 0x80, RZ ;  /* 0x0000008006067810 */ /* 0x000fe40007f3e0ff */
[----:B------:R-:W-:-:S02]  /*1770*/  ISETP.NE.AND.EX P0, PT, R4, RZ, PT, P0 ;  /* 0x000000ff0400720c */ /* 0x000fc40003f05300 */
[----:B------:R-:W-:Y:S02]  /*1780*/  IADD3 R20, P2, PT, R20, 0x200, RZ ;  /* 0x0000020014147810 */ /* 0x000fe40007f5e0ff */
[----:B------:R-:W-:Y:S02]  /*1790*/  IADD3.X R5, PT, PT, RZ, R5, RZ, P1, !PT ;  /* 0x00000005ff057210 */ /* 0x000fe40000ffe4ff */
[----:B------:R-:W-:-:S07]  /*17a0*/  IADD3.X R21, PT, PT, RZ, R21, RZ, P2, !PT ;  /* 0x00000015ff157210 */ /* 0x000fce00017fe4ff */
[----:B------:R-:W-:Y:S05]  /*17b0*/  @P0 BRA `(.L_x_125) ;  /* 0xffffffec00800947 */ /* 0x000fea000383ffff */
.L_x_92:
[----:B------:R-:W-:Y:S05]  /*17c0*/  BSYNC.RECONVERGENT B3 ;  /* 0x0000000000037941 */ /* 0x000fea0003800200 */
.L_x_91:
[----:B------:R-:W-:Y:S01]  /*17d0*/  LOP3.LUT R0, R7, 0x7, RZ, 0xc0, !PT ;  /* 0x0000000707007812 */ /* 0x000fe200078ec0ff */
[----:B------:R-:W-:Y:S03]  /*17e0*/  BSSY.RECONVERGENT B4, `(.L_x_126) ;  /* 0x000012c000047945 */ /* 0x000fe60003800200 */
[----:B------:R-:W-:-:S04]  /*17f0*/  ISETP.NE.U32.AND P0, PT, R0, RZ, PT ;  /* 0x000000ff0000720c */ /* 0x000fc80003f05070 */
[----:B------:R-:W-:-:S13]  /*1800*/  ISETP.NE.AND.EX P0, PT, RZ, RZ, PT, P0 ;  /* 0x000000ffff00720c */ /* 0x000fda0003f05300 */
[----:B------:R-:W-:Y:S05]  /*1810*/  @!P0 BRA `(.L_x_127) ;  /* 0x0000001000a08947 */ /* 0x000fea0003800000 */
[----:B------:R-:W-:Y:S01]  /*1820*/  ISETP.GE.U32.AND P0, PT, R0, 0x4, PT ;  /* 0x000000040000780c */ /* 0x000fe20003f06070 */
[----:B------:R-:W-:Y:S03]  /*1830*/  BSSY.RECONVERGENT B3, `(.L_x_128) ;  /* 0x000009b000037945 */ /* 0x000fe60003800200 */
[----:B------:R-:W-:-:S13]  /*1840*/  ISETP.GE.U32.AND.EX P0, PT, RZ, RZ, PT, P0 ;  /* 0x000000ffff00720c */ /* 0x000fda0003f06100 */
[----:B------:R-:W-:Y:S05]  /*1850*/  @!P0 BRA `(.L_x_129) ;  /* 0x0000000800608947 */ /* 0x000fea0003800000 */
[----:B------:R-:W2:Y:S01]  /*1860*/  LDC.64 R16, c[0x0][0x3a0] ;  /* 0x0000e800ff107b82 */ /* 0x000ea20000000a00 */
[----:B------:R-:W3:Y:S01]  /*1870*/  LDCU.64 UR4, c[0x0][0x380] ;  /* 0x00007000ff0477ac */ /* 0x000ee20008000a00 */
[----:B------:R-:W-:Y:S01]  /*1880*/  MOV R4, R6 ;  /* 0x0000000600047202 */ /* 0x000fe20000000f00 */
[----:B------:R-:W4:Y:S04]  /*1890*/  LDCU.64 UR10, c[0x0][0x390] ;  /* 0x00007200ff0a77ac */ /* 0x000f280008000a00 */
[----:B--2---:R-:W-:-:S04]  /*18a0*/  IMAD.WIDE.U32 R2, R16, UR6, R4 ;  /* 0x0000000610027c25 */ /* 0x004fc8000f8e0004 */
[----:B------:R-:W-:Y:S01]  /*18b0*/  IMAD R3, R17, UR6, R3 ;  /* 0x0000000611037c24 */ /* 0x000fe2000f8e0203 */
[----:B---3--:R-:W-:-:S04]  /*18c0*/  LEA R30, P0, R2, UR4, 0x2 ;  /* 0x00000004021e7c11 */ /* 0x008fc8000f8010ff */
[----:B------:R-:W-:-:S05]  /*18d0*/  LEA.HI.X R31, R2, UR5, R3, 0x2, P0 ;  /* 0x00000005021f7c11 */ /* 0x000fca00080f1403 */
[----:B------:R-:W2:Y:S01]  /*18e0*/  LDG.E R15, desc[UR8][R30.64] ;  /* 0x000000081e0f7981 */ /* 0x000ea2000c1e1900 */
[----:B------:R-:W-:-:S04]  /*18f0*/  IMAD.WIDE.U32 R2, R24, R16, R4 ;  /* 0x0000001018027225 */ /* 0x000fc800078e0004 */
[----:B------:R-:W-:Y:S01]  /*1900*/  IMAD R3, R24, R17, R3 ;  /* 0x0000001118037224 */ /* 0x000fe200078e0203 */
[----:B----4-:R-:W-:-:S04]  /*1910*/  LEA R20, P0, R2, UR10, 0x2 ;  /* 0x0000000a02147c11 */ /* 0x010fc8000f8010ff */
[----:B------:R-:W-:-:S05]  /*1920*/  LEA.HI.X R21, R2, UR11, R3, 0x2, P0 ;  /* 0x0000000b02157c11 */ /* 0x000fca00080f1403 */
        /* <DEDUP_REMOVED lines=12> */
[----:B------:R-:W-:Y:S02]  /*19f0*/  MOV R0, R10 ;  /* 0x0000000a00007202 */ /* 0x000fe40000000f00 */
[----:B------:R-:W-:-:S07]  /*1a00*/  MOV R16, 0x1a20 ;  /* 0x00001a2000107802 */ /* 0x000fce0000000f00 */
[----:B0----5:R-:W-:Y:S05]  /*1a10*/  CALL.REL.NOINC `($__internal_5_$__cuda_sm3x_div_rn_noftz_f32_slowpath) ;  /* 0x0000001400087944 */ /* 0x021fea0003c00000 */
[----:B------:R-:W-:-:S07]  /*1a20*/  MOV R19, R0 ;  /* 0x0000000000137202 */ /* 0x000fce0000000f00 */
.L_x_131:
[----:B------:R-:W-:Y:S05]  /*1a30*/  BSYNC.RECONVERGENT B5 ;  /* 0x0000000000057941 */ /* 0x000fea0003800200 */
.L_x_130:
        /* <DEDUP_REMOVED lines=10> */
[----:B------:R-:W-:Y:S01]  /*1ae0*/  MOV R3, R15 ;  /* 0x0000000f00037202 */ /* 0x000fe20000000f00 */
[----:B------:R-:W-:Y:S01]  /*1af0*/  IMAD.MOV.U32 R0, RZ, RZ, R11 ;  /* 0x000000ffff007224 */ /* 0x000fe200078e000b */
[----:B------:R-:W-:-:S07]  /*1b00*/  MOV R16, 0x1b20 ;  /* 0x00001b2000107802 */ /* 0x000fce0000000f00 */
[----:B0-----:R-:W-:Y:S05]  /*1b10*/  CALL.REL.NOINC `($__internal_5_$__cuda_sm3x_div_rn_noftz_f32_slowpath) ;  /* 0x0000001000c87944 */ /* 0x001fea0003c00000 */
[----:B------:R-:W-:-:S07]  /*1b20*/  MOV R3, R0 ;  /* 0x0000000000037202 */ /* 0x000fce0000000f00 */
.L_x_133:
[----:B------:R-:W-:Y:S05]  /*1b30*/  BSYNC.RECONVERGENT B5 ;  /* 0x0000000000057941 */ /* 0x000fea0003800200 */
.L_x_132:
        /* <DEDUP_REMOVED lines=13> */
[----:B------:R-:W-:Y:S02]  /*1c10*/  MOV R3, R16 ;  /* 0x0000001000037202 */ /* 0x000fe40000000f00 */
[----:B------:R-:W-:Y:S02]  /*1c20*/  MOV R0, R10 ;  /* 0x0000000a00007202 */ /* 0x000fe40000000f00 */
[----:B------:R-:W-:-:S07]  /*1c30*/  MOV R16, 0x1c50 ;  /* 0x00001c5000107802 */ /* 0x000fce0000000f00 */
[----:B0----5:R-:W-:Y:S05]  /*1c40*/  CALL.REL.NOINC `($__internal_5_$__cuda_sm3x_div_rn_noftz_f32_slowpath) ;  /* 0x00000010007c7944 */ /* 0x021fea0003c00000 */
[----:B------:R-:W-:-:S07]  /*1c50*/  MOV R19, R0 ;  /* 0x0000000000137202 */ /* 0x000fce0000000f00 */
.L_x_135:
[----:B------:R-:W-:Y:S05]  /*1c60*/  BSYNC.RECONVERGENT B5 ;  /* 0x0000000000057941 */ /* 0x000fea0003800200 */
.L_x_134:
        /* <DEDUP_REMOVED lines=14> */
.L_x_137:
[----:B------:R-:W-:Y:S05]  /*1d50*/  BSYNC.RECONVERGENT B5 ;  /* 0x0000000000057941 */ /* 0x000fea0003800200 */
.L_x_136:
        /* <DEDUP_REMOVED lines=18> */
.L_x_139:
[----:B------:R-:W-:Y:S05]  /*1e80*/  BSYNC.RECONVERGENT B5 ;  /* 0x0000000000057941 */ /* 0x000fea0003800200 */
.L_x_138:
        /* <DEDUP_REMOVED lines=15> */
.L_x_141:
[----:B------:R-:W-:Y:S05]  /*1f80*/  BSYNC.RECONVERGENT B5 ;  /* 0x0000000000057941 */ /* 0x000fea0003800200 */
.L_x_140:
        /* <DEDUP_REMOVED lines=13> */
[----:B------:R-:W-:Y:S01]  /*2060*/  MOV R3, R15 ;  /* 0x0000000f00037202 */ /* 0x000fe20000000f00 */
[----:B------:R-:W-:Y:S01]  /*2070*/  IMAD.MOV.U32 R0, RZ, RZ, R10 ;  /* 0x000000ffff007224 */ /* 0x000fe200078e000a */
[----:B------:R-:W-:-:S07]  /*2080*/  MOV R16, 0x20a0 ;  /* 0x000020a000107802 */ /* 0x000fce0000000f00 */
[----:B0----5:R-:W-:Y:S05]  /*2090*/  CALL.REL.NOINC `($__internal_5_$__cuda_sm3x_div_rn_noftz_f32_slowpath) ;  /* 0x0000000c00687944 */ /* 0x021fea0003c00000 */
[----:B------:R-:W-:-:S07]  /*20a0*/  MOV R19, R0 ;  /* 0x0000000000137202 */ /* 0x000fce0000000f00 */
.L_x_143:
[----:B------:R-:W-:Y:S05]  /*20b0*/  BSYNC.RECONVERGENT B5 ;  /* 0x0000000000057941 */ /* 0x000fea0003800200 */
.L_x_142:
        /* <DEDUP_REMOVED lines=14> */
.L_x_145:
[----:B------:R-:W-:Y:S05]  /*21a0*/  BSYNC.RECONVERGENT B5 ;  /* 0x0000000000057941 */ /* 0x000fea0003800200 */
.L_x_144:
[----:B------:R-:W-:Y:S01]  /*21b0*/  IADD3 R6, P0, PT, R6, 0x40, RZ ;  /* 0x0000004006067810 */ /* 0x000fe20007f1e0ff */
[----:B------:R-:W-:-:S03]  /*21c0*/  FFMA R32, R0, R19, R4 ;  /* 0x0000001300207223 */ /* 0x000fc60000000004 */
[----:B------:R-:W-:-:S09]  /*21d0*/  IADD3.X R5, PT, PT, RZ, R5, RZ, P0, !PT ;  /* 0x00000005ff057210 */ /* 0x000fd200007fe4ff */
.L_x_129:
[----:B------:R-:W-:Y:S05]  /*21e0*/  BSYNC.RECONVERGENT B3 ;  /* 0x0000000000037941 */ /* 0x000fea0003800200 */
.L_x_128:
[----:B------:R-:W-:-:S04]  /*21f0*/  LOP3.LUT R7, R7, 0x3, RZ, 0xc0, !PT ;  /* 0x0000000307077812 */ /* 0x000fc800078ec0ff */
[----:B------:R-:W-:-:S04]  /*2200*/  ISETP.NE.U32.AND P0, PT, R7, RZ, PT ;  /* 0x000000ff0700720c */ /* 0x000fc80003f05070 */
[----:B------:R-:W-:-:S13]  /*2210*/  ISETP.NE.AND.EX P0, PT, RZ, RZ, PT, P0 ;  /* 0x000000ffff00720c */ /* 0x000fda0003f05300 */
[----:B------:R-:W-:Y:S05]  /*2220*/  @!P0 BRA `(.L_x_127) ;  /* 0x00000008001c8947 */ /* 0x000fea0003800000 */
[----:B------:R-:W-:Y:S01]  /*2230*/  ISETP.NE.U32.AND P0, PT, R7, 0x1, PT ;  /* 0x000000010700780c */ /* 0x000fe20003f05070 */
[----:B------:R-:W-:Y:S03]  /*2240*/  BSSY.RECONVERGENT B3, `(.L_x_146) ;  /* 0x0000056000037945 */ /* 0x000fe60003800200 */
[----:B------:R-:W-:-:S13]  /*2250*/  ISETP.NE.AND.EX P0, PT, RZ, RZ, PT, P0 ;  /* 0x000000ffff00720c */ /* 0x000fda0003f05300 */
        /* <DEDUP_REMOVED lines=17> */
[----:B-1----:R-:W-:Y:S01]  /*2370*/  FFMA R0, R3, -R10, 1 ;  /* 0x3f80000003007423 */ /* 0x002fe2000000080a */
[----:B--2---:R-:W-:-:S03]  /*2380*/  FADD R15, -R8, R7 ;  /* 0x00000007080f7221 */ /* 0x004fc60000000100 */
[----:B------:R-:W-:Y:S02]  /*2390*/  FFMA R7, R3, R0, R3 ;  /* 0x0000000003077223 */ /* 0x000fe40000000003 */
[----:B------:R-:W1:Y:S02]  /*23a0*/  FCHK P0, R15, R10 ;  /* 0x0000000a0f007302 */ /* 0x000e640000000000 */
[----:B------:R-:W-:-:S04]  /*23b0*/  FFMA R0, R7, R15, RZ ;  /* 0x0000000f07007223 */ /* 0x000fc800000000ff */
[----:B------:R-:W-:-:S04]  /*23c0*/  FFMA R3, R0, -R10, R15 ;  /* 0x8000000a00037223 */ /* 0x000fc8000000000f */
[----:B------:R-:W-:Y:S01]  /*23d0*/  FFMA R7, R7, R3, R0 ;  /* 0x0000000307077223 */ /* 0x000fe20000000000 */
[----:B-1-3--:R-:W-:Y:S06]  /*23e0*/  @!P0 BRA `(.L_x_149) ;  /* 0x0000000000148947 */ /* 0x00afec0003800000 */
[----:B------:R-:W-:Y:S01]  /*23f0*/  MOV R3, R15 ;  /* 0x0000000f00037202 */ /* 0x000fe20000000f00 */
[----:B------:R-:W-:Y:S01]  /*2400*/  IMAD.MOV.U32 R0, RZ, RZ, R10 ;  /* 0x000000ffff007224 */ /* 0x000fe200078e000a */
[----:B------:R-:W-:-:S07]  /*2410*/  MOV R16, 0x2430 ;  /* 0x0000243000107802 */ /* 0x000fce0000000f00 */
[----:B0----5:R-:W-:Y:S05]  /*2420*/  CALL.REL.NOINC `($__internal_5_$__cuda_sm3x_div_rn_noftz_f32_slowpath) ;  /* 0x0000000800847944 */ /* 0x021fea0003c00000 */
[----:B------:R-:W-:-:S07]  /*2430*/  MOV R7, R0 ;  /* 0x0000000000077202 */ /* 0x000fce0000000f00 */
.L_x_149:
[----:B------:R-:W-:Y:S05]  /*2440*/  BSYNC.RECONVERGENT B5 ;  /* 0x0000000000057941 */ /* 0x000fea0003800200 */
.L_x_148:
        /* <DEDUP_REMOVED lines=15> */
.L_x_151:
[----:B------:R-:W-:Y:S05]  /*2540*/  BSYNC.RECONVERGENT B5 ;  /* 0x0000000000057941 */ /* 0x000fea0003800200 */
.L_x_150:
        /* <DEDUP_REMOVED lines=17> */
[----:B------:R-:W-:-:S07]  /*2660*/  IMAD.MOV.U32 R32, RZ, RZ, R0 ;  /* 0x000000ffff207224 */ /* 0x000fce00078e0000 */
.L_x_153:
[----:B------:R-:W-:Y:S05]  /*2670*/  BSYNC.RECONVERGENT B5 ;  /* 0x0000000000057941 */ /* 0x000fea0003800200 */
.L_x_152:
        /* <DEDUP_REMOVED lines=14> */
.L_x_155:
[----:B------:R-:W-:Y:S05]  /*2760*/  BSYNC.RECONVERGENT B5 ;  /* 0x0000000000057941 */ /* 0x000fea0003800200 */
.L_x_154:
[----:B------:R-:W-:Y:S01]  /*2770*/  IADD3 R6, P0, PT, R6, 0x20, RZ ;  /* 0x0000002006067810 */ /* 0x000fe20007f1e0ff */
[----:B------:R-:W-:-:S03]  /*2780*/  FFMA R32, R0, R32, R7 ;  /* 0x0000002000207223 */ /* 0x000fc60000000007 */
[----:B------:R-:W-:-:S09]  /*2790*/  IADD3.X R5, PT, PT, RZ, R5, RZ, P0, !PT ;  /* 0x00000005ff057210 */ /* 0x000fd200007fe4ff */
.L_x_147:
[----:B------:R-:W-:Y:S05]  /*27a0*/  BSYNC.RECONVERGENT B3 ;  /* 0x0000000000037941 */ /* 0x000fea0003800200 */
.L_x_146:
[----:B------:R-:W-:-:S13]  /*27b0*/  LOP3.LUT P0, RZ, R12, 0x10, RZ, 0xc0, !PT ;  /* 0x000000100cff7812 */ /* 0x000fda000780c0ff */
[----:B------:R-:W-:Y:S05]  /*27c0*/  @P0 BRA `(.L_x_127) ;  /* 0x0000000000b40947 */ /* 0x000fea0003800000 */
[----:B------:R-:W2:Y:S01]  /*27d0*/  LDC.64 R16, c[0x0][0x3a0] ;  /* 0x0000e800ff107b82 */ /* 0x000ea20000000a00 */
[----:B------:R-:W3:Y:S01]  /*27e0*/  LDCU.64 UR4, c[0x0][0x380] ;  /* 0x00007000ff0477ac */ /* 0x000ee20008000a00 */
[----:B------:R-:W-:Y:S01]  /*27f0*/  MOV R4, R6 ;  /* 0x0000000600047202 */ /* 0x000fe20000000f00 */
[----:B------:R-:W4:Y:S04]  /*2800*/  LDCU.64 UR10, c[0x0][0x390] ;  /* 0x00007200ff0a77ac */ /* 0x000f280008000a00 */
[----:B--2---:R-:W-:-:S04]  /*2810*/  IMAD.WIDE.U32 R2, R16, UR6, R4 ;  /* 0x0000000610027c25 */ /* 0x004fc8000f8e0004 */
[----:B------:R-:W-:Y:S01]  /*2820*/  IMAD R3, R17, UR6, R3 ;  /* 0x0000000611037c24 */ /* 0x000fe2000f8e0203 */
[----:B---3--:R-:W-:-:S04]  /*2830*/  LEA R6, P0, R2, UR4, 0x2 ;  /* 0x0000000402067c11 */ /* 0x008fc8000f8010ff */
[----:B------:R-:W-:-:S06]  /*2840*/  LEA.HI.X R7, R2, UR5, R3, 0x2, P0 ;  /* 0x0000000502077c11 */ /* 0x000fcc00080f1403 */
[----:B------:R-:W2:Y:S01]  /*2850*/  LDG.E R7, desc[UR8][R6.64] ;  /* 0x0000000806077981 */ /* 0x000ea2000c1e1900 */
[----:B------:R-:W-:-:S04]  /*2860*/  IMAD.WIDE.U32 R4, R24, R16, R4 ;  /* 0x0000001018047225 */ /* 0x000fc800078e0004 */
[----:B------:R-:W-:Y:S01]  /*2870*/  IMAD R3, R24, R17, R5 ;  /* 0x0000001118037224 */ /* 0x000fe200078e0205 */
[C---:B----4-:R-:W-:Y:S01]  /*2880*/  LEA R2, P0, R4.reuse, UR10, 0x2 ;  /* 0x0000000a04027c11 */ /* 0x050fe2000f8010ff */
[----:B-1----:R-:W1:Y:S03]  /*2890*/  MUFU.RCP R5, R10 ;  /* 0x0000000a00057308 */ /* 0x002e660000001000 */
[----:B------:R-:W-:-:S05]  /*28a0*/  LEA.HI.X R3, R4, UR11, R3, 0x2, P0 ;  /* 0x0000000b04037c11 */ /* 0x000fca00080f1403 */
[----:B------:R2:W5:Y:S01]  /*28b0*/  LDG.E R2, desc[UR8][R2.64] ;  /* 0x0000000802027981 */ /* 0x000562000c1e1900 */
        /* <DEDUP_REMOVED lines=8> */
[----:B-1----:R-:W-:Y:S06]  /*2940*/  @!P0 BRA `(.L_x_157) ;  /* 0x0000000000108947 */ /* 0x002fec0003800000 */
[----:B------:R-:W-:Y:S02]  /*2950*/  MOV R0, R10 ;  /* 0x0000000a00007202 */ /* 0x000fe40000000f00 */
[----:B------:R-:W-:-:S07]  /*2960*/  MOV R16, 0x2980 ;  /* 0x0000298000107802 */ /* 0x000fce0000000f00 */
[----:B0----5:R-:W-:Y:S05]  /*2970*/  CALL.REL.NOINC `($__internal_5_$__cuda_sm3x_div_rn_noftz_f32_slowpath) ;  /* 0x0000000400307944 */ /* 0x021fea0003c00000 */
[----:B------:R-:W-:-:S07]  /*2980*/  MOV R5, R0 ;  /* 0x0000000000057202 */ /* 0x000fce0000000f00 */
.L_x_157:
[----:B------:R-:W-:Y:S05]  /*2990*/  BSYNC.RECONVERGENT B3 ;  /* 0x0000000000037941 */ /* 0x000fea0003800200 */
.L_x_156:
        /* <DEDUP_REMOVED lines=10> */
[----:B------:R-:W-:Y:S01]  /*2a40*/  IMAD.MOV.U32 R0, RZ, RZ, R11 ;  /* 0x000000ffff007224 */ /* 0x000fe200078e000b */
[----:B------:R-:W-:Y:S02]  /*2a50*/  MOV R3, R9 ;  /* 0x0000000900037202 */ /* 0x000fe40000000f00 */
[----:B------:R-:W-:-:S07]  /*2a60*/  MOV R16, 0x2a80 ;  /* 0x00002a8000107802 */ /* 0x000fce0000000f00 */
[----:B0-----:R-:W-:Y:S05]  /*2a70*/  CALL.REL.NOINC `($__internal_5_$__cuda_sm3x_div_rn_noftz_f32_slowpath) ;  /* 0x0000000000f07944 */ /* 0x001fea0003c00000 */
.L_x_159:
[----:B------:R-:W-:Y:S05]  /*2a80*/  BSYNC.RECONVERGENT B3 ;  /* 0x0000000000037941 */ /* 0x000fea0003800200 */
.L_x_158:
[----:B------:R-:W-:-:S07]  /*2a90*/  FFMA R32, R0, R5, R32 ;  /* 0x0000000500207223 */ /* 0x000fce0000000020 */
.L_x_127:
[----:B------:R-:W-:Y:S05]  /*2aa0*/  BSYNC.RECONVERGENT B4 ;  /* 0x0000000000047941 */ /* 0x000fea0003800200 */
.L_x_126:
[----:B------:R2:W-:Y:S02]  /*2ab0*/  STS [R13], R32 ;  /* 0x000000200d007388 */ /* 0x0005e40000000800 */
.L_x_90:
[----:B------:R-:W-:Y:S05]  /*2ac0*/  BSYNC.RECONVERGENT B0 ;  /* 0x0000000000007941 */ /* 0x000fea0003800200 */
.L_x_89:
[----:B------:R-:W-:Y:S01]  /*2ad0*/  BAR.SYNC.DEFER_BLOCKING 0x0 ;  /* 0x0000000000007b1d */ /* 0x000fe20000010000 */
[C---:B------:R-:W-:Y:S02]  /*2ae0*/  ISETP.GT.U32.AND P0, PT, R22.reuse, 0x7, PT ;  /* 0x000000071600780c */ /* 0x040fe40003f04070 */
[C---:B------:R-:W-:Y:S02]  /*2af0*/  ISETP.GT.U32.AND P1, PT, R22.reuse, 0x3, PT ;  /* 0x000000031600780c */ /* 0x040fe40003f24070 */
[----:B------:R-:W-:-:S13]  /*2b00*/  ISETP.NE.AND P2, PT, R22, RZ, PT ;  /* 0x000000ff1600720c */ /* 0x000fda0003f45270 */
[----:B------:R-:W3:Y:S01]  /*2b10*/  @!P2 S2R R5, SR_CgaCtaId ;  /* 0x000000000005a919 */ /* 0x000ee20000008800 */
[----:B------:R-:W-:Y:S04]  /*2b20*/  @!P0 LDS R0, [R13+0x20] ;  /* 0x000020000d008984 */ /* 0x000fe80000000800 */
[----:B------:R-:W4:Y:S02]  /*2b30*/  @!P0 LDS R3, [R13] ;  /* 0x000000000d038984 */ /* 0x000f240000000800 */
[----:B----4-:R-:W-:-:S05]  /*2b40*/  @!P0 FADD R0, R0, R3 ;  /* 0x0000000300008221 */ /* 0x010fca0000000000 */
[----:B------:R4:W-:Y:S01]  /*2b50*/  @!P0 STS [R13], R0 ;  /* 0x000000000d008388 */ /* 0x0009e20000000800 */
[----:B------:R-:W-:Y:S01]  /*2b60*/  BAR.SYNC.DEFER_BLOCKING 0x0 ;  /* 0x0000000000007b1d */ /* 0x000fe20000010000 */
[----:B------:R-:W-:Y:S02]  /*2b70*/  ISETP.GT.U32.AND P0, PT, R22, 0x1, PT ;  /* 0x000000011600780c */ /* 0x000fe40003f04070 */
[----:B----4-:R-:W-:-:S04]  /*2b80*/  @!P2 MOV R0, 0x400 ;  /* 0x000004000000a802 */ /* 0x010fc80000000f00 */
[----:B---3--:R-:W-:Y:S01]  /*2b90*/  @!P2 LEA R5, R5, R0, 0x18 ;  /* 0x000000000505a211 */ /* 0x008fe200078ec0ff */
[----:B------:R-:W-:Y:S04]  /*2ba0*/  @!P1 LDS R2, [R13+0x10] ;  /* 0x000010000d029984 */ /* 0x000fe80000000800 */
[----:B------:R-:W3:Y:S02]  /*2bb0*/  @!P1 LDS R3, [R13] ;  /* 0x000000000d039984 */ /* 0x000ee40000000800 */
[----:B---3--:R-:W-:-:S05]  /*2bc0*/  @!P1 FADD R2, R2, R3 ;  /* 0x0000000302029221 */ /* 0x008fca0000000000 */
[----:B------:R-:W-:Y:S01]  /*2bd0*/  @!P1 STS [R13], R2 ;  /* 0x000000020d009388 */ /* 0x000fe20000000800 */
[----:B------:R-:W-:Y:S06]  /*2be0*/  BAR.SYNC.DEFER_BLOCKING 0x0 ;  /* 0x0000000000007b1d */ /* 0x000fec0000010000 */
        /* <DEDUP_REMOVED lines=8> */
[----:B------:R3:W-:Y:S01]  /*2c70*/  @!P2 STS [R13], R0 ;  /* 0x000000000d00a388 */ /* 0x0007e20000000800 */
[----:B------:R-:W-:Y:S06]  /*2c80*/  BAR.SYNC.DEFER_BLOCKING 0x0 ;  /* 0x0000000000007b1d */ /* 0x000fec0000010000 */
[----:B------:R-:W-:Y:S05]  /*2c90*/  @P2 EXIT ;  /* 0x000000000000294d */ /* 0x000fea0003800000 */
[----:B------:R-:W4:Y:S01]  /*2ca0*/  S2UR UR5, SR_CgaCtaId ;  /* 0x00000000000579c3 */ /* 0x000f220000008800 */
[----:B------:R-:W-:Y:S01]  /*2cb0*/  UMOV UR4, 0x400 ;  /* 0x0000040000047882 */ /* 0x000fe20000000000 */
[----:B------:R-:W3:Y:S01]  /*2cc0*/  MUFU.RCP R5, R14 ;  /* 0x0000000e00057308 */ /* 0x000ee20000001000 */
[----:B------:R-:W-:Y:S01]  /*2cd0*/  BSSY.RECONVERGENT B0, `(.L_x_160) ;  /* 0x000000d000007945 */ /* 0x000fe20003800200 */
[----:B---3--:R-:W-:-:S04]  /*2ce0*/  FFMA R0, R5, -R14, 1 ;  /* 0x3f80000005007423 */ /* 0x008fc8000000080e */
[----:B------:R-:W-:Y:S01]  /*2cf0*/  FFMA R0, R5, R0, R5 ;  /* 0x0000000005007223 */ /* 0x000fe20000000005 */
[----:B----4-:R-:W-:-:S09]  /*2d00*/  ULEA UR4, UR5, UR4, 0x18 ;  /* 0x0000000405047291 */ /* 0x010fd2000f8ec0ff */
[----:B------:R-:W3:Y:S02]  /*2d10*/  LDS R3, [UR4+0x10] ;  /* 0x00001004ff037984 */ /* 0x000ee40008000800 */
[----:B---3--:R-:W3:Y:S01]  /*2d20*/  FCHK P0, R3, R14 ;  /* 0x0000000e03007302 */ /* 0x008ee20000000000 */
[----:B------:R-:W-:-:S04]  /*2d30*/  FFMA R5, R3, R0, RZ ;  /* 0x0000000003057223 */ /* 0x000fc800000000ff */
[----:B------:R-:W-:-:S04]  /*2d40*/  FFMA R2, R5, -R14, R3 ;  /* 0x8000000e05027223 */ /* 0x000fc80000000003 */
[----:B------:R-:W-:Y:S01]  /*2d50*/  FFMA R0, R0, R2, R5 ;  /* 0x0000000200007223 */ /* 0x000fe20000000005 */
[----:B---3--:R-:W-:Y:S06]  /*2d60*/  @!P0 BRA `(.L_x_161) ;  /* 0x00000000000c8947 */ /* 0x008fec0003800000 */
[----:B------:R-:W-:Y:S02]  /*2d70*/  MOV R0, R14 ;  /* 0x0000000e00007202 */ /* 0x000fe40000000f00 */
[----:B------:R-:W-:-:S07]  /*2d80*/  MOV R16, 0x2da0 ;  /* 0x00002da000107802 */ /* 0x000fce0000000f00 */
[----:B012---:R-:W-:Y:S05]  /*2d90*/  CALL.REL.NOINC `($__internal_5_$__cuda_sm3x_div_rn_noftz_f32_slowpath) ;  /* 0x0000000000287944 */ /* 0x007fea0003c00000 */
.L_x_161:
[----:B------:R-:W-:Y:S05]  /*2da0*/  BSYNC.RECONVERGENT B0 ;  /* 0x0000000000007941 */ /* 0x000fea0003800200 */
.L_x_160:
[----:B------:R-:W3:Y:S01]  /*2db0*/  LDC.64 R2, c[0x0][0x398] ;  /* 0x0000e600ff027b82 */ /* 0x000ee20000000a00 */
[----:B------:R-:W-:-:S07]  /*2dc0*/  HFMA2 R25, -RZ, RZ, 0, 0 ;  /* 0x00000000ff197431 */ /* 0x000fce00000001ff */
[----:B------:R-:W4:Y:S01]  /*2dd0*/  LDC.64 R4, c[0x0][0x3c0] ;  /* 0x0000f000ff047b82 */ /* 0x000f220000000a00 */
[----:B---3--:R-:W-:-:S04]  /*2de0*/  IMAD.WIDE.U32 R24, R2, UR6, R24 ;  /* 0x0000000602187c25 */ /* 0x008fc8000f8e0018 */
[----:B------:R-:W-:Y:S01]  /*2df0*/  IMAD R3, R3, UR6, R25 ;  /* 0x0000000603037c24 */ /* 0x000fe2000f8e0219 */
[----:B----4-:R-:W-:-:S04]  /*2e00*/  LEA R2, P0, R24, R4, 0x2 ;  /* 0x0000000418027211 */ /* 0x010fc800078010ff */
[----:B------:R-:W-:-:S05]  /*2e10*/  LEA.HI.X R3, R24, R5, R3, 0x2, P0 ;  /* 0x0000000518037211 */ /* 0x000fca00000f1403 */
[----:B------:R-:W-:Y:S01]  /*2e20*/  STG.E desc[UR8][R2.64], R0 ;  /* 0x0000000002007986 */ /* 0x000fe2000c101908 */
[----:B------:R-:W-:Y:S05]  /*2e30*/  EXIT ;  /* 0x000000000000794d */ /* 0x000fea0003800000 */
        .weak           $__internal_5_$__cuda_sm3x_div_rn_noftz_f32_slowpath
        .type           $__internal_5_$__cuda_sm3x_div_rn_noftz_f32_slowpath,@function
        .size           $__internal_5_$__cuda_sm3x_div_rn_noftz_f32_slowpath,(.L_x_343 - $__internal_5_$__cuda_sm3x_div_rn_noftz_f32_slowpath)
$__internal_5_$__cuda_sm3x_div_rn_noftz_f32_slowpath:
[----:B------:R-:W-:Y:S01]  /*2e40*/  SHF.R.U32.HI R15, RZ, 0x17, R0 ;  /* 0x00000017ff0f7819 */ /* 0x000fe20000011600 */
[----:B------:R-:W-:Y:S01]  /*2e50*/  BSSY.RECONVERGENT B1, `(.L_x_162) ;  /* 0x0000063000017945 */ /* 0x000fe20003800200 */
[----:B------:R-:W-:Y:S02]  /*2e60*/  SHF.R.U32.HI R26, RZ, 0x17, R3 ;  /* 0x00000017ff1a7819 */ /* 0x000fe40000011603 */
[----:B------:R-:W-:Y:S02]  /*2e70*/  LOP3.LUT R15, R15, 0xff, RZ, 0xc0, !PT ;  /* 0x000000ff0f0f7812 */ /* 0x000fe400078ec0ff */
[----:B------:R-:W-:Y:S02]  /*2e80*/  LOP3.LUT R26, R26, 0xff, RZ, 0xc0, !PT ;  /* 0x000000ff1a1a7812 */ /* 0x000fe400078ec0ff */
[----:B------:R-:W-:Y:S02]  /*2e90*/  IADD3 R17, PT, PT, R15, -0x1, RZ ;  /* 0xffffffff0f117810 */ /* 0x000fe40007ffe0ff */
[----:B------:R-:W-:-:S02]  /*2ea0*/  IADD3 R27, PT, PT, R26, -0x1, RZ ;  /* 0xffffffff1a1b7810 */ /* 0x000fc40007ffe0ff */
        /* <DEDUP_REMOVED lines=22> */
[----:B------:R-:W-:Y:S01]  /*3010*/  @P0 IMAD.MOV.U32 R28, RZ, RZ, RZ ;  /* 0x000000ffff1c0224 */ /* 0x000fe200078e00ff */
[----:B------:R-:W-:Y:S01]  /*3020*/  @!P0 MOV R28, 0xffffffc0 ;  /* 0xffffffc0001c8802 */ /* 0x000fe20000000f00 */
[----:B------:R-:W-:Y:S01]  /*3030*/  @!P0 FFMA R3, R3, 1.84467440737095516160e+19, RZ ;  /* 0x5f80000003038823 */ /* 0x000fe200000000ff */
[----:B------:R-:W-:Y:S02]  /*3040*/  @!P1 FFMA R0, R0, 1.84467440737095516160e+19, RZ ;  /* 0x5f80000000009823 */ /* 0x000fe400000000ff */
[----:B------:R-:W-:-:S07]  /*3050*/  @!P1 IADD3 R28, PT, PT, R28, 0x40, RZ ;  /* 0x000000401c1c9810 */ /* 0x000fce0007ffe0ff */
.L_x_163:
[----:B------:R-:W-:Y:S01]  /*3060*/  LEA R27, R15, 0xc0800000, 0x17 ;  /* 0xc08000000f1b7811 */ /* 0x000fe200078eb8ff */
[----:B------:R-:W-:Y:S03]  /*3070*/  BSSY.RECONVERGENT B2, `(.L_x_168) ;  /* 0x0000036000027945 */ /* 0x000fe60003800200 */
[----:B------:R-:W-:Y:S02]  /*3080*/  IADD3 R27, PT, PT, -R27, R0, RZ ;  /* 0x000000001b1b7210 */ /* 0x000fe40007ffe1ff */
[----:B------:R-:W-:Y:S02]  /*3090*/  IADD3 R0, PT, PT, R26, -0x7f, RZ ;  /* 0xffffff811a007810 */ /* 0x000fe40007ffe0ff */
[----:B------:R-:W0:Y:S01]  /*30a0*/  MUFU.RCP R17, R27 ;  /* 0x0000001b00117308 */ /* 0x000e220000001000 */
[----:B------:R-:W-:Y:S01]  /*30b0*/  FADD.FTZ R26, -R27, -RZ ;  /* 0x800000ff1b1a7221 */ /* 0x000fe20000010100 */
[C---:B------:R-:W-:Y:S01]  /*30c0*/  IADD3 R15, PT, PT, R0.reuse, 0x7f, -R15 ;  /* 0x0000007f000f7810 */ /* 0x040fe20007ffe80f */
[----:B------:R-:W-:-:S03]  /*30d0*/  IMAD R3, R0, -0x800000, R3 ;  /* 0xff80000000037824 */ /* 0x000fc600078e0203 */
[----:B------:R-:W-:Y:S01]  /*30e0*/  IADD3 R28, PT, PT, R15, R28, RZ ;  /* 0x0000001c0f1c7210 */ /* 0x000fe20007ffe0ff */
        /* <DEDUP_REMOVED lines=8> */
[----:B------:R-:W-:-:S04]  /*3170*/  LOP3.LUT R3, R3, 0xff, RZ, 0xc0, !PT ;  /* 0x000000ff03037812 */ /* 0x000fc800078ec0ff */
[----:B------:R-:W-:-:S05]  /*3180*/  IADD3 R3, PT, PT, R3, R28, RZ ;  /* 0x0000001c03037210 */ /* 0x000fca0007ffe0ff */
        /* <DEDUP_REMOVED lines=10> */
[CCC-:B------:R-:W-:Y:S01]  /*3230*/  FFMA.RP R28, R0.reuse, R26.reuse, R15.reuse ;  /* 0x0000001a001c7223 */ /* 0x1c0fe2000000800f */
[CCC-:B------:R-:W-:Y:S01]  /*3240*/  FFMA.RM R17, R0.reuse, R26.reuse, R15.reuse ;  /* 0x0000001a00117223 */ /* 0x1c0fe2000000400f */
[----:B------:R-:W-:Y:S01]  /*3250*/  FFMA.RZ R0, R0, R26, R15 ;  /* 0x0000001a00007223 */ /* 0x000fe2000000c00f */
[C---:B------:R-:W-:Y:S02]  /*3260*/  IADD3 R15, PT, PT, R3.reuse, 0x20, RZ ;  /* 0x00000020030f7810 */ /* 0x040fe40007ffe0ff */
[C---:B------:R-:W-:Y:S02]  /*3270*/  ISETP.NE.AND P2, PT, R3.reuse, RZ, PT ;  /* 0x000000ff0300720c */ /* 0x040fe40003f45270 */
[----:B------:R-:W-:Y:S02]  /*3280*/  LOP3.LUT R0, R0, 0x7fffff, RZ, 0xc0, !PT ;  /* 0x007fffff00007812 */ /* 0x000fe400078ec0ff */
[----:B------:R-:W-:Y:S02]  /*3290*/  ISETP.NE.AND P1, PT, R3, RZ, PT ;  /* 0x000000ff0300720c */ /* 0x000fe40003f25270 */
[----:B------:R-:W-:-:S02]  /*32a0*/  LOP3.LUT R0, R0, 0x800000, RZ, 0xfc, !PT ;  /* 0x0080000000007812 */ /* 0x000fc400078efcff */
[----:B------:R-:W-:Y:S02]  /*32b0*/  IADD3 R3, PT, PT, -R3, RZ, RZ ;  /* 0x000000ff03037210 */ /* 0x000fe40007ffe1ff */
[----:B------:R-:W-:Y:S02]  /*32c0*/  SHF.L.U32 R15, R0, R15, RZ ;  /* 0x0000000f000f7219 */ /* 0x000fe400000006ff */
[----:B------:R-:W-:Y:S02]  /*32d0*/  FSETP.NEU.FTZ.AND P0, PT, R28, R17, PT ;  /* 0x000000111c00720b */ /* 0x000fe40003f1d000 */
[----:B------:R-:W-:Y:S02]  /*32e0*/  SEL R3, R3, RZ, P2 ;  /* 0x000000ff03037207 */ /* 0x000fe40001000000 */
[----:B------:R-:W-:Y:S02]  /*32f0*/  ISETP.NE.AND P1, PT, R15, RZ, P1 ;  /* 0x000000ff0f00720c */ /* 0x000fe40000f25270 */
[----:B------:R-:W-:-:S02]  /*3300*/  SHF.R.U32.HI R15, RZ, R3, R0 ;  /* 0x00000003ff0f7219 */ /* 0x000fc40000011600 */
[----:B------:R-:W-:Y:S02]  /*3310*/  PLOP3.LUT P0, PT, P0, P1, PT, 0xf8, 0x8f ;  /* 0x00000000008f781c */ /* 0x000fe40000703f70 */
[----:B------:R-:W-:Y:S02]  /*3320*/  SHF.R.U32.HI R3, RZ, 0x1, R15 ;  /* 0x00000001ff037819 */ /* 0x000fe4000001160f */
[----:B------:R-:W-:-:S04]  /*3330*/  SEL R0, RZ, 0x1, !P0 ;  /* 0x00000001ff007807 */ /* 0x000fc80004000000 */
[----:B------:R-:W-:-:S04]  /*3340*/  LOP3.LUT R0, R0, 0x1, R3, 0xf8, !PT ;  /* 0x0000000100007812 */ /* 0x000fc800078ef803 */
[----:B------:R-:W-:-:S04]  /*3350*/  LOP3.LUT R0, R0, R15, RZ, 0xc0, !PT ;  /* 0x0000000f00007212 */ /* 0x000fc800078ec0ff */
[----:B------:R-:W-:-:S04]  /*3360*/  IADD3 R0, PT, PT, R3, R0, RZ ;  /* 0x0000000003007210 */ /* 0x000fc80007ffe0ff */
[----:B------:R-:W-:Y:S01]  /*3370*/  LOP3.LUT R27, R0, R27, RZ, 0xfc, !PT ;  /* 0x0000001b001b7212 */ /* 0x000fe200078efcff */
[----:B------:R-:W-:Y:S06]  /*3380*/  BRA `(.L_x_171) ;  /* 0x0000000000107947 */ /* 0x000fec0003800000 */
.L_x_170:
[----:B------:R-:W-:-:S04]  /*3390*/  LOP3.LUT R27, R27, 0x80000000, RZ, 0xc0, !PT ;  /* 0x800000001b1b7812 */ /* 0x000fc800078ec0ff */
[----:B------:R-:W-:Y:S01]  /*33a0*/  LOP3.LUT R27, R27, 0x7f800000, RZ, 0xfc, !PT ;  /* 0x7f8000001b1b7812 */ /* 0x000fe200078efcff */
[----:B------:R-:W-:Y:S06]  /*33b0*/  BRA `(.L_x_171) ;  /* 0x0000000000047947 */ /* 0x000fec0003800000 */
.L_x_169:
[----:B------:R-:W-:-:S07]  /*33c0*/  LEA R27, R28, R27, 0x17 ;  /* 0x0000001b1c1b7211 */ /* 0x000fce00078eb8ff */
.L_x_171:
[----:B------:R-:W-:Y:S05]  /*33d0*/  BSYNC.RECONVERGENT B2 ;  /* 0x0000000000027941 */ /* 0x000fea0003800200 */
.L_x_168:
[----:B------:R-:W-:Y:S01]  /*33e0*/  MOV R0, R27 ;  /* 0x0000001b00007202 */ /* 0x000fe20000000f00 */
[----:B------:R-:W-:Y:S06]  /*33f0*/  BRA `(.L_x_172) ;  /* 0x0000000000207947 */ /* 0x000fec0003800000 */
.L_x_167:
[----:B------:R-:W-:-:S04]  /*3400*/  LOP3.LUT R0, R0, 0x80000000, R3, 0x48, !PT ;  /* 0x8000000000007812 */ /* 0x000fc800078e4803 */
[----:B------:R-:W-:Y:S01]  /*3410*/  LOP3.LUT R0, R0, 0x7f800000, RZ, 0xfc, !PT ;  /* 0x7f80000000007812 */ /* 0x000fe200078efcff */
[----:B------:R-:W-:Y:S06]  /*3420*/  BRA `(.L_x_172) ;  /* 0x0000000000147947 */ /* 0x000fec0003800000 */
.L_x_166:
[----:B------:R-:W-:Y:S01]  /*3430*/  LOP3.LUT R0, R0, 0x80000000, R3, 0x48, !PT ;  /* 0x8000000000007812 */ /* 0x000fe200078e4803 */
[----:B------:R-:W-:Y:S06]  /*3440*/  BRA `(.L_x_172) ;  /* 0x00000000000c7947 */ /* 0x000fec0003800000 */
.L_x_165:
[----:B------:R-:W0:Y:S01]  /*3450*/  MUFU.RSQ R0, -QNAN ;  /* 0xffc0000000007908 */ /* 0x000e220000001400 */
[----:B------:R-:W-:Y:S05]  /*3460*/  BRA `(.L_x_172) ;  /* 0x0000000000047947 */ /* 0x000fea0003800000 */
.L_x_164:
[----:B------:R-:W-:-:S07]  /*3470*/  FADD.FTZ R0, R3, R0 ;  /* 0x0000000003007221 */ /* 0x000fce0000010000 */
.L_x_172:
[----:B------:R-:W-:Y:S05]  /*3480*/  BSYNC.RECONVERGENT B1 ;  /* 0x0000000000017941 */ /* 0x000fea0003800200 */
.L_x_162:
[----:B------:R-:W-:-:S04]  /*3490*/  HFMA2 R17, -RZ, RZ, 0, 0 ;  /* 0x00000000ff117431 */ /* 0x000fc800000001ff */
[----:B0-----:R-:W-:Y:S05]  /*34a0*/  RET.REL.NODEC R16 `(_Z13gpuPMCCNoTestPKfmS0_mmS0_S0_S0_Pf) ;  /* 0xffffffc810d47950 */ /* 0x001fea0003c3ffff */
.L_x_173:
        /* <DEDUP_REMOVED lines=13> */
.L_x_343:


//--------------------- .text._Z11gpuSDNoTestPKfmS0_mmS0_S0_Pf --------------------------
	.section	.text._Z11gpuSDNoTestPKfmS0_mmS0_S0_Pf,"ax",@progbits
	.align	128
        .global         _Z11gpuSDNoTestPKfmS0_mmS0_S0_Pf
        .type           _Z11gpuSDNoTestPKfmS0_mmS0_S0_Pf,@function
        .size           _Z11gpuSDNoTestPKfmS0_mmS0_S0_Pf,(.L_x_345 - _Z11gpuSDNoTestPKfmS0_mmS0_S0_Pf)
        .other          _Z11gpuSDNoTestPKfmS0_mmS0_S0_Pf,@"STO_CUDA_ENTRY STV_DEFAULT"
_Z11gpuSDNoTestPKfmS0_mmS0_S0_Pf:
.text._Z11gpuSDNoTestPKfmS0_mmS0_S0_Pf:
        /* <DEDUP_REMOVED lines=11> */
[----:B------:R-:W1:Y:S01]  /*00b0*/  S2UR UR7, SR_CgaCtaId ;  /* 0x00000000000779c3 */ /* 0x000e620000008800 */
[----:B------:R-:W2:Y:S01]  /*00c0*/  LDCU.64 UR10, c[0x0][0x358] ;  /* 0x00006b00ff0a77ac */ /* 0x000ea20008000a00 */
[----:B------:R-:W-:Y:S01]  /*00d0*/  BSSY.RECONVERGENT B0, `(.L_x_174) ;  /* 0x000001a000007945 */ /* 0x000fe20003800200 */
[----:B------:R-:W-:Y:S01]  /*00e0*/  UMOV UR6, 0x400 ;  /* 0x0000040000067882 */ /* 0x000fe20000000000 */
[----:B0-----:R-:W-:-:S13]  /*00f0*/  ISETP.NE.AND P1, PT, R6, RZ, PT ;  /* 0x000000ff0600720c */ /* 0x001fda0003f25270 */
[----:B-12---:R-:W-:Y:S05]  /*0100*/  @P1 BRA `(.L_x_175) ;  /* 0x0000000000581947 */ /* 0x006fea0003800000 */
[----:B------:R-:W0:Y:S01]  /*0110*/  LDC.64 R2, c[0x0][0x3b0] ;  /* 0x0000ec00ff027b82 */ /* 0x000e220000000a00 */
[----:B------:R-:W-:-:S04]  /*0120*/  IMAD.WIDE.U32 R10, R12, UR8, RZ ;  /* 0x000000080c0a7c25 */ /* 0x000fc8000f8e00ff */
[----:B------:R-:W-:Y:S01]  /*0130*/  IMAD R11, R13, UR8, R11 ;  /* 0x000000080d0b7c24 */ /* 0x000fe2000f8e020b */
[C---:B------:R-:W-:Y:S01]  /*0140*/  IADD3 R0, P2, PT, R9.reuse, R10, RZ ;  /* 0x0000000a09007210 */ /* 0x040fe20007f5e0ff */
[C---:B------:R-:W-:Y:S01]  /*0150*/  IMAD.SHL.U32 R8, R10.reuse, 0x2, RZ ;  /* 0x000000020a087824 */ /* 0x040fe200078e00ff */
[----:B------:R-:W1:Y:S02]  /*0160*/  LDC.64 R4, c[0x0][0x3a8] ;  /* 0x0000ea00ff047b82 */ /* 0x000e640000000a00 */
[--C-:B------:R-:W-:Y:S02]  /*0170*/  SHF.L.U64.HI R12, R10, 0x1, R11.reuse ;  /* 0x000000010a0c7819 */ /* 0x100fe4000001020b */
[----:B------:R-:W-:Y:S01]  /*0180*/  LEA R10, P0, R9, R8, 0x1 ;  /* 0x00000008090a7211 */ /* 0x000fe200078008ff */
[----:B------:R-:W-:-:S03]  /*0190*/  IMAD.X R8, RZ, RZ, R11, P2 ;  /* 0x000000ffff087224 */ /* 0x000fc600010e060b */
[----:B------:R-:W-:Y:S02]  /*01a0*/  LEA.HI.X R11, R9, R12, RZ, 0x1, P0 ;  /* 0x0000000c090b7211 */ /* 0x000fe400000f0cff */
[----:B0-----:R-:W-:-:S04]  /*01b0*/  LEA R2, P2, R0, R2, 0x2 ;  /* 0x0000000200027211 */ /* 0x001fc800078410ff */
[----:B------:R-:W-:Y:S02]  /*01c0*/  LEA.HI.X R3, R0, R3, R8, 0x2, P2 ;  /* 0x0000000300037211 */ /* 0x000fe400010f1408 */
[----:B-1----:R-:W-:-:S03]  /*01d0*/  LEA R4, P0, R10, R4, 0x2 ;  /* 0x000000040a047211 */ /* 0x002fc600078010ff */
[----:B------:R-:W2:Y:S01]  /*01e0*/  LDG.E R2, desc[UR10][R2.64] ;  /* 0x0000000a02027981 */ /* 0x000ea2000c1e1900 */
[----:B------:R-:W-:-:S05]  /*01f0*/  LEA.HI.X R5, R10, R5, R11, 0x2, P0 ;  /* 0x000000050a057211 */ /* 0x000fca00000f140b */
[----:B------:R-:W3:Y:S04]  /*0200*/  LDG.E R10, desc[UR10][R4.64] ;  /* 0x0000000a040a7981 */ /* 0x000ee8000c1e1900 */
[----:B------:R-:W3:Y:S01]  /*0210*/  LDG.E R11, desc[UR10][R4.64+0x4] ;  /* 0x0000040a040b7981 */ /* 0x000ee2000c1e1900 */
[----:B------:R-:W0:Y:S01]  /*0220*/  S2UR UR5, SR_CgaCtaId ;  /* 0x00000000000579c3 */ /* 0x000e220000008800 */
[----:B------:R-:W-:Y:S02]  /*0230*/  UMOV UR4, 0x400 ;  /* 0x0000040000047882 */ /* 0x000fe40000000000 */
[----:B0-----:R-:W-:-:S09]  /*0240*/  ULEA UR4, UR5, UR4, 0x18 ;  /* 0x0000000405047291 */ /* 0x001fd2000f8ec0ff */
[----:B--2---:R0:W-:Y:S04]  /*0250*/  STS [UR4+0x8], R2 ;  /* 0x00000802ff007988 */ /* 0x0041e80008000804 */
[----:B---3--:R0:W-:Y:S02]  /*0260*/  STS.64 [UR4], R10 ;  /* 0x0000000aff007988 */ /* 0x0081e40008000a04 */
.L_x_175:
[----:B------:R-:W-:Y:S05]  /*0270*/  BSYNC.RECONVERGENT B0 ;  /* 0x0000000000007941 */ /* 0x000fea0003800200 */
.L_x_174:
[----:B------:R-:W-:Y:S01]  /*0280*/  BAR.SYNC.DEFER_BLOCKING 0x0 ;  /* 0x0000000000007b1d */ /* 0x000fe20000010000 */
[----:B------:R-:W-:Y:S02]  /*0290*/  UIADD3 UR4, UPT, UPT, UR6, 0xc, URZ ;  /* 0x0000000c06047890 */ /* 0x000fe4000fffe0ff */
[----:B------:R-:W-:Y:S02]  /*02a0*/  UIADD3 UR5, UPT, UPT, UR6, 0x4c, URZ ;  /* 0x0000004c06057890 */ /* 0x000fe4000fffe0ff */
[----:B------:R-:W-:-:S03]  /*02b0*/  ULEA UR4, UR7, UR4, 0x18 ;  /* 0x0000000407047291 */ /* 0x000fc6000f8ec0ff */
[----:B------:R-:W1:Y:S01]  /*02c0*/  LDC.64 R4, c[0x0][0x3a0] ;  /* 0x0000e800ff047b82 */ /* 0x000e620000000a00 */
[----:B------:R-:W-:Y:S01]  /*02d0*/  ULEA UR5, UR7, UR5, 0x18 ;  /* 0x0000000507057291 */ /* 0x000fe2000f8ec0ff */
[----:B------:R-:W-:Y:S01]  /*02e0*/  BSSY.RECONVERGENT B0, `(.L_x_176) ;  /* 0x00000d0000007945 */ /* 0x000fe20003800200 */
[----:B------:R-:W-:-:S04]  /*02f0*/  LEA R0, R6, UR4, 0x2 ;  /* 0x0000000406007c11 */ /* 0x000fc8000f8e10ff */
[C---:B------:R-:W-:Y:S01]  /*0300*/  LEA R8, R6.reuse, UR5, 0x2 ;  /* 0x0000000506087c11 */ /* 0x040fe2000f8e10ff */
[----:B------:R2:W-:Y:S04]  /*0310*/  STS [R0], RZ ;  /* 0x000000ff00007388 */ /* 0x0005e80000000800 */
[----:B------:R2:W-:Y:S01]  /*0320*/  STS [R8], RZ ;  /* 0x000000ff08007388 */ /* 0x0005e20000000800 */
[----:B-1----:R-:W-:-:S04]  /*0330*/  ISETP.GE.U32.AND P0, PT, R6, R4, PT ;  /* 0x000000040600720c */ /* 0x002fc80003f06070 */
[----:B------:R-:W-:-:S13]  /*0340*/  ISETP.GE.U32.AND.EX P0, PT, RZ, R5, PT, P0 ;  /* 0x00000005ff00720c */ /* 0x000fda0003f06100 */
[----:B--2---:R-:W-:Y:S05]  /*0350*/  @P0 BRA `(.L_x_177) ;  /* 0x0000000c00200947 */ /* 0x004fea0003800000 */
[----:B------:R-:W-:Y:S01]  /*0360*/  LOP3.LUT R3, RZ, R6, RZ, 0x33, !PT ;  /* 0x00000006ff037212 */ /* 0x000fe200078e33ff */
[----:B------:R-:W-:Y:S01]  /*0370*/  ULEA UR4, UR7, UR6, 0x18 ;  /* 0x0000000607047291 */ /* 0x000fe2000f8ec0ff */
[----:B------:R-:W-:Y:S01]  /*0380*/  BSSY.RECONVERGENT B1, `(.L_x_178) ;  /* 0x000005d000017945 */ /* 0x000fe20003800200 */
[----:B------:R-:W-:Y:S01]  /*0390*/  HFMA2 R21, -RZ, RZ, 0, 0 ;  /* 0x00000000ff157431 */ /* 0x000fe200000001ff */
[----:B------:R-:W-:Y:S01]  /*03a0*/  IADD3 R18, P2, PT, R3, R4, RZ ;  /* 0x0000000403127210 */ /* 0x000fe20007f5e0ff */
[----:B------:R-:W-:Y:S01]  /*03b0*/  IMAD.MOV.U32 R23, RZ, RZ, RZ ;  /* 0x000000ffff177224 */ /* 0x000fe200078e00ff */
[----:B------:R-:W-:Y:S01]  /*03c0*/  MOV R20, R6 ;  /* 0x0000000600147202 */ /* 0x000fe20000000f00 */
[----:B------:R-:W-:Y:S01]  /*03d0*/  IMAD.MOV.U32 R19, RZ, RZ, RZ ;  /* 0x000000ffff137224 */ /* 0x000fe200078e00ff */
[----:B------:R-:W-:Y:S02]  /*03e0*/  ISETP.GE.U32.AND P0, PT, R18, 0x70, PT ;  /* 0x000000701200780c */ /* 0x000fe40003f06070 */
[----:B------:R-:W-:Y:S01]  /*03f0*/  IADD3.X R15, PT, PT, R5, -0x1, RZ, P2, !PT ;  /* 0xffffffff050f7810 */ /* 0x000fe200017fe4ff */
[----:B0-----:R-:W0:Y:S03]  /*0400*/  LDS.64 R2, [UR4] ;  /* 0x00000004ff027984 */ /* 0x001e260008000a00 */
[----:B------:R-:W-:-:S02]  /*0410*/  ISETP.GE.U32.AND.EX P0, PT, R15, RZ, PT, P0 ;  /* 0x000000ff0f00720c */ /* 0x000fc40003f06100 */
[----:B------:R-:W-:-:S04]  /*0420*/  SHF.R.U64 R14, R18, 0x4, R15 ;  /* 0x00000004120e7819 */ /* 0x000fc8000000120f */
[----:B------:R-:W-:-:S04]  /*0430*/  IADD3 R14, P2, PT, R14, 0x1, RZ ;  /* 0x000000010e0e7810 */ /* 0x000fc80007f5e0ff */
[----:B------:R-:W-:-:S03]  /*0440*/  LEA.HI.X R15, R15, RZ, RZ, 0x1c, P2 ;  /* 0x000000ff0f0f7211 */ /* 0x000fc600010fe4ff */
[----:B------:R-:W-:Y:S06]  /*0450*/  @!P0 BRA `(.L_x_179) ;  /* 0x00000004003c8947 */ /* 0x000fec0003800000 */
[----:B------:R-:W1:Y:S01]  /*0460*/  LDCU.64 UR4, c[0x0][0x380] ;  /* 0x00007000ff0477ac */ /* 0x000e620008000a00 */
[----:B------:R-:W-:Y:S01]  /*0470*/  MOV R7, RZ ;  /* 0x000000ff00077202 */ /* 0x000fe20000000f00 */
[----:B------:R-:W-:Y:S01]  /*0480*/  IMAD.MOV.U32 R21, RZ, RZ, RZ ;  /* 0x000000ffff157224 */ /* 0x000fe200078e00ff */
[----:B------:R-:W-:Y:S01]  /*0490*/  LOP3.LUT R15, R15, 0x1fffffff, RZ, 0xc0, !PT ;  /* 0x1fffffff0f0f7812 */ /* 0x000fe200078ec0ff */
[----:B------:R-:W2:Y:S01]  /*04a0*/  LDCU.64 UR12, c[0x0][0x390] ;  /* 0x00007200ff0c77ac */ /* 0x000ea20008000a00 */
[----:B------:R-:W-:Y:S01]  /*04b0*/  MOV R20, R6 ;  /* 0x0000000600147202 */ /* 0x000fe20000000f00 */
[----:B------:R-:W-:-:S04]  /*04c0*/  IMAD.WIDE.U32 R12, R4, UR8, R6 ;  /* 0x00000008040c7c25 */ /* 0x000fc8000f8e0006 */
[----:B------:R-:W-:-:S04]  /*04d0*/  IMAD.WIDE.U32 R10, R9, R4, R6 ;  /* 0x00000004090a7225 */ /* 0x000fc800078e0006 */
[----:B------:R-:W-:Y:S02]  /*04e0*/  IMAD R17, R5, UR8, R13 ;  /* 0x0000000805117c24 */ /* 0x000fe4000f8e020d */
[----:B------:R-:W-:Y:S01]  /*04f0*/  IMAD R13, R9, R5, R11 ;  /* 0x00000005090d7224 */ /* 0x000fe200078e020b */
[----:B-1----:R-:W-:Y:S01]  /*0500*/  LEA R16, P0, R12, UR4, 0x2 ;  /* 0x000000040c107c11 */ /* 0x002fe2000f8010ff */
[----:B------:R-:W-:Y:S01]  /*0510*/  IMAD.MOV.U32 R19, RZ, RZ, RZ ;  /* 0x000000ffff137224 */ /* 0x000fe200078e00ff */
[----:B--2---:R-:W-:Y:S02]  /*0520*/  LEA R11, P2, R10, UR12, 0x2 ;  /* 0x0000000c0a0b7c11 */ /* 0x004fe4000f8410ff */
[----:B------:R-:W-:Y:S02]  /*0530*/  LEA.HI.X R17, R12, UR5, R17, 0x2, P0 ;  /* 0x000000050c117c11 */ /* 0x000fe400080f1411 */
[----:B------:R-:W-:Y:S02]  /*0540*/  LEA.HI.X R13, R10, UR13, R13, 0x2, P2 ;  /* 0x0000000d0a0d7c11 */ /* 0x000fe400090f140d */
[----:B------:R-:W-:-:S02]  /*0550*/  IADD3 R12, P2, PT, R11, 0x100, RZ ;  /* 0x000001000b0c7810 */ /* 0x000fc40007f5e0ff */
[----:B------:R-:W-:Y:S02]  /*0560*/  IADD3 R10, P0, PT, R16, 0x100, RZ ;  /* 0x00000100100a7810 */ /* 0x000fe40007f1e0ff */
[----:B------:R-:W-:Y:S01]  /*0570*/  LOP3.LUT R16, R14, 0xfffffff8, RZ, 0xc0, !PT ;  /* 0xfffffff80e107812 */ /* 0x000fe200078ec0ff */
[----:B------:R-:W-:Y:S01]  /*0580*/  IMAD.X R13, RZ, RZ, R13, P2 ;  /* 0x000000ffff0d7224 */ /* 0x000fe200010e060d */
[----:B------:R-:W-:-:S09]  /*0590*/  IADD3.X R11, PT, PT, RZ, R17, RZ, P0, !PT ;  /* 0x00000011ff0b7210 */ /* 0x000fd200007fe4ff */
.L_x_180:
[----:B------:R-:W0:Y:S04]  /*05a0*/  LDG.E R17, desc[UR10][R10.64+-0x100] ;  /* 0xffff000a0a117981 */ /* 0x000e28000c1e1900 */
[----:B------:R-:W2:Y:S04]  /*05b0*/  LDG.E R22, desc[UR10][R12.64+-0x100] ;  /* 0xffff000a0c167981 */ /* 0x000ea8000c1e1900 */
[----:B------:R-:W3:Y:S04]  /*05c0*/  LDG.E R26, desc[UR10][R12.64+-0xc0] ;  /* 0xffff400a0c1a7981 */ /* 0x000ee8000c1e1900 */
[----:B------:R-:W4:Y:S01]  /*05d0*/  LDG.E R25, desc[UR10][R10.64+-0xc0] ;  /* 0xffff400a0a197981 */ /* 0x000f22000c1e1900 */
[----:B0-----:R-:W-:-:S03]  /*05e0*/  FADD R24, -R2, R17 ;  /* 0x0000001102187221 */ /* 0x001fc60000000100 */
[----:B------:R-:W5:Y:S01]  /*05f0*/  LDG.E R17, desc[UR10][R10.64+-0x80] ;  /* 0xffff800a0a117981 */ /* 0x000f62000c1e1900 */
[----:B------:R-:W-:Y:S01]  /*0600*/  FFMA R27, R24, R24, R23 ;  /* 0x00000018181b7223 */ /* 0x000fe20000000017 */
[--C-:B--2---:R-:W-:Y:S02]  /*0610*/  FADD R24, R22, -R3.reuse ;  /* 0x8000000316187221 */ /* 0x104fe40000000000 */
[----:B------:R-:W2:Y:S04]  /*0620*/  LDG.E R23, desc[UR10][R10.64+-0x40] ;  /* 0xffffc00a0a177981 */ /* 0x000ea8000c1e1900 */
[----:B------:R-:W2:Y:S01]  /*0630*/  LDG.E R22, desc[UR10][R12.64+-0x80] ;  /* 0xffff800a0c167981 */ /* 0x000ea2000c1e1900 */
[----:B---3--:R-:W-:Y:S01]  /*0640*/  FADD R26, R26, -R3 ;  /* 0x800000031a1a7221 */ /* 0x008fe20000000000 */
[----:B------:R-:W-:-:S02]  /*0650*/  FFMA R21, R24, R24, R21 ;  /* 0x0000001818157223 */ /* 0x000fc40000000015 */
[----:B------:R-:W3:Y:S01]  /*0660*/  LDG.E R24, desc[UR10][R12.64+-0x40] ;  /* 0xffffc00a0c187981 */ /* 0x000ee2000c1e1900 */
[----:B----4-:R-:W-:Y:S01]  /*0670*/  FADD R28, -R2, R25 ;  /* 0x00000019021c7221 */ /* 0x010fe20000000100 */
[----:B------:R-:W-:Y:S02]  /*0680*/  FFMA R25, R26, R26, R21 ;  /* 0x0000001a1a197223 */ /* 0x000fe40000000015 */
[----:B------:R-:W4:Y:S04]  /*0690*/  LDG.E R26, desc[UR10][R12.64] ;  /* 0x0000000a0c1a7981 */ /* 0x000f28000c1e1900 */
[----:B------:R-:W4:Y:S01]  /*06a0*/  LDG.E R21, desc[UR10][R10.64] ;  /* 0x0000000a0a157981 */ /* 0x000f22000c1e1900 */
[----:B------:R-:W-:Y:S01]  /*06b0*/  FFMA R27, R28, R28, R27 ;  /* 0x0000001c1c1b7223 */ /* 0x000fe2000000001b */
[----:B-----5:R-:W-:-:S02]  /*06c0*/  FADD R28, -R2, R17 ;  /* 0x00000011021c7221 */ /* 0x020fc40000000100 */
[----:B------:R-:W5:Y:S02]  /*06d0*/  LDG.E R17, desc[UR10][R10.64+0x40] ;  /* 0x0000400a0a117981 */ /* 0x000f64000c1e1900 */
[----:B------:R-:W-:Y:S01]  /*06e0*/  FFMA R27, R28, R28, R27 ;  /* 0x0000001c1c1b7223 */ /* 0x000fe2000000001b */
[----:B--2---:R-:W-:Y:S01]  /*06f0*/  FADD R22, R22, -R3 ;  /* 0x8000000316167221 */ /* 0x004fe20000000000 */
[----:B------:R-:W-:-:S03]  /*0700*/  FADD R28, -R2, R23 ;  /* 0x00000017021c7221 */ /* 0x000fc60000000100 */
[----:B------:R-:W-:Y:S01]  /*0710*/  FFMA R23, R22, R22, R25 ;  /* 0x0000001616177223 */ /* 0x000fe20000000019 */
[----:B---3--:R-:W-:Y:S01]  /*0720*/  FADD R24, R24, -R3 ;  /* 0x8000000318187221 */ /* 0x008fe20000000000 */
[----:B------:R-:W2:Y:S01]  /*0730*/  LDG.E R22, desc[UR10][R12.64+0x40] ;  /* 0x0000400a0c167981 */ /* 0x000ea2000c1e1900 */
[----:B------:R-:W-:Y:S01]  /*0740*/  FFMA R25, R28, R28, R27 ;  /* 0x0000001c1c197223 */ /* 0x000fe2000000001b */
[----:B----4-:R-:W-:Y:S01]  /*0750*/  FADD R26, R26, -R3 ;  /* 0x800000031a1a7221 */ /* 0x010fe20000000000 */
[----:B------:R-:W-:Y:S02]  /*0760*/  FFMA R27, R24, R24, R23 ;  /* 0x00000018181b7223 */ /* 0x000fe40000000017 */
[----:B------:R-:W3:Y:S01]  /*0770*/  LDG.E R23, desc[UR10][R10.64+0x80] ;  /* 0x0000800a0a177981 */ /* 0x000ee2000c1e1900 */
[----:B------:R-:W-:-:S03]  /*0780*/  FADD R28, -R2, R21 ;  /* 0x00000015021c7221 */ /* 0x000fc60000000100 */
[----:B------:R-:W4:Y:S01]  /*0790*/  LDG.E R24, desc[UR10][R12.64+0x80] ;  /* 0x0000800a0c187981 */ /* 0x000f22000c1e1900 */
[----:B------:R-:W-:-:S03]  /*07a0*/  FFMA R27, R26, R26, R27 ;  /* 0x0000001a1a1b7223 */ /* 0x000fc6000000001b */
[----:B------:R-:W4:Y:S04]  /*07b0*/  LDG.E R21, desc[UR10][R10.64+0xc0] ;  /* 0x0000c00a0a157981 */ /* 0x000f28000c1e1900 */
[----:B------:R0:W4:Y:S01]  /*07c0*/  LDG.E R26, desc[UR10][R12.64+0xc0] ;  /* 0x0000c00a0c1a7981 */ /* 0x000122000c1e1900 */
[----:B------:R-:W-:-:S04]  /*07d0*/  IADD3 R16, P0, PT, R16, -0x8, RZ ;  /* 0xfffffff810107810 */ /* 0x000fc80007f1e0ff */
[----:B------:R-:W-:Y:S02]  /*07e0*/  IADD3.X R15, PT, PT, R15, -0x1, RZ, P0, !PT ;  /* 0xffffffff0f0f7810 */ /* 0x000fe400007fe4ff */
[----:B------:R-:W-:Y:S01]  /*07f0*/  ISETP.NE.U32.AND P0, PT, R16, RZ, PT ;  /* 0x000000ff1000720c */ /* 0x000fe20003f05070 */
[----:B------:R-:W-:-:S03]  /*0800*/  FFMA R25, R28, R28, R25 ;  /* 0x0000001c1c197223 */ /* 0x000fc60000000019 */
[----:B------:R-:W-:Y:S02]  /*0810*/  ISETP.NE.AND.EX P0, PT, R15, RZ, PT, P0 ;  /* 0x000000ff0f00720c */ /* 0x000fe40003f05300 */
[----:B0-----:R-:W-:Y:S02]  /*0820*/  IADD3 R12, P4, PT, R12, 0x200, RZ ;  /* 0x000002000c0c7810 */ /* 0x001fe40007f9e0ff */
[----:B------:R-:W-:Y:S02]  /*0830*/  IADD3 R20, P2, PT, R20, 0x80, RZ ;  /* 0x0000008014147810 */ /* 0x000fe40007f5e0ff */
[----:B------:R-:W-:Y:S01]  /*0840*/  IADD3 R10, P3, PT, R10, 0x200, RZ ;  /* 0x000002000a0a7810 */ /* 0x000fe20007f7e0ff */
[----:B------:R-:W-:Y:S01]  /*0850*/  IMAD.X R13, RZ, RZ, R13, P4 ;  /* 0x000000ffff0d7224 */ /* 0x000fe200020e060d */
[----:B------:R-:W-:Y:S02]  /*0860*/  IADD3.X R19, PT, PT, RZ, R19, RZ, P2, !PT ;  /* 0x00000013ff137210 */ /* 0x000fe400017fe4ff */
[----:B------:R-:W-:Y:S01]  /*0870*/  IADD3.X R11, PT, PT, RZ, R11, RZ, P3, !PT ;  /* 0x0000000bff0b7210 */ /* 0x000fe20001ffe4ff */
[----:B-----5:R-:W-:-:S04]  /*0880*/  FADD R28, -R2, R17 ;  /* 0x00000011021c7221 */ /* 0x020fc80000000100 */
[----:B------:R-:W-:Y:S01]  /*0890*/  FFMA R25, R28, R28, R25 ;  /* 0x0000001c1c197223 */ /* 0x000fe20000000019 */
[----:B--2---:R-:W-:-:S04]  /*08a0*/  FADD R22, R22, -R3 ;  /* 0x8000000316167221 */ /* 0x004fc80000000000 */
[----:B------:R-:W-:Y:S01]  /*08b0*/  FFMA R17, R22, R22, R27 ;  /* 0x0000001616117223 */ /* 0x000fe2000000001b */
[----:B---3--:R-:W-:Y:S01]  /*08c0*/  FADD R22, -R2, R23 ;  /* 0x0000001702167221 */ /* 0x008fe20000000100 */
[----:B----4-:R-:W-:-:S03]  /*08d0*/  FADD R24, R24, -R3 ;  /* 0x8000000318187221 */ /* 0x010fc60000000000 */
[----:B------:R-:W-:Y:S01]  /*08e0*/  FFMA R23, R22, R22, R25 ;  /* 0x0000001616177223 */ /* 0x000fe20000000019 */
[----:B------:R-:W-:Y:S01]  /*08f0*/  FFMA R17, R24, R24, R17 ;  /* 0x0000001818117223 */ /* 0x000fe20000000011 */
[----:B------:R-:W-:Y:S01]  /*0900*/  FADD R22, -R2, R21 ;  /* 0x0000001502167221 */ /* 0x000fe20000000100 */
[----:B------:R-:W-:-:S03]  /*0910*/  FADD R26, R26, -R3 ;  /* 0x800000031a1a7221 */ /* 0x000fc60000000000 */
[----:B------:R-:W-:Y:S01]  /*0920*/  FFMA R23, R22, R22, R23 ;  /* 0x0000001616177223 */ /* 0x000fe20000000017 */
[----:B------:R-:W-:Y:S01]  /*0930*/  FFMA R21, R26, R26, R17 ;  /* 0x0000001a1a157223 */ /* 0x000fe20000000011 */
[----:B------:R-:W-:Y:S06]  /*0940*/  @P0 BRA `(.L_x_180) ;  /* 0xfffffffc00140947 */ /* 0x000fec000383ffff */
.L_x_179:
[----:B------:R-:W-:Y:S05]  /*0950*/  BSYNC.RECONVERGENT B1 ;  /* 0x0000000000017941 */ /* 0x000fea0003800200 */
.L_x_178:
[----:B------:R-:W-:Y:S01]  /*0960*/  LOP3.LUT R10, R14, 0x7, RZ, 0xc0, !PT ;  /* 0x000000070e0a7812 */ /* 0x000fe200078ec0ff */
[----:B------:R-:W-:Y:S03]  /*0970*/  BSSY.RECONVERGENT B1, `(.L_x_181) ;  /* 0x0000064000017945 */ /* 0x000fe60003800200 */
[----:B------:R-:W-:-:S04]  /*0980*/  ISETP.NE.U32.AND P0, PT, R10, RZ, PT ;  /* 0x000000ff0a00720c */ /* 0x000fc80003f05070 */
[----:B------:R-:W-:-:S13]  /*0990*/  ISETP.NE.AND.EX P0, PT, RZ, RZ, PT, P0 ;  /* 0x000000ffff00720c */ /* 0x000fda0003f05300 */
[----:B------:R-:W-:Y:S05]  /*09a0*/  @!P0 BRA `(.L_x_182) ;  /* 0x0000000400808947 */ /* 0x000fea0003800000 */
[----:B------:R-:W-:Y:S01]  /*09b0*/  ISETP.GE.U32.AND P2, PT, R10, 0x4, PT ;  /* 0x000000040a00780c */ /* 0x000fe20003f46070 */
[----:B------:R-:W-:Y:S01]  /*09c0*/  BSSY.RECONVERGENT B2, `(.L_x_183) ;  /* 0x000002c000027945 */ /* 0x000fe20003800200 */
[----:B------:R-:W-:Y:S02]  /*09d0*/  LOP3.LUT R22, R14, 0x3, RZ, 0xc0, !PT ;  /* 0x000000030e167812 */ /* 0x000fe400078ec0ff */
[----:B------:R-:W-:Y:S02]  /*09e0*/  ISETP.GE.U32.AND.EX P2, PT, RZ, RZ, PT, P2 ;  /* 0x000000ffff00720c */ /* 0x000fe40003f46120 */
[----:B------:R-:W-:-:S04]  /*09f0*/  ISETP.NE.U32.AND P0, PT, R22, RZ, PT ;  /* 0x000000ff1600720c */ /* 0x000fc80003f05070 */
[----:B------:R-:W-:-:S07]  /*0a00*/  ISETP.NE.AND.EX P0, PT, RZ, RZ, PT, P0 ;  /* 0x000000ffff00720c */ /* 0x000fce0003f05300 */
[----:B------:R-:W-:Y:S06]  /*0a10*/  @!P2 BRA `(.L_x_184) ;  /* 0x000000000098a947 */ /* 0x000fec0003800000 */
[----:B------:R-:W1:Y:S01]  /*0a20*/  LDCU.64 UR4, c[0x0][0x380] ;  /* 0x00007000ff0477ac */ /* 0x000e620008000a00 */
[----:B------:R-:W-:Y:S01]  /*0a30*/  MOV R13, R19 ;  /* 0x00000013000d7202 */ /* 0x000fe20000000f00 */
[----:B------:R-:W-:Y:S01]  /*0a40*/  IMAD.MOV.U32 R12, RZ, RZ, R20 ;  /* 0x000000ffff0c7224 */ /* 0x000fe200078e0014 */
[----:B------:R-:W2:Y:S03]  /*0a50*/  LDCU.64 UR12, c[0x0][0x390] ;  /* 0x00007200ff0c77ac */ /* 0x000ea60008000a00 */
[----:B------:R-:W-:-:S04]  /*0a60*/  IMAD.WIDE.U32 R10, R4, UR8, R12 ;  /* 0x00000008040a7c25 */ /* 0x000fc8000f8e000c */
[----:B------:R-:W-:-:S04]  /*0a70*/  IMAD.WIDE.U32 R12, R9, R4, R12 ;  /* 0x00000004090c7225 */ /* 0x000fc800078e000c */
[----:B------:R-:W-:Y:S02]  /*0a80*/  IMAD R15, R5, UR8, R11 ;  /* 0x00000008050f7c24 */ /* 0x000fe4000f8e020b */
[----:B------:R-:W-:Y:S01]  /*0a90*/  IMAD R11, R9, R5, R13 ;  /* 0x00000005090b7224 */ /* 0x000fe200078e020d */
[----:B-1----:R-:W-:Y:S02]  /*0aa0*/  LEA R14, P2, R10, UR4, 0x2 ;  /* 0x000000040a0e7c11 */ /* 0x002fe4000f8410ff */
[----:B--2---:R-:W-:Y:S02]  /*0ab0*/  LEA R16, P3, R12, UR12, 0x2 ;  /* 0x0000000c0c107c11 */ /* 0x004fe4000f8610ff */
[----:B------:R-:W-:Y:S02]  /*0ac0*/  LEA.HI.X R15, R10, UR5, R15, 0x2, P2 ;  /* 0x000000050a0f7c11 */ /* 0x000fe400090f140f */
[----:B------:R-:W-:-:S03]  /*0ad0*/  LEA.HI.X R17, R12, UR13, R11, 0x2, P3 ;  /* 0x0000000d0c117c11 */ /* 0x000fc600098f140b */
[----:B------:R-:W0:Y:S04]  /*0ae0*/  LDG.E R27, desc[UR10][R14.64] ;  /* 0x0000000a0e1b7981 */ /* 0x000e28000c1e1900 */
[----:B------:R-:W2:Y:S04]  /*0af0*/  LDG.E R26, desc[UR10][R16.64] ;  /* 0x0000000a101a7981 */ /* 0x000ea8000c1e1900 */
[----:B------:R-:W3:Y:S04]  /*0b00*/  LDG.E R13, desc[UR10][R14.64+0x40] ;  /* 0x0000400a0e0d7981 */ /* 0x000ee8000c1e1900 */
[----:B------:R-:W4:Y:S04]  /*0b10*/  LDG.E R12, desc[UR10][R16.64+0x40] ;  /* 0x0000400a100c7981 */ /* 0x000f28000c1e1900 */
[----:B------:R-:W5:Y:S04]  /*0b20*/  LDG.E R11, desc[UR10][R14.64+0x80] ;  /* 0x0000800a0e0b7981 */ /* 0x000f68000c1e1900 */
[----:B------:R-:W5:Y:S04]  /*0b30*/  LDG.E R10, desc[UR10][R16.64+0x80] ;  /* 0x0000800a100a7981 */ /* 0x000f68000c1e1900 */
[----:B------:R-:W5:Y:S04]  /*0b40*/  LDG.E R25, desc[UR10][R14.64+0xc0] ;  /* 0x0000c00a0e197981 */ /* 0x000f68000c1e1900 */
[----:B------:R-:W5:Y:S01]  /*0b50*/  LDG.E R24, desc[UR10][R16.64+0xc0] ;  /* 0x0000c00a10187981 */ /* 0x000f62000c1e1900 */
[----:B------:R-:W-:-:S05]  /*0b60*/  IADD3 R20, P2, PT, R20, 0x40, RZ ;  /* 0x0000004014147810 */ /* 0x000fca0007f5e0ff */
[----:B------:R-:W-:Y:S02]  /*0b70*/  IMAD.X R19, RZ, RZ, R19, P2 ;  /* 0x000000ffff137224 */ /* 0x000fe400010e0613 */
[----:B0-----:R-:W-:Y:S01]  /*0b80*/  FADD R28, -R2, R27 ;  /* 0x0000001b021c7221 */ /* 0x001fe20000000100 */
[----:B--2---:R-:W-:-:S03]  /*0b90*/  FADD R26, R26, -R3 ;  /* 0x800000031a1a7221 */ /* 0x004fc60000000000 */
[----:B------:R-:W-:Y:S01]  /*0ba0*/  FFMA R23, R28, R28, R23 ;  /* 0x0000001c1c177223 */ /* 0x000fe20000000017 */
[----:B---3--:R-:W-:Y:S01]  /*0bb0*/  FADD R28, -R2, R13 ;  /* 0x0000000d021c7221 */ /* 0x008fe20000000100 */
[----:B------:R-:W-:Y:S01]  /*0bc0*/  FFMA R21, R26, R26, R21 ;  /* 0x0000001a1a157223 */ /* 0x000fe20000000015 */
[----:B----4-:R-:W-:Y:S02]  /*0bd0*/  FADD R12, R12, -R3 ;  /* 0x800000030c0c7221 */ /* 0x010fe40000000000 */
[----:B------:R-:W-:Y:S01]  /*0be0*/  FFMA R23, R28, R28, R23 ;  /* 0x0000001c1c177223 */ /* 0x000fe20000000017 */
[----:B-----5:R-:W-:Y:S01]  /*0bf0*/  FADD R26, -R2, R11 ;  /* 0x0000000b021a7221 */ /* 0x020fe20000000100 */
[----:B------:R-:W-:Y:S01]  /*0c00*/  FFMA R21, R12, R12, R21 ;  /* 0x0000000c0c157223 */ /* 0x000fe20000000015 */
[----:B------:R-:W-:Y:S02]  /*0c10*/  FADD R10, R10, -R3 ;  /* 0x800000030a0a7221 */ /* 0x000fe40000000000 */
[----:B------:R-:W-:Y:S01]  /*0c20*/  FFMA R23, R26, R26, R23 ;  /* 0x0000001a1a177223 */ /* 0x000fe20000000017 */
[----:B------:R-:W-:Y:S01]  /*0c30*/  FADD R12, -R2, R25 ;  /* 0x00000019020c7221 */ /* 0x000fe20000000100 */
[----:B------:R-:W-:Y:S01]  /*0c40*/  FFMA R21, R10, R10, R21 ;  /* 0x0000000a0a157223 */ /* 0x000fe20000000015 */
[----:B------:R-:W-:-:S02]  /*0c50*/  FADD R24, R24, -R3 ;  /* 0x8000000318187221 */ /* 0x000fc40000000000 */
[----:B------:R-:W-:Y:S02]  /*0c60*/  FFMA R23, R12, R12, R23 ;  /* 0x0000000c0c177223 */ /* 0x000fe40000000017 */
[----:B------:R-:W-:-:S07]  /*0c70*/  FFMA R21, R24, R24, R21 ;  /* 0x0000001818157223 */ /* 0x000fce0000000015 */
.L_x_184:
[----:B------:R-:W-:Y:S05]  /*0c80*/  BSYNC.RECONVERGENT B2 ;  /* 0x0000000000027941 */ /* 0x000fea0003800200 */
.L_x_183:
[----:B------:R-:W-:Y:S05]  /*0c90*/  @!P0 BRA `(.L_x_182) ;  /* 0x0000000000c48947 */ /* 0x000fea0003800000 */
[----:B------:R-:W-:Y:S01]  /*0ca0*/  ISETP.NE.U32.AND P0, PT, R22, 0x1, PT ;  /* 0x000000011600780c */ /* 0x000fe20003f05070 */
[----:B------:R-:W-:Y:S01]  /*0cb0*/  BSSY.RECONVERGENT B2, `(.L_x_185) ;  /* 0x000001d000027945 */ /* 0x000fe20003800200 */
[----:B------:R-:W-:Y:S02]  /*0cc0*/  LOP3.LUT P2, RZ, R18, 0x10, RZ, 0xc0, !PT ;  /* 0x0000001012ff7812 */ /* 0x000fe4000784c0ff */
[----:B------:R-:W-:-:S13]  /*0cd0*/  ISETP.NE.AND.EX P0, PT, RZ, RZ, PT, P0 ;  /* 0x000000ffff00720c */ /* 0x000fda0003f05300 */
[----:B------:R-:W-:Y:S05]  /*0ce0*/  @!P0 BRA `(.L_x_186) ;  /* 0x0000000000648947 */ /* 0x000fea0003800000 */
[----:B------:R-:W1:Y:S01]  /*0cf0*/  LDCU.64 UR4, c[0x0][0x380] ;  /* 0x00007000ff0477ac */ /* 0x000e620008000a00 */
[----:B------:R-:W-:Y:S01]  /*0d00*/  MOV R18, R20 ;  /* 0x0000001400127202 */ /* 0x000fe20000000f00 */
[----:B------:R-:W2:Y:S04]  /*0d10*/  LDCU.64 UR12, c[0x0][0x390] ;  /* 0x00007200ff0c77ac */ /* 0x000ea80008000a00 */
        /* <DEDUP_REMOVED lines=11> */
[----:B------:R-:W4:Y:S01]  /*0dd0*/  LDG.E R18, desc[UR10][R16.64+0x40] ;  /* 0x0000400a10127981 */ /* 0x000f22000c1e1900 */
        /* <DEDUP_REMOVED lines=8> */
[----:B------:R-:W-:Y:S02]  /*0e60*/  FFMA R23, R12, R12, R23 ;  /* 0x0000000c0c177223 */ /* 0x000fe40000000017 */
[----:B------:R-:W-:-:S07]  /*0e70*/  FFMA R21, R18, R18, R21 ;  /* 0x0000001212157223 */ /* 0x000fce0000000015 */
.L_x_186:
[----:B------:R-:W-:Y:S05]  /*0e80*/  BSYNC.RECONVERGENT B2 ;  /* 0x0000000000027941 */ /* 0x000fea0003800200 */
.L_x_185:
[----:B------:R-:W-:Y:S05]  /*0e90*/  @P2 BRA `(.L_x_182) ;  /* 0x0000000000442947 */ /* 0x000fea0003800000 */
        /* <DEDUP_REMOVED lines=12> */
[----:B------:R-:W2:Y:S01]  /*0f60*/  LDG.E R5, desc[UR10][R4.64] ;  /* 0x0000000a04057981 */ /* 0x000ea2000c1e1900 */
[----:B0-----:R-:W-:Y:S01]  /*0f70*/  FADD R10, R12, -R3 ;  /* 0x800000030c0a7221 */ /* 0x001fe20000000000 */
[----:B--2---:R-:W-:-:S03]  /*0f80*/  FADD R2, -R2, R5 ;  /* 0x0000000502027221 */ /* 0x004fc60000000100 */
[----:B------:R-:W-:Y:S01]  /*0f90*/  FFMA R21, R10, R10, R21 ;  /* 0x0000000a0a157223 */ /* 0x000fe20000000015 */
[----:B------:R-:W-:-:S07]  /*0fa0*/  FFMA R23, R2, R2, R23 ;  /* 0x0000000202177223 */ /* 0x000fce0000000017 */
.L_x_182:
[----:B------:R-:W-:Y:S05]  /*0fb0*/  BSYNC.RECONVERGENT B1 ;  /* 0x0000000000017941 */ /* 0x000fea0003800200 */
.L_x_181:
[----:B------:R1:W-:Y:S04]  /*0fc0*/  STS [R0], R23 ;  /* 0x0000001700007388 */ /* 0x0003e80000000800 */
[----:B------:R1:W-:Y:S02]  /*0fd0*/  STS [R8], R21 ;  /* 0x0000001508007388 */ /* 0x0003e40000000800 */
.L_x_177:
[----:B------:R-:W-:Y:S05]  /*0fe0*/  BSYNC.RECONVERGENT B0 ;  /* 0x0000000000007941 */ /* 0x000fea0003800200 */
.L_x_176:
[----:B------:R-:W-:Y:S01]  /*0ff0*/  BAR.SYNC.DEFER_BLOCKING 0x0 ;  /* 0x0000000000007b1d */ /* 0x000fe20000010000 */
[C---:B------:R-:W-:Y:S02]  /*1000*/  ISETP.GT.U32.AND P0, PT, R6.reuse, 0x7, PT ;  /* 0x000000070600780c */ /* 0x040fe40003f04070 */
[----:B------:R-:W-:-:S03]  /*1010*/  ISETP.GT.U32.AND P2, PT, R6, 0x3, PT ;  /* 0x000000030600780c */ /* 0x000fc60003f44070 */
[----:B------:R-:W-:Y:S08]  /*1020*/  BSSY.RECONVERGENT B0, `(.L_x_187) ;  /* 0x0000027000007945 */ /* 0x000ff00003800200 */
[----:B0-----:R-:W-:Y:S04]  /*1030*/  @!P0 LDS R2, [R0+0x20] ;  /* 0x0000200000028984 */ /* 0x001fe80000000800 */
[----:B------:R-:W0:Y:S02]  /*1040*/  @!P0 LDS R3, [R0] ;  /* 0x0000000000038984 */ /* 0x000e240000000800 */
[----:B0-----:R-:W-:-:S05]  /*1050*/  @!P0 FADD R3, R2, R3 ;  /* 0x0000000302038221 */ /* 0x001fca0000000000 */
[----:B------:R-:W-:Y:S04]  /*1060*/  @!P0 STS [R0], R3 ;  /* 0x0000000300008388 */ /* 0x000fe80000000800 */
[----:B------:R-:W-:Y:S04]  /*1070*/  @!P0 LDS R2, [R8+0x20] ;  /* 0x0000200008028984 */ /* 0x000fe80000000800 */
[----:B------:R-:W0:Y:S02]  /*1080*/  @!P0 LDS R5, [R8] ;  /* 0x0000000008058984 */ /* 0x000e240000000800 */
[----:B0-----:R-:W-:-:S05]  /*1090*/  @!P0 FADD R5, R2, R5 ;  /* 0x0000000502058221 */ /* 0x001fca0000000000 */
[----:B------:R-:W-:Y:S01]  /*10a0*/  @!P0 STS [R8], R5 ;  /* 0x0000000508008388 */ /* 0x000fe20000000800 */
[----:B------:R-:W-:Y:S01]  /*10b0*/  BAR.SYNC.DEFER_BLOCKING 0x0 ;  /* 0x0000000000007b1d */ /* 0x000fe20000010000 */
[----:B------:R-:W-:-:S05]  /*10c0*/  ISETP.GT.U32.AND P0, PT, R6, 0x1, PT ;  /* 0x000000010600780c */ /* 0x000fca0003f04070 */
[----:B------:R-:W-:Y:S04]  /*10d0*/  @!P2 LDS R2, [R0+0x10] ;  /* 0x000010000002a984 */ /* 0x000fe80000000800 */
[----:B------:R-:W0:Y:S02]  /*10e0*/  @!P2 LDS R7, [R0] ;  /* 0x000000000007a984 */ /* 0x000e240000000800 */
[----:B0-----:R-:W-:-:S05]  /*10f0*/  @!P2 FADD R7, R2, R7 ;  /* 0x000000070207a221 */ /* 0x001fca0000000000 */
[----:B------:R-:W-:Y:S04]  /*1100*/  @!P2 STS [R0], R7 ;  /* 0x000000070000a388 */ /* 0x000fe80000000800 */
[----:B------:R-:W-:Y:S04]  /*1110*/  @!P2 LDS R2, [R8+0x10] ;  /* 0x000010000802a984 */ /* 0x000fe80000000800 */
[----:B------:R-:W0:Y:S02]  /*1120*/  @!P2 LDS R3, [R8] ;  /* 0x000000000803a984 */ /* 0x000e240000000800 */
[----:B0-----:R-:W-:-:S05]  /*1130*/  @!P2 FADD R3, R2, R3 ;  /* 0x000000030203a221 */ /* 0x001fca0000000000 */
[----:B------:R-:W-:Y:S01]  /*1140*/  @!P2 STS [R8], R3 ;  /* 0x000000030800a388 */ /* 0x000fe20000000800 */
[----:B------:R-:W-:Y:S06]  /*1150*/  BAR.SYNC.DEFER_BLOCKING 0x0 ;  /* 0x0000000000007b1d */ /* 0x000fec0000010000 */
[----:B------:R-:W-:Y:S04]  /*1160*/  @!P0 LDS R2, [R0+0x8] ;  /* 0x0000080000028984 */ /* 0x000fe80000000800 */
[----:B------:R-:W0:Y:S02]  /*1170*/  @!P0 LDS R5, [R0] ;  /* 0x0000000000058984 */ /* 0x000e240000000800 */
[----:B0-----:R-:W-:-:S05]  /*1180*/  @!P0 FADD R5, R2, R5 ;  /* 0x0000000502058221 */ /* 0x001fca0000000000 */
[----:B------:R-:W-:Y:S04]  /*1190*/  @!P0 STS [R0], R5 ;  /* 0x0000000500008388 */ /* 0x000fe80000000800 */
[----:B------:R-:W-:Y:S04]  /*11a0*/  @!P0 LDS R2, [R8+0x8] ;  /* 0x0000080008028984 */ /* 0x000fe80000000800 */
[----:B------:R-:W0:Y:S02]  /*11b0*/  @!P0 LDS R7, [R8] ;  /* 0x0000000008078984 */ /* 0x000e240000000800 */
[----:B0-----:R-:W-:-:S05]  /*11c0*/  @!P0 FADD R7, R2, R7 ;  /* 0x0000000702078221 */ /* 0x001fca0000000000 */
[----:B------:R0:W-:Y:S01]  /*11d0*/  @!P0 STS [R8], R7 ;  /* 0x0000000708008388 */ /* 0x0001e20000000800 */
[----:B------:R-:W-:Y:S06]  /*11e0*/  BAR.SYNC.DEFER_BLOCKING 0x0 ;  /* 0x0000000000007b1d */ /* 0x000fec0000010000 */
[----:B------:R-:W-:Y:S05]  /*11f0*/  @P1 BRA `(.L_x_188) ;  /* 0x0000000000241947 */ /* 0x000fea0003800000 */
[----:B------:R-:W-:Y:S01]  /*1200*/  ULEA UR4, UR7, UR6, 0x18 ;  /* 0x0000000607047291 */ /* 0x000fe2000f8ec0ff */
[----:B------:R-:W-:Y:S08]  /*1210*/  LDS R3, [R0] ;  /* 0x0000000000037984 */ /* 0x000ff00000000800 */
[----:B------:R-:W2:Y:S02]  /*1220*/  LDS R2, [UR4+0x10] ;  /* 0x00001004ff027984 */ /* 0x000ea40008000800 */
[----:B--2---:R-:W-:-:S05]  /*1230*/  FADD R3, R2, R3 ;  /* 0x0000000302037221 */ /* 0x004fca0000000000 */
[----:B------:R-:W-:Y:S04]  /*1240*/  STS [R0], R3 ;  /* 0x0000000300007388 */ /* 0x000fe80000000800 */
[----:B------:R-:W-:Y:S04]  /*1250*/  LDS R2, [UR4+0x50] ;  /* 0x00005004ff027984 */ /* 0x000fe80008000800 */
[----:B------:R-:W2:Y:S02]  /*1260*/  LDS R5, [R8] ;  /* 0x0000000008057984 */ /* 0x000ea40000000800 */
[----:B--2---:R-:W-:-:S05]  /*1270*/  FADD R5, R2, R5 ;  /* 0x0000000502057221 */ /* 0x004fca0000000000 */
[----:B------:R2:W-:Y:S02]  /*1280*/  STS [R8], R5 ;  /* 0x0000000508007388 */ /* 0x0005e40000000800 */
.L_x_188:
[----:B------:R-:W-:Y:S05]  /*1290*/  BSYNC.RECONVERGENT B0 ;  /* 0x0000000000007941 */ /* 0x000fea0003800200 */
.L_x_187:
[----:B------:R-:W-:Y:S06]  /*12a0*/  BAR.SYNC.DEFER_BLOCKING 0x0 ;  /* 0x0000000000007b1d */ /* 0x000fec0000010000 */
[----:B------:R-:W-:Y:S05]  /*12b0*/  @P1 EXIT ;  /* 0x000000000000194d */ /* 0x000fea0003800000 */
[----:B------:R-:W-:-:S09]  /*12c0*/  ULEA UR6, UR7, UR6, 0x18 ;  /* 0x0000000607067291 */ /* 0x000fd2000f8ec0ff */
[----:B0-----:R-:W0:Y:S02]  /*12d0*/  LDS.64 R6, [UR6+0x8] ;  /* 0x00000806ff067984 */ /* 0x001e240008000a00 */
[----:B0-----:R-:W-:-:S04]  /*12e0*/  FADD R3, R6, -1 ;  /* 0xbf80000006037421 */ /* 0x001fc80000000000 */
[----:B-1----:R-:W2:Y:S08]  /*12f0*/  MUFU.RCP R0, R3 ;  /* 0x0000000300007308 */ /* 0x002eb00000001000 */
[----:B------:R-:W0:Y:S01]  /*1300*/  FCHK P0, R7, R3 ;  /* 0x0000000307007302 */ /* 0x000e220000000000 */
[----:B--2---:R-:W-:-:S04]  /*1310*/  FFMA R5, -R3, R0, 1 ;  /* 0x3f80000003057423 */ /* 0x004fc80000000100 */
[----:B------:R-:W-:-:S04]  /*1320*/  FFMA R0, R0, R5, R0 ;  /* 0x0000000500007223 */ /* 0x000fc80000000000 */
[----:B------:R-:W-:-:S04]  /*1330*/  FFMA R5, R7, R0, RZ ;  /* 0x0000000007057223 */ /* 0x000fc800000000ff */
[----:B------:R-:W-:-:S04]  /*1340*/  FFMA R2, -R3, R5, R7 ;  /* 0x0000000503027223 */ /* 0x000fc80000000107 */
[----:B------:R-:W-:Y:S01]  /*1350*/  FFMA R0, R0, R2, R5 ;  /* 0x0000000200007223 */ /* 0x000fe20000000005 */
[----:B0-----:R-:W-:Y:S06]  /*1360*/  @!P0 BRA `(.L_x_189) ;  /* 0x00000000000c8947 */ /* 0x001fec0003800000 */
[----:B------:R-:W-:Y:S01]  /*1370*/  IMAD.MOV.U32 R0, RZ, RZ, R7 ;  /* 0x000000ffff007224 */ /* 0x000fe200078e0007 */
[----:B------:R-:W-:-:S07]  /*1380*/  MOV R2, 0x13a0 ;  /* 0x000013a000027802 */ /* 0x000fce0000000f00 */
[----:B------:R-:W-:Y:S05]  /*1390*/  CALL.REL.NOINC `($__internal_7_$__cuda_sm3x_div_rn_noftz_f32_slowpath) ;  /* 0x0000000400287944 */ /* 0x000fea0003c00000 */
.L_x_189:
[----:B------:R-:W-:Y:S01]  /*13a0*/  IADD3 R2, PT, PT, R0, -0xd000000, RZ ;  /* 0xf300000000027810 */ /* 0x000fe20007ffe0ff */
[----:B------:R0:W1:Y:S03]  /*13b0*/  MUFU.RSQ R5, R0 ;  /* 0x0000000000057308 */ /* 0x0000660000001400 */
[----:B------:R-:W-:-:S13]  /*13c0*/  ISETP.GT.U32.AND P0, PT, R2, 0x727fffff, PT ;  /* 0x727fffff0200780c */ /* 0x000fda0003f04070 */
[----:B0-----:R-:W-:Y:S05]  /*13d0*/  @!P0 BRA `(.L_x_190) ;  /* 0x0000000000108947 */ /* 0x001fea0003800000 */
[----:B------:R-:W-:-:S07]  /*13e0*/  MOV R6, 0x1400 ;  /* 0x0000140000067802 */ /* 0x000fce0000000f00 */
[----:B-1----:R-:W-:Y:S05]  /*13f0*/  CALL.REL.NOINC `($__internal_6_$__cuda_sm20_sqrt_rn_f32_slowpath) ;  /* 0x0000000000b87944 */ /* 0x002fea0003c00000 */
[----:B------:R-:W-:Y:S01]  /*1400*/  IMAD.MOV.U32 R7, RZ, RZ, R2 ;  /* 0x000000ffff077224 */ /* 0x000fe200078e0002 */
[----:B------:R-:W-:Y:S06]  /*1410*/  BRA `(.L_x_191) ;  /* 0x0000000000107947 */ /* 0x000fec0003800000 */
.L_x_190:
[C---:B-1----:R-:W-:Y:S01]  /*1420*/  FMUL.FTZ R7, R5.reuse, R0 ;  /* 0x0000000005077220 */ /* 0x042fe20000410000 */
[----:B------:R-:W-:-:S03]  /*1430*/  FMUL.FTZ R2, R5, 0.5 ;  /* 0x3f00000005027820 */ /* 0x000fc60000410000 */
[----:B------:R-:W-:-:S04]  /*1440*/  FFMA R0, -R7, R7, R0 ;  /* 0x0000000707007223 */ /* 0x000fc80000000100 */
[----:B------:R-:W-:-:S07]  /*1450*/  FFMA R7, R0, R2, R7 ;  /* 0x0000000200077223 */ /* 0x000fce0000000007 */
.L_x_191:
[----:B------:R-:W0:Y:S01]  /*1460*/  S2UR UR5, SR_CgaCtaId ;  /* 0x00000000000579c3 */ /* 0x000e220000008800 */
[----:B------:R-:W-:Y:S01]  /*1470*/  UMOV UR4, 0x400 ;  /* 0x0000040000047882 */ /* 0x000fe20000000000 */
[----:B------:R-:W1:Y:S06]  /*1480*/  MUFU.RCP R6, R3 ;  /* 0x0000000300067308 */ /* 0x000e6c0000001000 */
[----:B------:R-:W2:Y:S08]  /*1490*/  LDC.64 R12, c[0x0][0x398] ;  /* 0x0000e600ff0c7b82 */ /* 0x000eb00000000a00 */
[----:B------:R-:W3:Y:S01]  /*14a0*/  LDC.64 R10, c[0x0][0x3b8] ;  /* 0x0000ee00ff0a7b82 */ /* 0x000ee20000000a00 */
[----:B0-----:R-:W-:Y:S01]  /*14b0*/  ULEA UR4, UR5, UR4, 0x18 ;  /* 0x0000000405047291 */ /* 0x001fe2000f8ec0ff */
[----:B--2---:R-:W-:-:S08]  /*14c0*/  IMAD.WIDE.U32 R4, R12, UR8, RZ ;  /* 0x000000080c047c25 */ /* 0x004fd0000f8e00ff */
[----:B------:R-:W0:Y:S01]  /*14d0*/  LDS R2, [UR4+0x4c] ;  /* 0x00004c04ff027984 */ /* 0x000e220008000800 */
[----:B------:R-:W-:Y:S01]  /*14e0*/  IMAD R13, R13, UR8, R5 ;  /* 0x000000080d0d7c24 */ /* 0x000fe2000f8e0205 */
[----:B------:R-:W-:-:S04]  /*14f0*/  SHF.L.U32 R0, R4, 0x1, RZ ;  /* 0x0000000104007819 */ /* 0x000fc800000006ff */
[----:B------:R-:W-:Y:S02]  /*1500*/  SHF.L.U64.HI R4, R4, 0x1, R13 ;  /* 0x0000000104047819 */ /* 0x000fe4000001020d */
[----:B------:R-:W-:-:S04]  /*1510*/  LEA R0, P0, R9, R0, 0x1 ;  /* 0x0000000009007211 */ /* 0x000fc800078008ff */
[----:B------:R-:W-:Y:S02]  /*1520*/  LEA.HI.X R9, R9, R4, RZ, 0x1, P0 ;  /* 0x0000000409097211 */ /* 0x000fe400000f0cff */
[----:B---3--:R-:W-:-:S04]  /*1530*/  LEA R4, P0, R0, R10, 0x2 ;  /* 0x0000000a00047211 */ /* 0x008fc800078010ff */
[----:B------:R-:W-:Y:S01]  /*1540*/  LEA.HI.X R5, R0, R11, R9, 0x2, P0 ;  /* 0x0000000b00057211 */ /* 0x000fe200000f1409 */
[----:B-1----:R-:W-:-:S04]  /*1550*/  FFMA R9, -R3, R6, 1 ;  /* 0x3f80000003097423 */ /* 0x002fc80000000106 */
[----:B------:R1:W-:Y:S01]  /*1560*/  STG.E desc[UR10][R4.64], R7 ;  /* 0x0000000704007986 */ /* 0x0003e2000c10190a */
[----:B------:R-:W-:Y:S02]  /*1570*/  FFMA R0, R6, R9, R6 ;  /* 0x0000000906007223 */ /* 0x000fe40000000006 */
[----:B0-----:R-:W0:Y:S02]  /*1580*/  FCHK P0, R2, R3 ;  /* 0x0000000302007302 */ /* 0x001e240000000000 */
[----:B------:R-:W-:-:S04]  /*1590*/  FFMA R9, R0, R2, RZ ;  /* 0x0000000200097223 */ /* 0x000fc800000000ff */
[----:B------:R-:W-:-:S04]  /*15a0*/  FFMA R6, -R3, R9, R2 ;  /* 0x0000000903067223 */ /* 0x000fc80000000102 */
[----:B------:R-:W-:Y:S01]  /*15b0*/  FFMA R0, R0, R6, R9 ;  /* 0x0000000600007223 */ /* 0x000fe20000000009 */
[----:B01----:R-:W-:Y:S06]  /*15c0*/  @!P0 BRA `(.L_x_192) ;  /* 0x00000000000c8947 */ /* 0x003fec0003800000 */
[----:B------:R-:W-:Y:S01]  /*15d0*/  IMAD.MOV.U32 R0, RZ, RZ, R2 ;  /* 0x000000ffff007224 */ /* 0x000fe200078e0002 */
[----:B------:R-:W-:-:S07]  /*15e0*/  MOV R2, 0x1600 ;  /* 0x0000160000027802 */ /* 0x000fce0000000f00 */
[----:B------:R-:W-:Y:S05]  /*15f0*/  CALL.REL.NOINC `($__internal_7_$__cuda_sm3x_div_rn_noftz_f32_slowpath) ;  /* 0x0000000000907944 */ /* 0x000fea0003c00000 */
.L_x_192:
        /* <DEDUP_REMOVED lines=8> */
.L_x_193:
[C---:B-1----:R-:W-:Y:S01]  /*1680*/  FMUL.FTZ R3, R7.reuse, R0 ;  /* 0x0000000007037220 */ /* 0x042fe20000410000 */
[----:B------:R-:W-:-:S03]  /*1690*/  FMUL.FTZ R2, R7, 0.5 ;  /* 0x3f00000007027820 */ /* 0x000fc60000410000 */
[----:B------:R-:W-:-:S04]  /*16a0*/  FFMA R0, -R3, R3, R0 ;  /* 0x0000000303007223 */ /* 0x000fc80000000100 */
[----:B------:R-:W-:-:S07]  /*16b0*/  FFMA R3, R0, R2, R3 ;  /* 0x0000000200037223 */ /* 0x000fce0000000003 */
.L_x_194:
[----:B------:R-:W-:Y:S01]  /*16c0*/  STG.E desc[UR10][R4.64+0x4], R3 ;  /* 0x0000040304007986 */ /* 0x000fe2000c10190a */
[----:B------:R-:W-:Y:S05]  /*16d0*/  EXIT ;  /* 0x000000000000794d */ /* 0x000fea0003800000 */
        .weak           $__internal_6_$__cuda_sm20_sqrt_rn_f32_slowpath
        .type           $__internal_6_$__cuda_sm20_sqrt_rn_f32_slowpath,@function
        .size           $__internal_6_$__cuda_sm20_sqrt_rn_f32_slowpath,($__internal_7_$__cuda_sm3x_div_rn_noftz_f32_slowpath - $__internal_6_$__cuda_sm20_sqrt_rn_f32_slowpath)
$__internal_6_$__cuda_sm20_sqrt_rn_f32_slowpath:
        /* <DEDUP_REMOVED lines=10> */
[----:B------:R-:W-:Y:S01]  /*1780*/  @!P0 MOV R2, R0 ;  /* 0x0000000000028202 */ /* 0x000fe20000000f00 */
[----:B------:R-:W-:Y:S06]  /*1790*/  @!P0 BRA `(.L_x_195) ;  /* 0x0000000000208947 */ /* 0x000fec0003800000 */
[----:B------:R-:W-:-:S04]  /*17a0*/  FFMA R0, R0, 1.84467440737095516160e+19, RZ ;  /* 0x5f80000000007823 */ /* 0x000fc800000000ff */
[----:B------:R-:W0:Y:S02]  /*17b0*/  MUFU.RSQ R7, R0 ;  /* 0x0000000000077308 */ /* 0x000e240000001400 */
[----:B0-----:R-:W-:Y:S01]  /*17c0*/  FMUL.FTZ R11, R0, R7 ;  /* 0x00000007000b7220 */ /* 0x001fe20000410000 */
[----:B------:R-:W-:-:S03]  /*17d0*/  FMUL.FTZ R7, R7, 0.5 ;  /* 0x3f00000007077820 */ /* 0x000fc60000410000 */
[----:B------:R-:W-:-:S04]  /*17e0*/  FADD.FTZ R2, -R11, -RZ ;  /* 0x800000ff0b027221 */ /* 0x000fc80000010100 */
[----:B------:R-:W-:-:S04]  /*17f0*/  FFMA R2, R11, R2, R0 ;  /* 0x000000020b027223 */ /* 0x000fc80000000000 */
[----:B------:R-:W-:-:S04]  /*1800*/  FFMA R2, R2, R7, R11 ;  /* 0x0000000702027223 */ /* 0x000fc8000000000b */
[----:B------:R-:W-:-:S07]  /*1810*/  FMUL.FTZ R2, R2, 2.3283064365386962891e-10 ;  /* 0x2f80000002027820 */ /* 0x000fce0000410000 */
.L_x_195:
[----:B------:R-:W-:-:S04]  /*1820*/  IMAD.MOV.U32 R7, RZ, RZ, 0x0 ;  /* 0x00000000ff077424 */ /* 0x000fc800078e00ff */
[----:B------:R-:W-:Y:S05]  /*1830*/  RET.REL.NODEC R6 `(_Z11gpuSDNoTestPKfmS0_mmS0_S0_Pf) ;  /* 0xffffffe406f07950 */ /* 0x000fea0003c3ffff */
        .weak           $__internal_7_$__cuda_sm3x_div_rn_noftz_f32_slowpath
        .type           $__internal_7_$__cuda_sm3x_div_rn_noftz_f32_slowpath,@function
        .size           $__internal_7_$__cuda_sm3x_div_rn_noftz_f32_slowpath,(.L_x_345 - $__internal_7_$__cuda_sm3x_div_rn_noftz_f32_slowpath)
$__internal_7_$__cuda_sm3x_div_rn_noftz_f32_slowpath:
[----:B------:R-:W-:Y:S02]  /*1840*/  SHF.R.U32.HI R7, RZ, 0x17, R3 ;  /* 0x00000017ff077819 */ /* 0x000fe40000011603 */
[----:B------:R-:W-:Y:S02]  /*1850*/  SHF.R.U32.HI R6, RZ, 0x17, R0 ;  /* 0x00000017ff067819 */ /* 0x000fe40000011600 */
[----:B------:R-:W-:Y:S02]  /*1860*/  LOP3.LUT R14, R7, 0xff, RZ, 0xc0, !PT ;  /* 0x000000ff070e7812 */ /* 0x000fe400078ec0ff */
[----:B------:R-:W-:Y:S02]  /*1870*/  LOP3.LUT R12, R6, 0xff, RZ, 0xc0, !PT ;  /* 0x000000ff060c7812 */ /* 0x000fe400078ec0ff */
[----:B------:R-:W-:Y:S02]  /*1880*/  IADD3 R10, PT, PT, R14, -0x1, RZ ;  /* 0xffffffff0e0a7810 */ /* 0x000fe40007ffe0ff */
[----:B------:R-:W-:Y:S01]  /*1890*/  MOV R7, R3 ;  /* 0x0000000300077202 */ /* 0x000fe20000000f00 */
[----:B------:R-:W-:Y:S01]  /*18a0*/  VIADD R8, R12, 0xffffffff ;  /* 0xffffffff0c087836 */ /* 0x000fe20000000000 */
        /* <DEDUP_REMOVED lines=22> */
[----:B------:R-:W-:Y:S01]  /*1a10*/  @P0 MOV R6, RZ ;  /* 0x000000ff00060202 */ /* 0x000fe20000000f00 */
[----:B------:R-:W-:Y:S02]  /*1a20*/  @!P0 IMAD.MOV.U32 R6, RZ, RZ, -0x40 ;  /* 0xffffffc0ff068424 */ /* 0x000fe400078e00ff */
[----:B------:R-:W-:Y:S01]  /*1a30*/  @!P0 FFMA R0, R0, 1.84467440737095516160e+19, RZ ;  /* 0x5f80000000008823 */ /* 0x000fe200000000ff */
[----:B------:R-:W-:Y:S02]  /*1a40*/  @!P1 FFMA R7, R3, 1.84467440737095516160e+19, RZ ;  /* 0x5f80000003079823 */ /* 0x000fe400000000ff */
[----:B------:R-:W-:-:S07]  /*1a50*/  @!P1 IADD3 R6, PT, PT, R6, 0x40, RZ ;  /* 0x0000004006069810 */ /* 0x000fce0007ffe0ff */
.L_x_196:
[----:B------:R-:W-:-:S05]  /*1a60*/  LEA R8, R14, 0xc0800000, 0x17 ;  /* 0xc08000000e087811 */ /* 0x000fca00078eb8ff */
[----:B------:R-:W-:Y:S01]  /*1a70*/  IMAD.IADD R8, R7, 0x1, -R8 ;  /* 0x0000000107087824 */ /* 0x000fe200078e0a08 */
[----:B------:R-:W-:-:S03]  /*1a80*/  IADD3 R7, PT, PT, R12, -0x7f, RZ ;  /* 0xffffff810c077810 */ /* 0x000fc60007ffe0ff */
[----:B------:R-:W0:Y:S01]  /*1a90*/  MUFU.RCP R10, R8 ;  /* 0x00000008000a7308 */ /* 0x000e220000001000 */
[----:B------:R-:W-:Y:S01]  /*1aa0*/  FADD.FTZ R11, -R8, -RZ ;  /* 0x800000ff080b7221 */ /* 0x000fe20000010100 */
[----:B------:R-:W-:-:S03]  /*1ab0*/  IMAD R0, R7, -0x800000, R0 ;  /* 0xff80000007007824 */ /* 0x000fc600078e0200 */
[----:B0-----:R-:W-:-:S04]  /*1ac0*/  FFMA R13, R10, R11, 1 ;  /* 0x3f8000000a0d7423 */ /* 0x001fc8000000000b */
[----:B------:R-:W-:-:S04]  /*1ad0*/  FFMA R15, R10, R13, R10 ;  /* 0x0000000d0a0f7223 */ /* 0x000fc8000000000a */
[----:B------:R-:W-:-:S04]  /*1ae0*/  FFMA R10, R0, R15, RZ ;  /* 0x0000000f000a7223 */ /* 0x000fc800000000ff */
[----:B------:R-:W-:-:S04]  /*1af0*/  FFMA R13, R11, R10, R0 ;  /* 0x0000000a0b0d7223 */ /* 0x000fc80000000000 */
[----:B------:R-:W-:-:S04]  /*1b00*/  FFMA R10, R15, R13, R10 ;  /* 0x0000000d0f0a7223 */ /* 0x000fc8000000000a */
[----:B------:R-:W-:Y:S01]  /*1b10*/  FFMA R13, R11, R10, R0 ;  /* 0x0000000a0b0d7223 */ /* 0x000fe20000000000 */
[----:B------:R-:W-:-:S03]  /*1b20*/  IADD3 R11, PT, PT, R7, 0x7f, -R14 ;  /* 0x0000007f070b7810 */ /* 0x000fc60007ffe80e */
[----:B------:R-:W-:Y:S02]  /*1b30*/  FFMA R0, R15, R13, R10 ;  /* 0x0000000d0f007223 */ /* 0x000fe4000000000a */
[----:B------:R-:W-:-:S03]  /*1b40*/  IMAD.IADD R11, R11, 0x1, R6 ;  /* 0x000000010b0b7824 */ /* 0x000fc600078e0206 */
        /* <DEDUP_REMOVED lines=14> */
[C---:B------:R-:W-:Y:S01]  /*1c30*/  IADD3 R11, PT, PT, R12.reuse, 0x20, RZ ;  /* 0x000000200c0b7810 */ /* 0x040fe20007ffe0ff */
[CCC-:B------:R-:W-:Y:S01]  /*1c40*/  FFMA.RM R7, R15.reuse, R13.reuse, R10.reuse ;  /* 0x0000000d0f077223 */ /* 0x1c0fe2000000400a */
[----:B------:R-:W-:Y:S02]  /*1c50*/  ISETP.NE.AND P2, PT, R12, RZ, PT ;  /* 0x000000ff0c00720c */ /* 0x000fe40003f45270 */
[----:B------:R-:W-:Y:S01]  /*1c60*/  LOP3.LUT R8, R6, 0x7fffff, RZ, 0xc0, !PT ;  /* 0x007fffff06087812 */ /* 0x000fe200078ec0ff */
[----:B------:R-:W-:Y:S01]  /*1c70*/  FFMA.RP R6, R15, R13, R10 ;  /* 0x0000000d0f067223 */ /* 0x000fe2000000800a */
[----:B------:R-:W-:Y:S01]  /*1c80*/  IMAD.MOV R10, RZ, RZ, -R12 ;  /* 0x000000ffff0a7224 */ /* 0x000fe200078e0a0c */
[----:B------:R-:W-:Y:S02]  /*1c90*/  ISETP.NE.AND P1, PT, R12, RZ, PT ;  /* 0x000000ff0c00720c */ /* 0x000fe40003f25270 */
        /* <DEDUP_REMOVED lines=10> */
[----:B------:R-:W-:-:S04]  /*1d40*/  LOP3.LUT R6, R6, R7, RZ, 0xc0, !PT ;  /* 0x0000000706067212 */ /* 0x000fc800078ec0ff */
[----:B------:R-:W-:-:S04]  /*1d50*/  IADD3 R11, PT, PT, R11, R6, RZ ;  /* 0x000000060b0b7210 */ /* 0x000fc80007ffe0ff */
[----:B------:R-:W-:Y:S01]  /*1d60*/  LOP3.LUT R0, R11, R0, RZ, 0xfc, !PT ;  /* 0x000000000b007212 */ /* 0x000fe200078efcff */
[----:B------:R-:W-:Y:S06]  /*1d70*/  BRA `(.L_x_203) ;  /* 0x0000000000347947 */ /* 0x000fec0003800000 */
.L_x_202:
[----:B------:R-:W-:-:S04]  /*1d80*/  LOP3.LUT R0, R0, 0x80000000, RZ, 0xc0, !PT ;  /* 0x8000000000007812 */ /* 0x000fc800078ec0ff */
[----:B------:R-:W-:Y:S01]  /*1d90*/  LOP3.LUT R0, R0, 0x7f800000, RZ, 0xfc, !PT ;  /* 0x7f80000000007812 */ /* 0x000fe200078efcff */
[----:B------:R-:W-:Y:S06]  /*1da0*/  BRA `(.L_x_203) ;  /* 0x0000000000287947 */ /* 0x000fec0003800000 */
.L_x_201:
[----:B------:R-:W-:Y:S01]  /*1db0*/  IMAD R0, R11, 0x800000, R0 ;  /* 0x008000000b007824 */ /* 0x000fe200078e0200 */
[----:B------:R-:W-:Y:S06]  /*1dc0*/  BRA `(.L_x_203) ;  /* 0x0000000000207947 */ /* 0x000fec0003800000 */
.L_x_200:
[----:B------:R-:W-:-:S04]  /*1dd0*/  LOP3.LUT R0, R7, 0x80000000, R0, 0x48, !PT ;  /* 0x8000000007007812 */ /* 0x000fc800078e4800 */
[----:B------:R-:W-:Y:S01]  /*1de0*/  LOP3.LUT R0, R0, 0x7f800000, RZ, 0xfc, !PT ;  /* 0x7f80000000007812 */ /* 0x000fe200078efcff */
[----:B------:R-:W-:Y:S06]  /*1df0*/  BRA `(.L_x_203) ;  /* 0x0000000000147947 */ /* 0x000fec0003800000 */
.L_x_199:
[----:B------:R-:W-:Y:S01]  /*1e00*/  LOP3.LUT R0, R7, 0x80000000, R0, 0x48, !PT ;  /* 0x8000000007007812 */ /* 0x000fe200078e4800 */
[----:B------:R-:W-:Y:S06]  /*1e10*/  BRA `(.L_x_203) ;  /* 0x00000000000c7947 */ /* 0x000fec0003800000 */
.L_x_198:
[----:B------:R-:W0:Y:S01]  /*1e20*/  MUFU.RSQ R0, -QNAN ;  /* 0xffc0000000007908 */ /* 0x000e220000001400 */
[----:B------:R-:W-:Y:S05]  /*1e30*/  BRA `(.L_x_203) ;  /* 0x0000000000047947 */ /* 0x000fea0003800000 */
.L_x_197:
[----:B------:R-:W-:-:S07]  /*1e40*/  FADD.FTZ R0, R0, R3 ;  /* 0x0000000300007221 */ /* 0x000fce0000010000 */
.L_x_203:
[----:B------:R-:W-:Y:S01]  /*1e50*/  HFMA2 R7, -RZ, RZ, 0, 0 ;  /* 0x00000000ff077431 */ /* 0x000fe200000001ff */
[----:B------:R-:W-:-:S04]  /*1e60*/  MOV R6, R2 ;  /* 0x0000000200067202 */ /* 0x000fc80000000f00 */
[----:B0-----:R-:W-:Y:S05]  /*1e70*/  RET.REL.NODEC R6 `(_Z11gpuSDNoTestPKfmS0_mmS0_S0_Pf) ;  /* 0xffffffe006607950 */ /* 0x001fea0003c3ffff */
.L_x_204:
        /* <DEDUP_REMOVED lines=16> */
.L_x_345:


//--------------------- .text._Z14gpuMeansNoTestPKfmS0_mmPfS1_ --------------------------
	.section	.text._Z14gpuMeansNoTestPKfmS0_mmPfS1_,"ax",@progbits
	.align	128
        .global         _Z14gpuMeansNoTestPKfmS0_mmPfS1_
        .type           _Z14gpuMeansNoTestPKfmS0_mmPfS1_,@function
        .size           _Z14gpuMeansNoTestPKfmS0_mmPfS1_,(.L_x_346 - _Z14gpuMeansNoTestPKfmS0_mmPfS1_)
        .other          _Z14gpuMeansNoTestPKfmS0_mmPfS1_,@"STO_CUDA_ENTRY STV_DEFAULT"
_Z14gpuMeansNoTestPKfmS0_mmPfS1_:
.text._Z14gpuMeansNoTestPKfmS0_mmPfS1_:
[----:B------:R-:W-:Y:S08]  /*0000*/  LDC R1, c[0x0][0x37c] ;  /* 0x0000df00ff017b82 */ /* 0x000ff00000000800 */
[----:B------:R-:W0:Y:S08]  /*0010*/  S2UR UR12, SR_CTAID.Y ;  /* 0x00000000000c79c3 */ /* 0x000e300000002600 */
[----:B------:R-:W0:Y:S08]  /*0020*/  LDC.64 R2, c[0x0][0x398] ;  /* 0x0000e600ff027b82 */ /* 0x000e300000000a00 */
[----:B------:R-:W1:Y:S08]  /*0030*/  S2UR UR8, SR_CTAID.X ;  /* 0x00000000000879c3 */ /* 0x000e700000002500 */
[----:B------:R-:W1:Y:S01]  /*0040*/  LDC.64 R4, c[0x0][0x388] ;  /* 0x0000e200ff047b82 */ /* 0x000e620000000a00 */
[----:B0-----:R-:W-:-:S04]  /*0050*/  ISETP.LE.U32.AND P0, PT, R2, UR12, PT ;  /* 0x0000000c02007c0c */ /* 0x001fc8000bf03070 */
[----:B------:R-:W-:Y:S02]  /*0060*/  ISETP.GE.U32.AND.EX P0, PT, RZ, R3, PT, P0 ;  /* 0x00000003ff00720c */ /* 0x000fe40003f06100 */
[----:B-1----:R-:W-:-:S04]  /*0070*/  ISETP.LE.U32.AND P1, PT, R4, UR8, PT ;  /* 0x0000000804007c0c */ /* 0x002fc8000bf23070 */
[----:B------:R-:W-:-:S13]  /*0080*/  ISETP.GE.U32.OR.EX P0, PT, RZ, R5, P0, P1 ;  /* 0x00000005ff00720c */ /* 0x000fda0000706510 */
[----:B------:R-:W-:Y:S05]  /*0090*/  @P0 EXIT ;  /* 0x000000000000094d */ /* 0x000fea0003800000 */
[----:B------:R-:W0:Y:S01]  /*00a0*/  S2R R4, SR_TID.X ;  /* 0x0000000000047919 */ /* 0x000e220000002100 */
[----:B------:R-:W1:Y:S01]  /*00b0*/  S2UR UR7, SR_CgaCtaId ;  /* 0x00000000000779c3 */ /* 0x000e620000008800 */
[----:B------:R-:W-:Y:S01]  /*00c0*/  UMOV UR4, 0x400 ;  /* 0x0000040000047882 */ /* 0x000fe20000000000 */
[----:B------:R-:W2:Y:S01]  /*00d0*/  LDCU.64 UR14, c[0x0][0x358] ;  /* 0x00006b00ff0e77ac */ /* 0x000ea20008000a00 */
[----:B------:R-:W-:Y:S01]  /*00e0*/  BSSY.RECONVERGENT B0, `(.L_x_205) ;  /* 0x00000c6000007945 */ /* 0x000fe20003800200 */
[----:B------:R-:W-:-:S04]  /*00f0*/  UIADD3 UR5, UPT, UPT, UR4, 0x40, URZ ;  /* 0x0000004004057890 */ /* 0x000fc8000fffe0ff */
[----:B------:R-:W3:Y:S01]  /*0100*/  LDC.64 R2, c[0x0][0x3a0] ;  /* 0x0000e800ff027b82 */ /* 0x000ee20000000a00 */
[----:B------:R-:W-:Y:S02]  /*0110*/  UIADD3 UR6, UPT, UPT, UR4, 0x80, URZ ;  /* 0x0000008004067890 */ /* 0x000fe4000fffe0ff */
[----:B-1----:R-:W-:Y:S02]  /*0120*/  ULEA UR4, UR7, UR4, 0x18 ;  /* 0x0000000407047291 */ /* 0x002fe4000f8ec0ff */
[----:B------:R-:W-:Y:S02]  /*0130*/  ULEA UR5, UR7, UR5, 0x18 ;  /* 0x0000000507057291 */ /* 0x000fe4000f8ec0ff */
[----:B------:R-:W-:Y:S02]  /*0140*/  ULEA UR6, UR7, UR6, 0x18 ;  /* 0x0000000607067291 */ /* 0x000fe4000f8ec0ff */
[C---:B0-----:R-:W-:Y:S02]  /*0150*/  LEA R0, R4.reuse, UR4, 0x2 ;  /* 0x0000000404007c11 */ /* 0x041fe4000f8e10ff */
[----:B------:R-:W-:-:S02]  /*0160*/  LEA R14, R4, UR5, 0x2 ;  /* 0x00000005040e7c11 */ /* 0x000fc4000f8e10ff */
[C---:B------:R-:W-:Y:S01]  /*0170*/  LEA R15, R4.reuse, UR6, 0x2 ;  /* 0x00000006040f7c11 */ /* 0x040fe2000f8e10ff */
[----:B------:R0:W-:Y:S01]  /*0180*/  STS [R0], RZ ;  /* 0x000000ff00007388 */ /* 0x0001e20000000800 */
[----:B---3--:R-:W-:-:S03]  /*0190*/  ISETP.GE.U32.AND P0, PT, R4, R2, PT ;  /* 0x000000020400720c */ /* 0x008fc60003f06070 */
[----:B------:R0:W-:Y:S01]  /*01a0*/  STS [R14], RZ ;  /* 0x000000ff0e007388 */ /* 0x0001e20000000800 */
[----:B------:R-:W-:-:S03]  /*01b0*/  ISETP.GE.U32.AND.EX P0, PT, RZ, R3, PT, P0 ;  /* 0x00000003ff00720c */ /* 0x000fc60003f06100 */
[----:B------:R0:W-:Y:S10]  /*01c0*/  STS [R15], RZ ;  /* 0x000000ff0f007388 */ /* 0x0001f40000000800 */
[----:B0-2---:R-:W-:Y:S05]  /*01d0*/  @P0 BRA `(.L_x_206) ;  /* 0x0000000800d80947 */ /* 0x005fea0003800000 */
[----:B------:R-:W-:Y:S01]  /*01e0*/  LOP3.LUT R7, RZ, R4, RZ, 0x33, !PT ;  /* 0x00000004ff077212 */ /* 0x000fe200078e33ff */
[----:B------:R-:W-:Y:S01]  /*01f0*/  BSSY.RECONVERGENT B1, `(.L_x_207) ;  /* 0x0000059000017945 */ /* 0x000fe20003800200 */
[----:B------:R-:W-:Y:S01]  /*0200*/  HFMA2 R19, -RZ, RZ, 0, 0 ;  /* 0x00000000ff137431 */ /* 0x000fe200000001ff */
[----:B------:R-:W-:Y:S02]  /*0210*/  CS2R R20, SRZ ;  /* 0x0000000000147805 */ /* 0x000fe4000001ff00 */
[----:B------:R-:W-:Y:S01]  /*0220*/  IADD3 R16, P0, PT, R7, R2, RZ ;  /* 0x0000000207107210 */ /* 0x000fe20007f1e0ff */
[----:B------:R-:W-:Y:S02]  /*0230*/  IMAD.MOV.U32 R17, RZ, RZ, RZ ;  /* 0x000000ffff117224 */ /* 0x000fe400078e00ff */
[----:B------:R-:W-:Y:S01]  /*0240*/  IMAD.MOV.U32 R18, RZ, RZ, R4 ;  /* 0x000000ffff127224 */ /* 0x000fe200078e0004 */
[----:B------:R-:W-:Y:S02]  /*0250*/  IADD3.X R7, PT, PT, R3, -0x1, RZ, P0, !PT ;  /* 0xffffffff03077810 */ /* 0x000fe400007fe4ff */
[----:B------:R-:W-:-:S02]  /*0260*/  ISETP.GE.U32.AND P1, PT, R16, 0x70, PT ;  /* 0x000000701000780c */ /* 0x000fc40003f26070 */
[----:B------:R-:W-:Y:S02]  /*0270*/  SHF.R.U64 R12, R16, 0x4, R7 ;  /* 0x00000004100c7819 */ /* 0x000fe40000001207 */
[----:B------:R-:W-:Y:S02]  /*0280*/  ISETP.GE.U32.AND.EX P1, PT, R7, RZ, PT, P1 ;  /* 0x000000ff0700720c */ /* 0x000fe40003f26110 */
[----:B------:R-:W-:-:S04]  /*0290*/  IADD3 R12, P2, PT, R12, 0x1, RZ ;  /* 0x000000010c0c7810 */ /* 0x000fc80007f5e0ff */
[----:B------:R-:W-:Y:S02]  /*02a0*/  LOP3.LUT R25, R12, 0x7, RZ, 0xc0, !PT ;  /* 0x000000070c197812 */ /* 0x000fe400078ec0ff */
[----:B------:R-:W-:Y:S02]  /*02b0*/  LEA.HI.X R10, R7, RZ, RZ, 0x1c, P2 ;  /* 0x000000ff070a7211 */ /* 0x000fe400010fe4ff */
[----:B------:R-:W-:-:S04]  /*02c0*/  ISETP.NE.U32.AND P0, PT, R25, RZ, PT ;  /* 0x000000ff1900720c */ /* 0x000fc80003f05070 */
[----:B------:R-:W-:Y:S01]  /*02d0*/  ISETP.NE.AND.EX P0, PT, RZ, RZ, PT, P0 ;  /* 0x000000ffff00720c */ /* 0x000fe20003f05300 */
[----:B------:R-:W-:-:S12]  /*02e0*/  @!P1 BRA `(.L_x_208) ;  /* 0x0000000400249947 */ /* 0x000fd80003800000 */
[----:B------:R-:W0:Y:S01]  /*02f0*/  LDCU.64 UR6, c[0x0][0x380] ;  /* 0x00007000ff0677ac */ /* 0x000e220008000a00 */
[----:B------:R-:W-:Y:S01]  /*0300*/  IMAD.MOV.U32 R5, RZ, RZ, RZ ;  /* 0x000000ffff057224 */ /* 0x000fe200078e00ff */
[----:B------:R-:W-:Y:S01]  /*0310*/  LOP3.LUT R10, R10, 0x1fffffff, RZ, 0xc0, !PT ;  /* 0x1fffffff0a0a7812 */ /* 0x000fe200078ec0ff */
[----:B------:R-:W-:Y:S01]  /*0320*/  IMAD.MOV.U32 R20, RZ, RZ, RZ ;  /* 0x000000ffff147224 */ /* 0x000fe200078e00ff */
[----:B------:R-:W1:Y:S01]  /*0330*/  LDCU.64 UR10, c[0x0][0x390] ;  /* 0x00007200ff0a77ac */ /* 0x000e620008000a00 */
[----:B------:R-:W-:Y:S01]  /*0340*/  IMAD.WIDE.U32 R8, R2, UR8, R4 ;  /* 0x0000000802087c25 */ /* 0x000fe2000f8e0004 */
[----:B------:R-:W-:-:S03]  /*0350*/  MOV R18, R4 ;  /* 0x0000000400127202 */ /* 0x000fc60000000f00 */
[----:B------:R-:W-:-:S04]  /*0360*/  IMAD.WIDE.U32 R6, R2, UR12, R4 ;  /* 0x0000000c02067c25 */ /* 0x000fc8000f8e0004 */
[C---:B------:R-:W-:Y:S02]  /*0370*/  IMAD R11, R3.reuse, UR8, R9 ;  /* 0x00000008030b7c24 */ /* 0x040fe4000f8e0209 */
[----:B------:R-:W-:Y:S02]  /*0380*/  IMAD R9, R3, UR12, R7 ;  /* 0x0000000c03097c24 */ /* 0x000fe4000f8e0207 */
[----:B------:R-:W-:Y:S01]  /*0390*/  IMAD.MOV.U32 R19, RZ, RZ, RZ ;  /* 0x000000ffff137224 */ /* 0x000fe200078e00ff */
[----:B0-----:R-:W-:Y:S02]  /*03a0*/  LEA R23, P1, R8, UR6, 0x2 ;  /* 0x0000000608177c11 */ /* 0x001fe4000f8210ff */
[----:B-1----:R-:W-:Y:S02]  /*03b0*/  LEA R7, P2, R6, UR10, 0x2 ;  /* 0x0000000a06077c11 */ /* 0x002fe4000f8410ff */
[----:B------:R-:W-:Y:S02]  /*03c0*/  LEA.HI.X R28, R8, UR7, R11, 0x2, P1 ;  /* 0x00000007081c7c11 */ /* 0x000fe400088f140b */
[----:B------:R-:W-:-:S02]  /*03d0*/  LEA.HI.X R6, R6, UR11, R9, 0x2, P2 ;  /* 0x0000000b06067c11 */ /* 0x000fc400090f1409 */
[----:B------:R-:W-:Y:S02]  /*03e0*/  IADD3 R23, P1, PT, R23, 0x100, RZ ;  /* 0x0000010017177810 */ /* 0x000fe40007f3e0ff */
[----:B------:R-:W-:Y:S02]  /*03f0*/  IADD3 R8, P2, PT, R7, 0x100, RZ ;  /* 0x0000010007087810 */ /* 0x000fe40007f5e0ff */
[----:B------:R-:W-:Y:S01]  /*0400*/  LOP3.LUT R11, R12, 0xfffffff8, RZ, 0xc0, !PT ;  /* 0xfffffff80c0b7812 */ /* 0x000fe200078ec0ff */
[----:B------:R-:W-:Y:S01]  /*0410*/  IMAD.X R28, RZ, RZ, R28, P1 ;  /* 0x000000ffff1c7224 */ /* 0x000fe200008e061c */
[----:B------:R-:W-:-:S09]  /*0420*/  IADD3.X R9, PT, PT, RZ, R6, RZ, P2, !PT ;  /* 0x00000006ff097210 */ /* 0x000fd200017fe4ff */
.L_x_209:
[----:B------:R-:W-:Y:S01]  /*0430*/  IMAD.MOV.U32 R6, RZ, RZ, R23 ;  /* 0x000000ffff067224 */ /* 0x000fe200078e0017 */
[----:B------:R-:W2:Y:S01]  /*0440*/  LDG.E R26, desc[UR14][R8.64+-0x100] ;  /* 0xffff000e081a7981 */ /* 0x000ea2000c1e1900 */
[----:B------:R-:W-:-:S03]  /*0450*/  IMAD.MOV.U32 R7, RZ, RZ, R28 ;  /* 0x000000ffff077224 */ /* 0x000fc600078e001c */
[----:B------:R-:W3:Y:S04]  /*0460*/  LDG.E R22, desc[UR14][R8.64+-0xc0] ;  /* 0xffff400e08167981 */ /* 0x000ee8000c1e1900 */
[----:B------:R-:W4:Y:S04]  /*0470*/  LDG.E R24, desc[UR14][R6.64+-0x100] ;  /* 0xffff000e06187981 */ /* 0x000f28000c1e1900 */
[----:B------:R-:W5:Y:S04]  /*0480*/  LDG.E R23, desc[UR14][R6.64+-0xc0] ;  /* 0xffff400e06177981 */ /* 0x000f68000c1e1900 */
[----:B------:R-:W3:Y:S04]  /*0490*/  LDG.E R13, desc[UR14][R6.64+-0x80] ;  /* 0xffff800e060d7981 */ /* 0x000ee8000c1e1900 */
[----:B------:R-:W3:Y:S01]  /*04a0*/  LDG.E R27, desc[UR14][R6.64] ;  /* 0x0000000e061b7981 */ /* 0x000ee2000c1e1900 */
[----:B----4-:R-:W-:Y:S01]  /*04b0*/  FADD R28, R24, R17 ;  /* 0x00000011181c7221 */ /* 0x010fe20000000000 */
[----:B--2---:R-:W-:-:S02]  /*04c0*/  FADD R17, R26, R21 ;  /* 0x000000151a117221 */ /* 0x004fc40000000000 */
[----:B------:R-:W2:Y:S04]  /*04d0*/  LDG.E R24, desc[UR14][R8.64+-0x80] ;  /* 0xffff800e08187981 */ /* 0x000ea8000c1e1900 */
[----:B------:R-:W4:Y:S04]  /*04e0*/  LDG.E R26, desc[UR14][R6.64+-0x40] ;  /* 0xffffc00e061a7981 */ /* 0x000f28000c1e1900 */
[----:B------:R-:W4:Y:S01]  /*04f0*/  LDG.E R21, desc[UR14][R8.64+-0x40] ;  /* 0xffffc00e08157981 */ /* 0x000f22000c1e1900 */
[----:B-----5:R-:W-:-:S03]  /*0500*/  FADD R28, R28, R23 ;  /* 0x000000171c1c7221 */ /* 0x020fc60000000000 */
[----:B------:R-:W5:Y:S01]  /*0510*/  LDG.E R23, desc[UR14][R8.64] ;  /* 0x0000000e08177981 */ /* 0x000f62000c1e1900 */
[----:B---3--:R-:W-:-:S03]  /*0520*/  FADD R29, R17, R22 ;  /* 0x00000016111d7221 */ /* 0x008fc60000000000 */
[----:B------:R-:W3:Y:S01]  /*0530*/  LDG.E R17, desc[UR14][R6.64+0x40] ;  /* 0x0000400e06117981 */ /* 0x000ee2000c1e1900 */
[----:B------:R-:W-:-:S03]  /*0540*/  FADD R13, R28, R13 ;  /* 0x0000000d1c0d7221 */ /* 0x000fc60000000000 */
[----:B------:R-:W3:Y:S01]  /*0550*/  LDG.E R22, desc[UR14][R8.64+0x80] ;  /* 0x0000800e08167981 */ /* 0x000ee2000c1e1900 */
[----:B--2---:R-:W-:Y:S01]  /*0560*/  FADD R24, R29, R24 ;  /* 0x000000181d187221 */ /* 0x004fe20000000000 */
[----:B----4-:R-:W-:Y:S02]  /*0570*/  FADD R26, R13, R26 ;  /* 0x0000001a0d1a7221 */ /* 0x010fe40000000000 */
[----:B------:R-:W2:Y:S01]  /*0580*/  LDG.E R13, desc[UR14][R8.64+0x40] ;  /* 0x0000400e080d7981 */ /* 0x000ea2000c1e1900 */
[----:B------:R-:W-:-:S03]  /*0590*/  FADD R24, R24, R21 ;  /* 0x0000001518187221 */ /* 0x000fc60000000000 */
[----:B------:R-:W4:Y:S01]  /*05a0*/  LDG.E R21, desc[UR14][R6.64+0x80] ;  /* 0x0000800e06157981 */ /* 0x000f22000c1e1900 */
[----:B------:R-:W-:Y:S01]  /*05b0*/  FADD R28, R26, R27 ;  /* 0x0000001b1a1c7221 */ /* 0x000fe20000000000 */
[----:B-----5:R-:W-:Y:S02]  /*05c0*/  FADD R26, R24, R23 ;  /* 0x00000017181a7221 */ /* 0x020fe40000000000 */
[----:B------:R-:W5:Y:S04]  /*05d0*/  LDG.E R27, desc[UR14][R6.64+0xc0] ;  /* 0x0000c00e061b7981 */ /* 0x000f68000c1e1900 */
[----:B------:R0:W5:Y:S01]  /*05e0*/  LDG.E R24, desc[UR14][R8.64+0xc0] ;  /* 0x0000c00e08187981 */ /* 0x000162000c1e1900 */
[----:B------:R-:W-:Y:S01]  /*05f0*/  FADD R23, R20, 1 ;  /* 0x3f80000014177421 */ /* 0x000fe20000000000 */
[----:B---3--:R-:W-:-:S03]  /*0600*/  FADD R20, R28, R17 ;  /* 0x000000111c147221 */ /* 0x008fc60000000000 */
[----:B------:R-:W-:Y:S01]  /*0610*/  FADD R17, R23, 1 ;  /* 0x3f80000017117421 */ /* 0x000fe20000000000 */
[----:B------:R-:W-:-:S04]  /*0620*/  IADD3 R23, P1, PT, R6, 0x200, RZ ;  /* 0x0000020006177810 */ /* 0x000fc80007f3e0ff */
[----:B------:R-:W-:Y:S02]  /*0630*/  IADD3.X R28, PT, PT, RZ, R7, RZ, P1, !PT ;  /* 0x00000007ff1c7210 */ /* 0x000fe40000ffe4ff */
[----:B------:R-:W-:Y:S01]  /*0640*/  IADD3 R11, P1, PT, R11, -0x8, RZ ;  /* 0xfffffff80b0b7810 */ /* 0x000fe20007f3e0ff */
[----:B------:R-:W-:-:S03]  /*0650*/  FADD R17, R17, 1 ;  /* 0x3f80000011117421 */ /* 0x000fc60000000000 */
[----:B------:R-:W-:Y:S02]  /*0660*/  IADD3.X R10, PT, PT, R10, -0x1, RZ, P1, !PT ;  /* 0xffffffff0a0a7810 */ /* 0x000fe40000ffe4ff */
[----:B------:R-:W-:Y:S01]  /*0670*/  ISETP.NE.U32.AND P1, PT, R11, RZ, PT ;  /* 0x000000ff0b00720c */ /* 0x000fe20003f25070 */
[----:B------:R-:W-:-:S03]  /*0680*/  FADD R17, R17, 1 ;  /* 0x3f80000011117421 */ /* 0x000fc60000000000 */
[----:B------:R-:W-:Y:S01]  /*0690*/  ISETP.NE.AND.EX P1, PT, R10, RZ, PT, P1 ;  /* 0x000000ff0a00720c */ /* 0x000fe20003f25310 */
[----:B------:R-:W-:Y:S01]  /*06a0*/  FADD R17, R17, 1 ;  /* 0x3f80000011117421 */ /* 0x000fe20000000000 */
[----:B0-----:R-:W-:-:S03]  /*06b0*/  IADD3 R8, P2, PT, R8, 0x200, RZ ;  /* 0x0000020008087810 */ /* 0x001fc60007f5e0ff */
[----:B------:R-:W-:Y:S01]  /*06c0*/  FADD R17, R17, 1 ;  /* 0x3f80000011117421 */ /* 0x000fe20000000000 */
[----:B------:R-:W-:-:S03]  /*06d0*/  IADD3 R18, P3, PT, R18, 0x80, RZ ;  /* 0x0000008012127810 */ /* 0x000fc60007f7e0ff */
[----:B------:R-:W-:Y:S01]  /*06e0*/  FADD R6, R17, 1 ;  /* 0x3f80000011067421 */ /* 0x000fe20000000000 */
[----:B------:R-:W-:Y:S02]  /*06f0*/  IMAD.X R9, RZ, RZ, R9, P2 ;  /* 0x000000ffff097224 */ /* 0x000fe400010e0609 */
[----:B------:R-:W-:Y:S02]  /*0700*/  IMAD.X R19, RZ, RZ, R19, P3 ;  /* 0x000000ffff137224 */ /* 0x000fe400018e0613 */
[----:B--2---:R-:W-:Y:S01]  /*0710*/  FADD R13, R26, R13 ;  /* 0x0000000d1a0d7221 */ /* 0x004fe20000000000 */
[----:B----4-:R-:W-:-:S03]  /*0720*/  FADD R20, R20, R21 ;  /* 0x0000001514147221 */ /* 0x010fc60000000000 */
[----:B------:R-:W-:Y:S01]  /*0730*/  FADD R13, R13, R22 ;  /* 0x000000160d0d7221 */ /* 0x000fe20000000000 */
[----:B-----5:R-:W-:Y:S01]  /*0740*/  FADD R17, R20, R27 ;  /* 0x0000001b14117221 */ /* 0x020fe20000000000 */
[----:B------:R-:W-:Y:S02]  /*0750*/  FADD R20, R6, 1 ;  /* 0x3f80000006147421 */ /* 0x000fe40000000000 */
[----:B------:R-:W-:Y:S01]  /*0760*/  FADD R21, R13, R24 ;  /* 0x000000180d157221 */ /* 0x000fe20000000000 */
[----:B------:R-:W-:Y:S06]  /*0770*/  @P1 BRA `(.L_x_209) ;  /* 0xfffffffc002c1947 */ /* 0x000fec000383ffff */
.L_x_208:
[----:B------:R-:W-:Y:S05]  /*0780*/  BSYNC.RECONVERGENT B1 ;  /* 0x0000000000017941 */ /* 0x000fea0003800200 */
.L_x_207:
[----:B------:R-:W-:Y:S04]  /*0790*/  BSSY.RECONVERGENT B1, `(.L_x_210) ;  /* 0x0000057000017945 */ /* 0x000fe80003800200 */
        /* <DEDUP_REMOVED lines=8> */
[----:B------:R-:W0:Y:S01]  /*0820*/  LDCU.64 UR6, c[0x0][0x380] ;  /* 0x00007000ff0677ac */ /* 0x000e220008000a00 */
[C-C-:B------:R-:W-:Y:S01]  /*0830*/  IMAD.WIDE.U32 R6, R2.reuse, UR8, R18.reuse ;  /* 0x0000000802067c25 */ /* 0x140fe2000f8e0012 */
[----:B------:R-:W1:Y:S03]  /*0840*/  LDCU.64 UR10, c[0x0][0x390] ;  /* 0x00007200ff0a77ac */ /* 0x000e660008000a00 */
[----:B------:R-:W-:-:S04]  /*0850*/  IMAD.WIDE.U32 R8, R2, UR12, R18 ;  /* 0x0000000c02087c25 */ /* 0x000fc8000f8e0012 */
[C---:B------:R-:W-:Y:S02]  /*0860*/  IMAD R11, R3.reuse, UR8, R7 ;  /* 0x00000008030b7c24 */ /* 0x040fe4000f8e0207 */
[----:B------:R-:W-:Y:S01]  /*0870*/  IMAD R7, R3, UR12, R9 ;  /* 0x0000000c03077c24 */ /* 0x000fe2000f8e0209 */
[----:B0-----:R-:W-:Y:S02]  /*0880*/  LEA R10, P1, R6, UR6, 0x2 ;  /* 0x00000006060a7c11 */ /* 0x001fe4000f8210ff */
[----:B-1----:R-:W-:Y:S02]  /*0890*/  LEA R12, P2, R8, UR10, 0x2 ;  /* 0x0000000a080c7c11 */ /* 0x002fe4000f8410ff */
[----:B------:R-:W-:Y:S02]  /*08a0*/  LEA.HI.X R11, R6, UR7, R11, 0x2, P1 ;  /* 0x00000007060b7c11 */ /* 0x000fe400088f140b */
[----:B------:R-:W-:-:S03]  /*08b0*/  LEA.HI.X R13, R8, UR11, R7, 0x2, P2 ;  /* 0x0000000b080d7c11 */ /* 0x000fc600090f1407 */
[----:B------:R-:W2:Y:S04]  /*08c0*/  LDG.E R24, desc[UR14][R10.64] ;  /* 0x0000000e0a187981 */ /* 0x000ea8000c1e1900 */
[----:B------:R-:W3:Y:S04]  /*08d0*/  LDG.E R26, desc[UR14][R12.64] ;  /* 0x0000000e0c1a7981 */ /* 0x000ee8000c1e1900 */
[----:B------:R-:W4:Y:S04]  /*08e0*/  LDG.E R25, desc[UR14][R10.64+0x40] ;  /* 0x0000400e0a197981 */ /* 0x000f28000c1e1900 */
[----:B------:R-:W5:Y:S04]  /*08f0*/  LDG.E R9, desc[UR14][R12.64+0x40] ;  /* 0x0000400e0c097981 */ /* 0x000f68000c1e1900 */
[----:B------:R-:W5:Y:S04]  /*0900*/  LDG.E R7, desc[UR14][R10.64+0x80] ;  /* 0x0000800e0a077981 */ /* 0x000f68000c1e1900 */
[----:B------:R-:W5:Y:S04]  /*0910*/  LDG.E R6, desc[UR14][R12.64+0x80] ;  /* 0x0000800e0c067981 */ /* 0x000f68000c1e1900 */
[----:B------:R-:W5:Y:S04]  /*0920*/  LDG.E R8, desc[UR14][R10.64+0xc0] ;  /* 0x0000c00e0a087981 */ /* 0x000f68000c1e1900 */
[----:B------:R-:W5:Y:S01]  /*0930*/  LDG.E R23, desc[UR14][R12.64+0xc0] ;  /* 0x0000c00e0c177981 */ /* 0x000f62000c1e1900 */
[----:B------:R-:W-:Y:S01]  /*0940*/  FADD R20, R20, 1 ;  /* 0x3f80000014147421 */ /* 0x000fe20000000000 */
[----:B------:R-:W-:-:S03]  /*0950*/  IADD3 R18, P1, PT, R18, 0x40, RZ ;  /* 0x0000004012127810 */ /* 0x000fc60007f3e0ff */
[----:B------:R-:W-:Y:S01]  /*0960*/  FADD R20, R20, 1 ;  /* 0x3f80000014147421 */ /* 0x000fe20000000000 */
[----:B------:R-:W-:-:S03]  /*0970*/  IADD3.X R19, PT, PT, RZ, R19, RZ, P1, !PT ;  /* 0x00000013ff137210 */ /* 0x000fc60000ffe4ff */
[----:B------:R-:W-:-:S04]  /*0980*/  FADD R20, R20, 1 ;  /* 0x3f80000014147421 */ /* 0x000fc80000000000 */
[----:B------:R-:W-:Y:S01]  /*0990*/  FADD R20, R20, 1 ;  /* 0x3f80000014147421 */ /* 0x000fe20000000000 */
[----:B--2---:R-:W-:Y:S01]  /*09a0*/  FADD R24, R17, R24 ;  /* 0x0000001811187221 */ /* 0x004fe20000000000 */
[----:B---3--:R-:W-:-:S03]  /*09b0*/  FADD R26, R21, R26 ;  /* 0x0000001a151a7221 */ /* 0x008fc60000000000 */
[----:B----4-:R-:W-:Y:S01]  /*09c0*/  FADD R24, R24, R25 ;  /* 0x0000001918187221 */ /* 0x010fe20000000000 */
[----:B-----5:R-:W-:-:S03]  /*09d0*/  FADD R9, R26, R9 ;  /* 0x000000091a097221 */ /* 0x020fc60000000000 */
[----:B------:R-:W-:Y:S01]  /*09e0*/  FADD R7, R24, R7 ;  /* 0x0000000718077221 */ /* 0x000fe20000000000 */
[----:B------:R-:W-:-:S03]  /*09f0*/  FADD R6, R9, R6 ;  /* 0x0000000609067221 */ /* 0x000fc60000000000 */
[----:B------:R-:W-:Y:S01]  /*0a00*/  FADD R17, R7, R8 ;  /* 0x0000000807117221 */ /* 0x000fe20000000000 */
[----:B------:R-:W-:-:S07]  /*0a10*/  FADD R21, R6, R23 ;  /* 0x0000001706157221 */ /* 0x000fce0000000000 */
.L_x_213:
[----:B------:R-:W-:Y:S05]  /*0a20*/  BSYNC.RECONVERGENT B2 ;  /* 0x0000000000027941 */ /* 0x000fea0003800200 */
.L_x_212:
[----:B------:R-:W-:Y:S05]  /*0a30*/  @!P0 BRA `(.L_x_211) ;  /* 0x0000000000b08947 */ /* 0x000fea0003800000 */
[----:B------:R-:W-:Y:S01]  /*0a40*/  ISETP.NE.U32.AND P0, PT, R22, 0x1, PT ;  /* 0x000000011600780c */ /* 0x000fe20003f05070 */
[----:B------:R-:W-:Y:S01]  /*0a50*/  BSSY.RECONVERGENT B2, `(.L_x_214) ;  /* 0x000001a000027945 */ /* 0x000fe20003800200 */
[----:B------:R-:W-:Y:S02]  /*0a60*/  LOP3.LUT P1, RZ, R16, 0x10, RZ, 0xc0, !PT ;  /* 0x0000001010ff7812 */ /* 0x000fe4000782c0ff */
[----:B------:R-:W-:-:S13]  /*0a70*/  ISETP.NE.AND.EX P0, PT, RZ, RZ, PT, P0 ;  /* 0x000000ffff00720c */ /* 0x000fda0003f05300 */
[----:B------:R-:W-:Y:S05]  /*0a80*/  @!P0 BRA `(.L_x_215) ;  /* 0x0000000000588947 */ /* 0x000fea0003800000 */
        /* <DEDUP_REMOVED lines=13> */
[----:B------:R-:W5:Y:S01]  /*0b60*/  LDG.E R9, desc[UR14][R12.64+0x40] ;  /* 0x0000400e0c097981 */ /* 0x000f62000c1e1900 */
[----:B------:R-:W-:Y:S01]  /*0b70*/  IADD3 R18, P0, PT, R18, 0x20, RZ ;  /* 0x0000002012127810 */ /* 0x000fe20007f1e0ff */
[----:B------:R-:W-:-:S04]  /*0b80*/  FADD R20, R20, 1 ;  /* 0x3f80000014147421 */ /* 0x000fc80000000000 */
[----:B------:R-:W-:Y:S01]  /*0b90*/  FADD R20, R20, 1 ;  /* 0x3f80000014147421 */ /* 0x000fe20000000000 */
[----:B------:R-:W-:Y:S02]  /*0ba0*/  IMAD.X R19, RZ, RZ, R19, P0 ;  /* 0x000000ffff137224 */ /* 0x000fe400000e0613 */
[----:B--2---:R-:W-:Y:S01]  /*0bb0*/  FADD R6, R17, R6 ;  /* 0x0000000611067221 */ /* 0x004fe20000000000 */
[----:B---3--:R-:W-:-:S03]  /*0bc0*/  FADD R8, R21, R8 ;  /* 0x0000000815087221 */ /* 0x008fc60000000000 */
[----:B----4-:R-:W-:Y:S01]  /*0bd0*/  FADD R17, R6, R7 ;  /* 0x0000000706117221 */ /* 0x010fe20000000000 */
[----:B-----5:R-:W-:-:S07]  /*0be0*/  FADD R21, R8, R9 ;  /* 0x0000000908157221 */ /* 0x020fce0000000000 */
.L_x_215:
[----:B------:R-:W-:Y:S05]  /*0bf0*/  BSYNC.RECONVERGENT B2 ;  /* 0x0000000000027941 */ /* 0x000fea0003800200 */
.L_x_214:
[----:B------:R-:W-:Y:S05]  /*0c00*/  @P1 BRA `(.L_x_211) ;  /* 0x00000000003c1947 */ /* 0x000fea0003800000 */
        /* <DEDUP_REMOVED lines=11> */
[----:B------:R-:W3:Y:S01]  /*0cc0*/  LDG.E R2, desc[UR14][R2.64] ;  /* 0x0000000e02027981 */ /* 0x000ee2000c1e1900 */
[----:B------:R-:W-:Y:S01]  /*0cd0*/  FADD R20, R20, 1 ;  /* 0x3f80000014147421 */ /* 0x000fe20000000000 */
[----:B--2---:R-:W-:Y:S01]  /*0ce0*/  FADD R21, R21, R8 ;  /* 0x0000000815157221 */ /* 0x004fe20000000000 */
[----:B---3--:R-:W-:-:S07]  /*0cf0*/  FADD R17, R17, R2 ;  /* 0x0000000211117221 */ /* 0x008fce0000000000 */
.L_x_211:
[----:B------:R-:W-:Y:S05]  /*0d00*/  BSYNC.RECONVERGENT B1 ;  /* 0x0000000000017941 */ /* 0x000fea0003800200 */
.L_x_210:
[----:B------:R0:W-:Y:S04]  /*0d10*/  STS [R0], R17 ;  /* 0x0000001100007388 */ /* 0x0001e80000000800 */
[----:B------:R0:W-:Y:S04]  /*0d20*/  STS [R14], R21 ;  /* 0x000000150e007388 */ /* 0x0001e80000000800 */
[----:B------:R0:W-:Y:S02]  /*0d30*/  STS [R15], R20 ;  /* 0x000000140f007388 */ /* 0x0001e40000000800 */
.L_x_206:
[----:B------:R-:W-:Y:S05]  /*0d40*/  BSYNC.RECONVERGENT B0 ;  /* 0x0000000000007941 */ /* 0x000fea0003800200 */
.L_x_205:
[----:B------:R-:W-:Y:S01]  /*0d50*/  BAR.SYNC.DEFER_BLOCKING 0x0 ;  /* 0x0000000000007b1d */ /* 0x000fe20000010000 */
[C---:B------:R-:W-:Y:S02]  /*0d60*/  ISETP.GT.U32.AND P0, PT, R4.reuse, 0x7, PT ;  /* 0x000000070400780c */ /* 0x040fe40003f04070 */
[C---:B------:R-:W-:Y:S02]  /*0d70*/  ISETP.GT.U32.AND P1, PT, R4.reuse, 0x3, PT ;  /* 0x000000030400780c */ /* 0x040fe40003f24070 */
[C---:B------:R-:W-:Y:S01]  /*0d80*/  ISETP.GT.U32.AND P2, PT, R4.reuse, 0x1, PT ;  /* 0x000000010400780c */ /* 0x040fe20003f44070 */
[----:B------:R-:W-:Y:S01]  /*0d90*/  BSSY.RECONVERGENT B0, `(.L_x_216) ;  /* 0x000000f000007945 */ /* 0x000fe20003800200 */
[----:B------:R-:W-:-:S07]  /*0da0*/  ISETP.NE.AND P3, PT, R4, RZ, PT ;  /* 0x000000ff0400720c */ /* 0x000fce0003f65270 */
[----:B------:R-:W-:Y:S06]  /*0db0*/  @P0 BRA `(.L_x_217) ;  /* 0x0000000000300947 */ /* 0x000fec0003800000 */
[----:B------:R-:W-:Y:S04]  /*0dc0*/  LDS R2, [R0+0x20] ;  /* 0x0000200000027984 */ /* 0x000fe80000000800 */
[----:B------:R-:W1:Y:S02]  /*0dd0*/  LDS R3, [R0] ;  /* 0x0000000000037984 */ /* 0x000e640000000800 */
[----:B-1----:R-:W-:-:S05]  /*0de0*/  FADD R3, R2, R3 ;  /* 0x0000000302037221 */ /* 0x002fca0000000000 */
[----:B------:R-:W-:Y:S04]  /*0df0*/  STS [R0], R3 ;  /* 0x0000000300007388 */ /* 0x000fe80000000800 */
[----:B------:R-:W-:Y:S04]  /*0e00*/  LDS R2, [R14+0x20] ;  /* 0x000020000e027984 */ /* 0x000fe80000000800 */
[----:B------:R-:W1:Y:S02]  /*0e10*/  LDS R5, [R14] ;  /* 0x000000000e057984 */ /* 0x000e640000000800 */
[----:B-1----:R-:W-:-:S05]  /*0e20*/  FADD R5, R2, R5 ;  /* 0x0000000502057221 */ /* 0x002fca0000000000 */
[----:B------:R-:W-:Y:S04]  /*0e30*/  STS [R14], R5 ;  /* 0x000000050e007388 */ /* 0x000fe80000000800 */
[----:B------:R-:W-:Y:S04]  /*0e40*/  LDS R2, [R15+0x20] ;  /* 0x000020000f027984 */ /* 0x000fe80000000800 */
[----:B------:R-:W1:Y:S02]  /*0e50*/  LDS R7, [R15] ;  /* 0x000000000f077984 */ /* 0x000e640000000800 */
[----:B-1----:R-:W-:-:S05]  /*0e60*/  FADD R2, R2, R7 ;  /* 0x0000000702027221 */ /* 0x002fca0000000000 */
[----:B------:R1:W-:Y:S02]  /*0e70*/  STS [R15], R2 ;  /* 0x000000020f007388 */ /* 0x0003e40000000800 */
.L_x_217:
[----:B------:R-:W-:Y:S05]  /*0e80*/  BSYNC.RECONVERGENT B0 ;  /* 0x0000000000007941 */ /* 0x000fea0003800200 */
.L_x_216:
[----:B------:R-:W-:Y:S06]  /*0e90*/  BAR.SYNC.DEFER_BLOCKING 0x0 ;  /* 0x0000000000007b1d */ /* 0x000fec0000010000 */
[----:B------:R-:W-:Y:S04]  /*0ea0*/  BSSY.RECONVERGENT B0, `(.L_x_218) ;  /* 0x000000e000007945 */ /* 0x000fe80003800200 */
[----:B------:R-:W-:Y:S05]  /*0eb0*/  @P1 BRA `(.L_x_219) ;  /* 0x0000000000301947 */ /* 0x000fea0003800000 */
[----:B-1----:R-:W-:Y:S04]  /*0ec0*/  LDS R2, [R0+0x10] ;  /* 0x0000100000027984 */ /* 0x002fe80000000800 */
        /* <DEDUP_REMOVED lines=11> */
.L_x_219:
[----:B------:R-:W-:Y:S05]  /*0f80*/  BSYNC.RECONVERGENT B0 ;  /* 0x0000000000007941 */ /* 0x000fea0003800200 */
.L_x_218:
[----:B------:R-:W-:Y:S06]  /*0f90*/  BAR.SYNC.DEFER_BLOCKING 0x0 ;  /* 0x0000000000007b1d */ /* 0x000fec0000010000 */
[----:B------:R-:W-:Y:S04]  /*0fa0*/  BSSY.RECONVERGENT B0, `(.L_x_220) ;  /* 0x000000e000007945 */ /* 0x000fe80003800200 */
[----:B------:R-:W-:Y:S05]  /*0fb0*/  @P2 BRA `(.L_x_221) ;  /* 0x0000000000302947 */ /* 0x000fea0003800000 */
[----:B-12---:R-:W-:Y:S04]  /*0fc0*/  LDS R2, [R0+0x8] ;  /* 0x0000080000027984 */ /* 0x006fe80000000800 */
        /* <DEDUP_REMOVED lines=11> */
.L_x_221:
[----:B------:R-:W-:Y:S05]  /*1080*/  BSYNC.RECONVERGENT B0 ;  /* 0x0000000000007941 */ /* 0x000fea0003800200 */
.L_x_220:
[----:B------:R-:W-:Y:S06]  /*1090*/  BAR.SYNC.DEFER_BLOCKING 0x0 ;  /* 0x0000000000007b1d */ /* 0x000fec0000010000 */
[----:B------:R-:W-:Y:S04]  /*10a0*/  BSSY.RECONVERGENT B0, `(.L_x_222) ;  /* 0x000000e000007945 */ /* 0x000fe80003800200 */
[----:B------:R-:W-:Y:S05]  /*10b0*/  @P3 BRA `(.L_x_223) ;  /* 0x0000000000303947 */ /* 0x000fea0003800000 */
[----:B-123--:R-:W-:Y:S04]  /*10c0*/  LDS R2, [UR4+0x4] ;  /* 0x00000404ff027984 */ /* 0x00efe80008000800 */
[----:B------:R-:W1:Y:S02]  /*10d0*/  LDS R3, [R0] ;  /* 0x0000000000037984 */ /* 0x000e640000000800 */
[----:B-1----:R-:W-:-:S05]  /*10e0*/  FADD R3, R2, R3 ;  /* 0x0000000302037221 */ /* 0x002fca0000000000 */
[----:B------:R-:W-:Y:S04]  /*10f0*/  STS [R0], R3 ;  /* 0x0000000300007388 */ /* 0x000fe80000000800 */
[----:B------:R-:W-:Y:S04]  /*1100*/  LDS R2, [UR4+0x44] ;  /* 0x00004404ff027984 */ /* 0x000fe80008000800 */
[----:B------:R-:W1:Y:S02]  /*1110*/  LDS R5, [R14] ;  /* 0x000000000e057984 */ /* 0x000e640000000800 */
[----:B-1----:R-:W-:-:S05]  /*1120*/  FADD R5, R2, R5 ;  /* 0x0000000502057221 */ /* 0x002fca0000000000 */
[----:B------:R-:W-:Y:S04]  /*1130*/  STS [R14], R5 ;  /* 0x000000050e007388 */ /* 0x000fe80000000800 */
[----:B------:R-:W-:Y:S04]  /*1140*/  LDS R2, [UR4+0x84] ;  /* 0x00008404ff027984 */ /* 0x000fe80008000800 */
[----:B------:R-:W1:Y:S02]  /*1150*/  LDS R7, [R15] ;  /* 0x000000000f077984 */ /* 0x000e640000000800 */
[----:B-1----:R-:W-:-:S05]  /*1160*/  FADD R2, R2, R7 ;  /* 0x0000000702027221 */ /* 0x002fca0000000000 */
[----:B------:R4:W-:Y:S02]  /*1170*/  STS [R15], R2 ;  /* 0x000000020f007388 */ /* 0x0009e40000000800 */
.L_x_223:
[----:B------:R-:W-:Y:S05]  /*1180*/  BSYNC.RECONVERGENT B0 ;  /* 0x0000000000007941 */ /* 0x000fea0003800200 */
.L_x_222:
[----:B------:R-:W-:Y:S06]  /*1190*/  BAR.SYNC.DEFER_BLOCKING 0x0 ;  /* 0x0000000000007b1d */ /* 0x000fec0000010000 */
[----:B------:R-:W-:Y:S05]  /*11a0*/  @P3 EXIT ;  /* 0x000000000000394d */ /* 0x000fea0003800000 */
[----:B------:R-:W1:Y:S04]  /*11b0*/  LDS R3, [UR4+0x80] ;  /* 0x00008004ff037984 */ /* 0x000e680008000800 */
[----:B0-----:R-:W0:Y:S01]  /*11c0*/  LDS R0, [UR4] ;  /* 0x00000004ff007984 */ /* 0x001e220008000800 */
[----:B-1234-:R-:W1:Y:S08]  /*11d0*/  MUFU.RCP R2, R3 ;  /* 0x0000000300027308 */ /* 0x01ee700000001000 */
[----:B0-----:R-:W0:Y:S01]  /*11e0*/  FCHK P0, R0, R3 ;  /* 0x0000000300007302 */ /* 0x001e220000000000 */
[----:B-1----:R-:W-:-:S04]  /*11f0*/  FFMA R5, -R3, R2, 1 ;  /* 0x3f80000003057423 */ /* 0x002fc80000000102 */
[----:B------:R-:W-:-:S04]  /*1200*/  FFMA R5, R2, R5, R2 ;  /* 0x0000000502057223 */ /* 0x000fc80000000002 */
[----:B------:R-:W-:-:S04]  /*1210*/  FFMA R2, R0, R5, RZ ;  /* 0x0000000500027223 */ /* 0x000fc800000000ff */
[----:B------:R-:W-:-:S04]  /*1220*/  FFMA R4, -R3, R2, R0 ;  /* 0x0000000203047223 */ /* 0x000fc80000000100 */
[----:B------:R-:W-:Y:S01]  /*1230*/  FFMA R7, R5, R4, R2 ;  /* 0x0000000405077223 */ /* 0x000fe20000000002 */
[----:B0-----:R-:W-:Y:S06]  /*1240*/  @!P0 BRA `(.L_x_224) ;  /* 0x00000000000c8947 */ /* 0x001fec0003800000 */
[----:B------:R-:W-:-:S07]  /*1250*/  MOV R2, 0x1270 ;  /* 0x0000127000027802 */ /* 0x000fce0000000f00 */
[----:B------:R-:W-:Y:S05]  /*1260*/  CALL.REL.NOINC `($__internal_8_$__cuda_sm3x_div_rn_noftz_f32_slowpath) ;  /* 0x0000000000a07944 */ /* 0x000fea0003c00000 */
[----:B------:R-:W-:-:S07]  /*1270*/  IMAD.MOV.U32 R7, RZ, RZ, R0 ;  /* 0x000000ffff077224 */ /* 0x000fce00078e0000 */
.L_x_224:
[----:B------:R-:W0:Y:S01]  /*1280*/  S2UR UR5, SR_CgaCtaId ;  /* 0x00000000000579c3 */ /* 0x000e220000008800 */
[----:B------:R-:W-:Y:S01]  /*1290*/  UMOV UR4, 0x400 ;  /* 0x0000040000047882 */ /* 0x000fe20000000000 */
[----:B------:R-:W1:Y:S01]  /*12a0*/  LDCU.64 UR6, c[0x0][0x398] ;  /* 0x00007300ff0677ac */ /* 0x000e620008000a00 */
[----:B------:R-:W2:Y:S01]  /*12b0*/  MUFU.RCP R0, R3 ;  /* 0x0000000300007308 */ /* 0x000ea20000001000 */
[----:B------:R-:W3:Y:S01]  /*12c0*/  LDCU.64 UR10, c[0x0][0x3a8] ;  /* 0x00007500ff0a77ac */ /* 0x000ee20008000a00 */
[----:B--2---:R-:W-:Y:S01]  /*12d0*/  FFMA R9, -R3, R0, 1 ;  /* 0x3f80000003097423 */ /* 0x004fe20000000100 */
[----:B0-----:R-:W-:-:S03]  /*12e0*/  ULEA UR4, UR5, UR4, 0x18 ;  /* 0x0000000405047291 */ /* 0x001fc6000f8ec0ff */
[----:B------:R-:W-:-:S06]  /*12f0*/  FFMA R0, R0, R9, R0 ;  /* 0x0000000900007223 */ /* 0x000fcc0000000000 */
[----:B------:R-:W0:Y:S01]  /*1300*/  LDS R2, [UR4+0x40] ;  /* 0x00004004ff027984 */ /* 0x000e220008000800 */
[----:B-1----:R-:W-:-:S04]  /*1310*/  UIMAD.WIDE.U32 UR4, UR8, UR6, URZ ;  /* 0x00000006080472a5 */ /* 0x002fc8000f8e00ff */
[----:B------:R-:W-:Y:S02]  /*1320*/  UIMAD UR9, UR8, UR7, UR5 ;  /* 0x00000007080972a4 */ /* 0x000fe4000f8e0205 */
[----:B------:R-:W-:Y:S02]  /*1330*/  USHF.L.U32 UR6, UR4, 0x1, URZ ;  /* 0x0000000104067899 */ /* 0x000fe400080006ff */
[----:B------:R-:W-:Y:S02]  /*1340*/  USHF.L.U64.HI UR7, UR4, 0x1, UR9 ;  /* 0x0000000104077899 */ /* 0x000fe40008010209 */
[----:B------:R-:W-:-:S04]  /*1350*/  ULEA UR6, UP0, UR12, UR6, 0x1 ;  /* 0x000000060c067291 */ /* 0x000fc8000f8008ff */
[----:B------:R-:W-:Y:S02]  /*1360*/  ULEA.HI.X UR7, UR12, UR7, URZ, 0x1, UP0 ;  /* 0x000000070c077291 */ /* 0x000fe400080f0cff */
[----:B---3--:R-:W-:-:S04]  /*1370*/  ULEA UR8, UP0, UR6, UR10, 0x2 ;  /* 0x0000000a06087291 */ /* 0x008fc8000f8010ff */
[----:B------:R-:W-:Y:S02]  /*1380*/  ULEA.HI.X UR7, UR6, UR11, UR7, 0x2, UP0 ;  /* 0x0000000b06077291 */ /* 0x000fe400080f1407 */
[----:B------:R-:W-:-:S04]  /*1390*/  MOV R4, UR8 ;  /* 0x0000000800047c02 */ /* 0x000fc80008000f00 */
[----:B------:R-:W-:-:S05]  /*13a0*/  IMAD.U32 R5, RZ, RZ, UR7 ;  /* 0x00000007ff057e24 */ /* 0x000fca000f8e00ff */
[----:B------:R1:W-:Y:S01]  /*13b0*/  STG.E desc[UR14][R4.64], R7 ;  /* 0x0000000704007986 */ /* 0x0003e2000c10190e */
[----:B0-----:R-:W0:Y:S01]  /*13c0*/  FCHK P0, R2, R3 ;  /* 0x0000000302007302 */ /* 0x001e220000000000 */
[----:B------:R-:W-:-:S04]  /*13d0*/  FFMA R9, R0, R2, RZ ;  /* 0x0000000200097223 */ /* 0x000fc800000000ff */
[----:B------:R-:W-:-:S04]  /*13e0*/  FFMA R6, -R3, R9, R2 ;  /* 0x0000000903067223 */ /* 0x000fc80000000102 */
[----:B------:R-:W-:Y:S01]  /*13f0*/  FFMA R9, R0, R6, R9 ;  /* 0x0000000600097223 */ /* 0x000fe20000000009 */
[----:B01----:R-:W-:Y:S06]  /*1400*/  @!P0 BRA `(.L_x_225) ;  /* 0x0000000000108947 */ /* 0x003fec0003800000 */
[----:B------:R-:W-:Y:S01]  /*1410*/  IMAD.MOV.U32 R0, RZ, RZ, R2 ;  /* 0x000000ffff007224 */ /* 0x000fe200078e0002 */
[----:B------:R-:W-:-:S07]  /*1420*/  MOV R2, 0x1440 ;  /* 0x0000144000027802 */ /* 0x000fce0000000f00 */
[----:B------:R-:W-:Y:S05]  /*1430*/  CALL.REL.NOINC `($__internal_8_$__cuda_sm3x_div_rn_noftz_f32_slowpath) ;  /* 0x00000000002c7944 */ /* 0x000fea0003c00000 */
[----:B------:R-:W-:-:S07]  /*1440*/  MOV R9, R0 ;  /* 0x0000000000097202 */ /* 0x000fce0000000f00 */
.L_x_225:
[----:B------:R-:W0:Y:S01]  /*1450*/  LDCU.64 UR10, c[0x0][0x3b0] ;  /* 0x00007600ff0a77ac */ /* 0x000e220008000a00 */
[----:B------:R-:W-:Y:S01]  /*1460*/  STG.E desc[UR14][R4.64+0x4], R9 ;  /* 0x0000040904007986 */ /* 0x000fe2000c10190e */
[----:B------:R-:W-:-:S04]  /*1470*/  UIADD3 UR7, UP0, UPT, UR12, UR4, URZ ;  /* 0x000000040c077290 */ /* 0x000fc8000ff1e0ff */
[----:B------:R-:W-:Y:S02]  /*1480*/  UIADD3.X UR8, UPT, UPT, URZ, UR9, URZ, UP0, !UPT ;  /* 0x00000009ff087290 */ /* 0x000fe400087fe4ff */
[----:B0-----:R-:W-:-:S04]  /*1490*/  ULEA UR6, UP0, UR7, UR10, 0x2 ;  /* 0x0000000a07067291 */ /* 0x001fc8000f8010ff */
[----:B------:R-:W-:Y:S02]  /*14a0*/  ULEA.HI.X UR7, UR7, UR11, UR8, 0x2, UP0 ;  /* 0x0000000b07077291 */ /* 0x000fe400080f1408 */
[----:B------:R-:W-:-:S04]  /*14b0*/  IMAD.U32 R6, RZ, RZ, UR6 ;  /* 0x00000006ff067e24 */ /* 0x000fc8000f8e00ff */
[----:B------:R-:W-:-:S05]  /*14c0*/  IMAD.U32 R7, RZ, RZ, UR7 ;  /* 0x00000007ff077e24 */ /* 0x000fca000f8e00ff */
[----:B------:R-:W-:Y:S01]  /*14d0*/  STG.E desc[UR14][R6.64], R3 ;  /* 0x0000000306007986 */ /* 0x000fe2000c10190e */
[----:B------:R-:W-:Y:S05]  /*14e0*/  EXIT ;  /* 0x000000000000794d */ /* 0x000fea0003800000 */
        .weak           $__internal_8_$__cuda_sm3x_div_rn_noftz_f32_slowpath
        .type           $__internal_8_$__cuda_sm3x_div_rn_noftz_f32_slowpath,@function
        .size           $__internal_8_$__cuda_sm3x_div_rn_noftz_f32_slowpath,(.L_x_346 - $__internal_8_$__cuda_sm3x_div_rn_noftz_f32_slowpath)
$__internal_8_$__cuda_sm3x_div_rn_noftz_f32_slowpath:
[--C-:B------:R-:W-:Y:S02]  /*14f0*/  SHF.R.U32.HI R7, RZ, 0x17, R3.reuse ;  /* 0x00000017ff077819 */ /* 0x100fe40000011603 */
[----:B------:R-:W-:Y:S02]  /*1500*/  SHF.R.U32.HI R6, RZ, 0x17, R0 ;  /* 0x00000017ff067819 */ /* 0x000fe40000011600 */
[----:B------:R-:W-:Y:S01]  /*1510*/  LOP3.LUT R12, R7, 0xff, RZ, 0xc0, !PT ;  /* 0x000000ff070c7812 */ /* 0x000fe200078ec0ff */
[----:B------:R-:W-:Y:S01]  /*1520*/  IMAD.MOV.U32 R7, RZ, RZ, R3 ;  /* 0x000000ffff077224 */ /* 0x000fe200078e0003 */
[----:B------:R-:W-:Y:S02]  /*1530*/  LOP3.LUT R10, R6, 0xff, RZ, 0xc0, !PT ;  /* 0x000000ff060a7812 */ /* 0x000fe400078ec0ff */
[----:B------:R-:W-:-:S03]  /*1540*/  IADD3 R9, PT, PT, R12, -0x1, RZ ;  /* 0xffffffff0c097810 */ /* 0x000fc60007ffe0ff */
[----:B------:R-:W-:Y:S01]  /*1550*/  VIADD R8, R10, 0xffffffff ;  /* 0xffffffff0a087836 */ /* 0x000fe20000000000 */
        /* <DEDUP_REMOVED lines=27> */
.L_x_226:
[----:B------:R-:W-:-:S05]  /*1710*/  LEA R8, R12, 0xc0800000, 0x17 ;  /* 0xc08000000c087811 */ /* 0x000fca00078eb8ff */
[----:B------:R-:W-:Y:S02]  /*1720*/  IMAD.IADD R8, R7, 0x1, -R8 ;  /* 0x0000000107087824 */ /* 0x000fe400078e0a08 */
[----:B------:R-:W-:Y:S02]  /*1730*/  VIADD R7, R10, 0xffffff81 ;  /* 0xffffff810a077836 */ /* 0x000fe40000000000 */
[----:B------:R-:W0:Y:S01]  /*1740*/  MUFU.RCP R9, R8 ;  /* 0x0000000800097308 */ /* 0x000e220000001000 */
[----:B------:R-:W-:Y:S01]  /*1750*/  FADD.FTZ R11, -R8, -RZ ;  /* 0x800000ff080b7221 */ /* 0x000fe20000010100 */
[----:B------:R-:W-:-:S03]  /*1760*/  IMAD R0, R7, -0x800000, R0 ;  /* 0xff80000007007824 */ /* 0x000fc600078e0200 */
[----:B0-----:R-:W-:-:S04]  /*1770*/  FFMA R10, R9, R11, 1 ;  /* 0x3f800000090a7423 */ /* 0x001fc8000000000b */
[----:B------:R-:W-:-:S04]  /*1780*/  FFMA R14, R9, R10, R9 ;  /* 0x0000000a090e7223 */ /* 0x000fc80000000009 */
[----:B------:R-:W-:-:S04]  /*1790*/  FFMA R9, R0, R14, RZ ;  /* 0x0000000e00097223 */ /* 0x000fc800000000ff */
[----:B------:R-:W-:-:S04]  /*17a0*/  FFMA R10, R11, R9, R0 ;  /* 0x000000090b0a7223 */ /* 0x000fc80000000000 */
[----:B------:R-:W-:Y:S01]  /*17b0*/  FFMA R13, R14, R10, R9 ;  /* 0x0000000a0e0d7223 */ /* 0x000fe20000000009 */
[----:B------:R-:W-:-:S03]  /*17c0*/  IADD3 R9, PT, PT, R7, 0x7f, -R12 ;  /* 0x0000007f07097810 */ /* 0x000fc60007ffe80c */
[----:B------:R-:W-:Y:S01]  /*17d0*/  FFMA R10, R11, R13, R0 ;  /* 0x0000000d0b0a7223 */ /* 0x000fe20000000000 */
[----:B------:R-:W-:-:S03]  /*17e0*/  IADD3 R9, PT, PT, R9, R6, RZ ;  /* 0x0000000609097210 */ /* 0x000fc60007ffe0ff */
[----:B------:R-:W-:-:S05]  /*17f0*/  FFMA R0, R14, R10, R13 ;  /* 0x0000000a0e007223 */ /* 0x000fca000000000d */
[----:B------:R-:W-:-:S04]  /*1800*/  SHF.R.U32.HI R7, RZ, 0x17, R0 ;  /* 0x00000017ff077819 */ /* 0x000fc80000011600 */
[----:B------:R-:W-:-:S05]  /*1810*/  LOP3.LUT R7, R7, 0xff, RZ, 0xc0, !PT ;  /* 0x000000ff07077812 */ /* 0x000fca00078ec0ff */
[----:B------:R-:W-:-:S05]  /*1820*/  IMAD.IADD R11, R7, 0x1, R9 ;  /* 0x00000001070b7824 */ /* 0x000fca00078e0209 */
[----:B------:R-:W-:-:S04]  /*1830*/  IADD3 R6, PT, PT, R11, -0x1, RZ ;  /* 0xffffffff0b067810 */ /* 0x000fc80007ffe0ff */
        /* <DEDUP_REMOVED lines=10> */
[C---:B------:R-:W-:Y:S02]  /*18e0*/  VIADD R9, R11.reuse, 0x20 ;  /* 0x000000200b097836 */ /* 0x040fe40000000000 */
[-CC-:B------:R-:W-:Y:S01]  /*18f0*/  FFMA.RM R7, R14, R10.reuse, R13.reuse ;  /* 0x0000000a0e077223 */ /* 0x180fe2000000400d */
[C---:B------:R-:W-:Y:S02]  /*1900*/  ISETP.NE.AND P2, PT, R11.reuse, RZ, PT ;  /* 0x000000ff0b00720c */ /* 0x040fe40003f45270 */
[----:B------:R-:W-:Y:S01]  /*1910*/  LOP3.LUT R8, R6, 0x7fffff, RZ, 0xc0, !PT ;  /* 0x007fffff06087812 */ /* 0x000fe200078ec0ff */
[----:B------:R-:W-:Y:S01]  /*1920*/  FFMA.RP R6, R14, R10, R13 ;  /* 0x0000000a0e067223 */ /* 0x000fe2000000800d */
        /* <DEDUP_REMOVED lines=12> */
[----:B------:R-:W-:-:S05]  /*19f0*/  LOP3.LUT R6, R6, R7, RZ, 0xc0, !PT ;  /* 0x0000000706067212 */ /* 0x000fca00078ec0ff */
[----:B------:R-:W-:-:S05]  /*1a00*/  IMAD.IADD R9, R9, 0x1, R6 ;  /* 0x0000000109097824 */ /* 0x000fca00078e0206 */
[----:B------:R-:W-:Y:S01]  /*1a10*/  LOP3.LUT R0, R9, R0, RZ, 0xfc, !PT ;  /* 0x0000000009007212 */ /* 0x000fe200078efcff */
[----:B------:R-:W-:Y:S06]  /*1a20*/  BRA `(.L_x_233) ;  /* 0x0000000000347947 */ /* 0x000fec0003800000 */
.L_x_232:
[----:B------:R-:W-:-:S04]  /*1a30*/  LOP3.LUT R0, R0, 0x80000000, RZ, 0xc0, !PT ;  /* 0x8000000000007812 */ /* 0x000fc800078ec0ff */
[----:B------:R-:W-:Y:S01]  /*1a40*/  LOP3.LUT R0, R0, 0x7f800000, RZ, 0xfc, !PT ;  /* 0x7f80000000007812 */ /* 0x000fe200078efcff */
[----:B------:R-:W-:Y:S06]  /*1a50*/  BRA `(.L_x_233) ;  /* 0x0000000000287947 */ /* 0x000fec0003800000 */
.L_x_231:
[----:B------:R-:W-:Y:S01]  /*1a60*/  LEA R0, R9, R0, 0x17 ;  /* 0x0000000009007211 */ /* 0x000fe200078eb8ff */
[----:B------:R-:W-:Y:S06]  /*1a70*/  BRA `(.L_x_233) ;  /* 0x0000000000207947 */ /* 0x000fec0003800000 */
.L_x_230:
[----:B------:R-:W-:-:S04]  /*1a80*/  LOP3.LUT R0, R7, 0x80000000, R0, 0x48, !PT ;  /* 0x8000000007007812 */ /* 0x000fc800078e4800 */
[----:B------:R-:W-:Y:S01]  /*1a90*/  LOP3.LUT R0, R0, 0x7f800000, RZ, 0xfc, !PT ;  /* 0x7f80000000007812 */ /* 0x000fe200078efcff */
[----:B------:R-:W-:Y:S06]  /*1aa0*/  BRA `(.L_x_233) ;  /* 0x0000000000147947 */ /* 0x000fec0003800000 */
.L_x_229:
[----:B------:R-:W-:Y:S01]  /*1ab0*/  LOP3.LUT R0, R7, 0x80000000, R0, 0x48, !PT ;  /* 0x8000000007007812 */ /* 0x000fe200078e4800 */
[----:B------:R-:W-:Y:S06]  /*1ac0*/  BRA `(.L_x_233) ;  /* 0x00000000000c7947 */ /* 0x000fec0003800000 */
.L_x_228:
[----:B------:R-:W0:Y:S01]  /*1ad0*/  MUFU.RSQ R0, -QNAN ;  /* 0xffc0000000007908 */ /* 0x000e220000001400 */
[----:B------:R-:W-:Y:S05]  /*1ae0*/  BRA `(.L_x_233) ;  /* 0x0000000000047947 */ /* 0x000fea0003800000 */
.L_x_227:
[----:B------:R-:W-:-:S07]  /*1af0*/  FADD.FTZ R0, R0, R3 ;  /* 0x0000000300007221 */ /* 0x000fce0000010000 */
.L_x_233:
[----:B------:R-:W-:Y:S02]  /*1b00*/  HFMA2 R7, -RZ, RZ, 0, 0 ;  /* 0x00000000ff077431 */ /* 0x000fe400000001ff */
[----:B------:R-:W-:-:S04]  /*1b10*/  IMAD.MOV.U32 R6, RZ, RZ, R2 ;  /* 0x000000ffff067224 */ /* 0x000fc800078e0002 */
[----:B0-----:R-:W-:Y:S05]  /*1b20*/  RET.REL.NODEC R6 `(_Z14gpuMeansNoTestPKfmS0_mmPfS1_) ;  /* 0xffffffe406347950 */ /* 0x001fea0003c3ffff */
.L_x_234:
        /* <DEDUP_REMOVED lines=13> */
.L_x_346:


//--------------------- .text._Z7gpuPMCCPKfmS0_mmS0_S0_S0_Pf --------------------------
	.section	.text._Z7gpuPMCCPKfmS0_mmS0_S0_S0_Pf,"ax",@progbits
	.align	128
        .global         _Z7gpuPMCCPKfmS0_mmS0_S0_S0_Pf
        .type           _Z7gpuPMCCPKfmS0_mmS0_S0_S0_Pf,@function
        .size           _Z7gpuPMCCPKfmS0_mmS0_S0_S0_Pf,(.L_x_347 - _Z7gpuPMCCPKfmS0_mmS0_S0_S0_Pf)
        .other          _Z7gpuPMCCPKfmS0_mmS0_S0_S0_Pf,@"STO_CUDA_ENTRY STV_DEFAULT"
_Z7gpuPMCCPKfmS0_mmS0_S0_S0_Pf:
.text._Z7gpuPMCCPKfmS0_mmS0_S0_S0_Pf:
        /* <DEDUP_REMOVED lines=14> */
[----:B------:R-:W-:Y:S01]  /*00e0*/  IMAD.MOV.U32 R25, RZ, RZ, 0x7fc00000 ;  /* 0x7fc00000ff197424 */ /* 0x000fe200078e00ff */
[----:B------:R-:W-:-:S04]  /*00f0*/  UMOV UR7, 0x400 ;  /* 0x0000040000077882 */ /* 0x000fc80000000000 */
[----:B------:R-:W3:Y:S01]  /*0100*/  S2UR UR16, SR_CgaCtaId ;  /* 0x00000000001079c3 */ /* 0x000ee20000008800 */
[----:B0-----:R-:W-:-:S13]  /*0110*/  ISETP.NE.AND P0, PT, R18, RZ, PT ;  /* 0x000000ff1200720c */ /* 0x001fda0003f05270 */
[----:B--23--:R-:W-:Y:S05]  /*0120*/  @P0 BRA `(.L_x_236) ;  /* 0x0000000000700947 */ /* 0x00cfea0003800000 */
[----:B------:R-:W-:Y:S01]  /*0130*/  IMAD.WIDE.U32 R12, R14, UR6, RZ ;  /* 0x000000060e0c7c25 */ /* 0x000fe2000f8e00ff */
[----:B------:R-:W0:Y:S01]  /*0140*/  LDCU.128 UR12, c[0x0][0x3b0] ;  /* 0x00007600ff0c77ac */ /* 0x000e220008000c00 */
[----:B------:R-:W2:Y:S02]  /*0150*/  LDC.64 R16, c[0x0][0x3a8] ;  /* 0x0000ea00ff107b82 */ /* 0x000ea40000000a00 */
[----:B------:R-:W-:Y:S02]  /*0160*/  IMAD.SHL.U32 R5, R12, 0x2, RZ ;  /* 0x000000020c057824 */ /* 0x000fe400078e00ff */
[----:B------:R-:W-:-:S03]  /*0170*/  IMAD R15, R15, UR6, R13 ;  /* 0x000000060f0f7c24 */ /* 0x000fc6000f8e020d */
[----:B------:R-:W-:Y:S02]  /*0180*/  LEA R0, P0, R20, R5, 0x1 ;  /* 0x0000000514007211 */ /* 0x000fe400078008ff */
[----:B------:R-:W-:-:S03]  /*0190*/  SHF.L.U64.HI R5, R12, 0x1, R15 ;  /* 0x000000010c057819 */ /* 0x000fc6000001020f */
[----:B------:R-:W-:Y:S01]  /*01a0*/  IMAD.SHL.U32 R10, R0, 0x4, RZ ;  /* 0x00000004000a7824 */ /* 0x000fe200078e00ff */
[----:B------:R-:W-:-:S04]  /*01b0*/  LEA.HI.X R5, R20, R5, RZ, 0x1, P0 ;  /* 0x0000000514057211 */ /* 0x000fc800000f0cff */
[----:B0-----:R-:W-:Y:S02]  /*01c0*/  IADD3 R8, P0, PT, R10, UR12, RZ ;  /* 0x0000000c0a087c10 */ /* 0x001fe4000ff1e0ff */
[----:B------:R-:W-:Y:S02]  /*01d0*/  SHF.L.U64.HI R0, R0, 0x2, R5 ;  /* 0x0000000200007819 */ /* 0x000fe40000010205 */
        /* <DEDUP_REMOVED lines=17> */
.L_x_236:
[----:B------:R-:W-:Y:S05]  /*02f0*/  BSYNC.RECONVERGENT B0 ;  /* 0x0000000000007941 */ /* 0x000fea0003800200 */
.L_x_235:
[----:B------:R-:W-:Y:S01]  /*0300*/  BAR.SYNC.DEFER_BLOCKING 0x0 ;  /* 0x0000000000007b1d */ /* 0x000fe20000010000 */
[----:B------:R-:W-:Y:S01]  /*0310*/  UIADD3 UR4, UPT, UPT, UR7, 0x10, URZ ;  /* 0x0000001007047890 */ /* 0x000fe2000fffe0ff */
[----:B-1----:R-:W-:-:S03]  /*0320*/  ISETP.GE.U32.AND P0, PT, R18, R2, PT ;  /* 0x000000021200720c */ /* 0x002fc60003f06070 */
[----:B------:R-:W-:Y:S01]  /*0330*/  ULEA UR4, UR16, UR4, 0x18 ;  /* 0x0000000410047291 */ /* 0x000fe2000f8ec0ff */
[----:B------:R-:W-:Y:S01]  /*0340*/  ISETP.GE.U32.AND.EX P0, PT, RZ, R3, PT, P0 ;  /* 0x00000003ff00720c */ /* 0x000fe20003f06100 */
[----:B------:R-:W0:Y:S01]  /*0350*/  LDCU.64 UR12, c[0x0][0x3a0] ;  /* 0x00007400ff0c77ac */ /* 0x000e220008000a00 */
[----:B------:R-:W-:Y:S03]  /*0360*/  BSSY.RECONVERGENT B0, `(.L_x_237) ;  /* 0x0000114000007945 */ /* 0x000fe60003800200 */
        /* <DEDUP_REMOVED lines=8> */
[----:B------:R-:W-:Y:S02]  /*03f0*/  IMAD.MOV.U32 R23, RZ, RZ, RZ ;  /* 0x000000ffff177224 */ /* 0x000fe400078e00ff */
[----:B------:R-:W-:Y:S01]  /*0400*/  IMAD.MOV.U32 R16, RZ, RZ, R18 ;  /* 0x000000ffff107224 */ /* 0x000fe200078e0012 */
[----:B------:R-:W-:Y:S02]  /*0410*/  LOP3.LUT R0, R22, 0x30, RZ, 0xc0, !PT ;  /* 0x0000003016007812 */ /* 0x000fe400078ec0ff */
[----:B------:R-:W2:Y:S01]  /*0420*/  LDS.128 R8, [UR4] ;  /* 0x00000004ff087984 */ /* 0x000ea20008000c00 */
[----:B------:R-:W-:-:S02]  /*0430*/  IADD3.X R15, PT, PT, R3, -0x1, RZ, P1, !PT ;  /* 0xffffffff030f7810 */ /* 0x000fc40000ffe4ff */
[----:B------:R-:W-:-:S04]  /*0440*/  ISETP.NE.U32.AND P0, PT, R0, 0x30, PT ;  /* 0x000000300000780c */ /* 0x000fc80003f05070 */
[----:B------:R-:W-:-:S13]  /*0450*/  ISETP.NE.AND.EX P0, PT, RZ, RZ, PT, P0 ;  /* 0x000000ffff00720c */ /* 0x000fda0003f05300 */
[----:B------:R-:W-:Y:S05]  /*0460*/  @!P0 BRA `(.L_x_240) ;  /* 0x00000004001c8947 */ /* 0x000fea0003800000 */
[----:B------:R-:W3:Y:S01]  /*0470*/  LDCU.64 UR10, c[0x0][0x380] ;  /* 0x00007000ff0a77ac */ /* 0x000ee20008000a00 */
[----:B------:R-:W-:Y:S01]  /*0480*/  IMAD.MOV.U32 R19, RZ, RZ, RZ ;  /* 0x000000ffff137224 */ /* 0x000fe200078e00ff */
[----:B------:R-:W-:Y:S01]  /*0490*/  MOV R17, RZ ;  /* 0x000000ff00117202 */ /* 0x000fe20000000f00 */
[----:B------:R-:W-:Y:S01]  /*04a0*/  IMAD.MOV.U32 R23, RZ, RZ, RZ ;  /* 0x000000ffff177224 */ /* 0x000fe200078e00ff */
[----:B------:R-:W4:Y:S01]  /*04b0*/  LDCU.64 UR4, c[0x0][0x390] ;  /* 0x00007200ff0477ac */ /* 0x000f220008000a00 */
[----:B------:R-:W-:-:S04]  /*04c0*/  IMAD.WIDE.U32 R4, R20, R2, R18 ;  /* 0x0000000214047225 */ /* 0x000fc800078e0012 */
[----:B------:R-:W-:-:S04]  /*04d0*/  IMAD.WIDE.U32 R6, R2, UR6, R18 ;  /* 0x0000000602067c25 */ /* 0x000fc8000f8e0012 */
[----:B------:R-:W-:Y:S01]  /*04e0*/  IMAD R13, R20, R3, R5 ;  /* 0x00000003140d7224 */ /* 0x000fe200078e0205 */
[----:B------:R-:W-:Y:S01]  /*04f0*/  SHF.R.U64 R5, R22, 0x4, R15 ;  /* 0x0000000416057819 */ /* 0x000fe2000000120f */
[----:B------:R-:W-:Y:S02]  /*0500*/  IMAD R3, R3, UR6, R7 ;  /* 0x0000000603037c24 */ /* 0x000fe4000f8e0207 */
[----:B------:R-:W-:Y:S01]  /*0510*/  IMAD.MOV.U32 R16, RZ, RZ, R18 ;  /* 0x000000ffff107224 */ /* 0x000fe200078e0012 */
[----:B---3--:R-:W-:Y:S02]  /*0520*/  LEA R12, P1, R6, UR10, 0x2 ;  /* 0x0000000a060c7c11 */ /* 0x008fe4000f8210ff */
[----:B------:R-:W-:Y:S02]  /*0530*/  IADD3 R5, PT, PT, R5, 0x1, RZ ;  /* 0x0000000105057810 */ /* 0x000fe40007ffe0ff */
[----:B----4-:R-:W-:Y:S02]  /*0540*/  LEA R14, P0, R4, UR4, 0x2 ;  /* 0x00000004040e7c11 */ /* 0x010fe4000f8010ff */
[----:B------:R-:W-:Y:S01]  /*0550*/  LEA.HI.X R7, R6, UR11, R3, 0x2, P1 ;  /* 0x0000000b06077c11 */ /* 0x000fe200088f1403 */
[----:B------:R-:W-:Y:S01]  /*0560*/  IMAD.MOV.U32 R6, RZ, RZ, RZ ;  /* 0x000000ffff067224 */ /* 0x000fe200078e00ff */
[----:B------:R-:W-:-:S02]  /*0570*/  LEA.HI.X R13, R4, UR5, R13, 0x2, P0 ;  /* 0x00000005040d7c11 */ /* 0x000fc400080f140d */
[----:B------:R-:W-:-:S07]  /*0580*/  LOP3.LUT R5, R5, 0x3, RZ, 0xc0, !PT ;  /* 0x0000000305057812 */ /* 0x000fce00078ec0ff */
.L_x_247:
[----:B------:R-:W-:Y:S02]  /*0590*/  IMAD.MOV.U32 R2, RZ, RZ, R14 ;  /* 0x000000ffff027224 */ /* 0x000fe400078e000e */
[----:B------:R-:W-:-:S05]  /*05a0*/  IMAD.MOV.U32 R3, RZ, RZ, R13 ;  /* 0x000000ffff037224 */ /* 0x000fca00078e000d */
[----:B---3--:R3:W4:Y:S02]  /*05b0*/  LDG.E R4, desc[UR8][R2.64] ;  /* 0x0000000802047981 */ /* 0x008724000c1e1900 */
[----:B---3--:R-:W-:Y:S01]  /*05c0*/  MOV R2, R12 ;  /* 0x0000000c00027202 */ /* 0x008fe20000000f00 */
[----:B------:R-:W-:-:S05]  /*05d0*/  IMAD.MOV.U32 R3, RZ, RZ, R7 ;  /* 0x000000ffff037224 */ /* 0x000fca00078e0007 */
[----:B------:R-:W3:Y:S01]  /*05e0*/  LDG.E R29, desc[UR8][R2.64] ;  /* 0x00000008021d7981 */ /* 0x000ee2000c1e1900 */
[----:B------:R-:W-:Y:S01]  /*05f0*/  IADD3 R5, P0, PT, R5, -0x1, RZ ;  /* 0xffffffff05057810 */ /* 0x000fe20007f1e0ff */
[----:B------:R-:W-:Y:S03]  /*0600*/  BSSY.RECONVERGENT B4, `(.L_x_241) ;  /* 0x0000026000047945 */ /* 0x000fe60003800200 */
[----:B------:R-:W-:Y:S02]  /*0610*/  IADD3.X R6, PT, PT, R6, -0x1, RZ, P0, !PT ;  /* 0xffffffff06067810 */ /* 0x000fe400007fe4ff */
[----:B------:R-:W-:-:S04]  /*0620*/  ISETP.NE.U32.AND P0, PT, R5, RZ, PT ;  /* 0x000000ff0500720c */ /* 0x000fc80003f05070 */
[----:B------:R-:W-:Y:S02]  /*0630*/  ISETP.NE.AND.EX P0, PT, R6, RZ, PT, P0 ;  /* 0x000000ff0600720c */ /* 0x000fe40003f05300 */
[----:B----4-:R-:W-:-:S04]  /*0640*/  FSETP.NAN.AND P1, PT, |R4|, |R4|, PT ;  /* 0x400000040400720b */ /* 0x010fc80003f28200 */
[----:B---3--:R-:W-:-:S13]  /*0650*/  FSETP.NAN.OR P1, PT, |R29|, |R29|, P1 ;  /* 0x4000001d1d00720b */ /* 0x008fda0000f28600 */
[----:B------:R-:W-:Y:S05]  /*0660*/  @P1 BRA `(.L_x_242) ;  /* 0x00000000007c1947 */ /* 0x000fea0003800000 */
[----:B--2---:R-:W2:Y:S01]  /*0670*/  MUFU.RCP R27, R10 ;  /* 0x0000000a001b7308 */ /* 0x004ea20000001000 */
[----:B------:R-:W-:Y:S01]  /*0680*/  FADD R3, -R8, R29 ;  /* 0x0000001d08037221 */ /* 0x000fe20000000100 */
[----:B------:R-:W-:Y:S06]  /*0690*/  BSSY.RECONVERGENT B5, `(.L_x_243) ;  /* 0x000000c000057945 */ /* 0x000fec0003800200 */
[----:B------:R-:W3:Y:S01]  /*06a0*/  FCHK P1, R3, R10 ;  /* 0x0000000a03007302 */ /* 0x000ee20000020000 */
[----:B--2---:R-:W-:-:S04]  /*06b0*/  FFMA R0, R27, -R10, 1 ;  /* 0x3f8000001b007423 */ /* 0x004fc8000000080a */
[----:B------:R-:W-:-:S04]  /*06c0*/  FFMA R0, R27, R0, R27 ;  /* 0x000000001b007223 */ /* 0x000fc8000000001b */
[----:B------:R-:W-:-:S04]  /*06d0*/  FFMA R27, R3, R0, RZ ;  /* 0x00000000031b7223 */ /* 0x000fc800000000ff */
[----:B------:R-:W-:-:S04]  /*06e0*/  FFMA R2, R27, -R10, R3 ;  /* 0x8000000a1b027223 */ /* 0x000fc80000000003 */
[----:B------:R-:W-:Y:S01]  /*06f0*/  FFMA R2, R0, R2, R27 ;  /* 0x0000000200027223 */ /* 0x000fe2000000001b */
[----:B---3--:R-:W-:Y:S06]  /*0700*/  @!P1 BRA `(.L_x_244) ;  /* 0x0000000000109947 */ /* 0x008fec0003800000 */
[----:B------:R-:W-:Y:S01]  /*0710*/  IMAD.MOV.U32 R0, RZ, RZ, R10 ;  /* 0x000000ffff007224 */ /* 0x000fe200078e000a */
[----:B------:R-:W-:-:S07]  /*0720*/  MOV R26, 0x740 ;  /* 0x00000740001a7802 */ /* 0x000fce0000000f00 */
[----:B01----:R-:W-:Y:S05]  /*0730*/  CALL.REL.NOINC `($__internal_9_$__cuda_sm3x_div_rn_noftz_f32_slowpath) ;  /* 0x0000001000387944 */ /* 0x003fea0003c00000 */
[----:B------:R-:W-:-:S07]  /*0740*/  MOV R2, R0 ;  /* 0x0000000000027202 */ /* 0x000fce0000000f00 */
.L_x_244:
[----:B0-----:R-:W-:Y:S05]  /*0750*/  BSYNC.RECONVERGENT B5 ;  /* 0x0000000000057941 */ /* 0x001fea0003800200 */
.L_x_243:
[----:B------:R-:W0:Y:S01]  /*0760*/  MUFU.RCP R0, R11 ;  /* 0x0000000b00007308 */ /* 0x000e220000001000 */
[----:B------:R-:W-:Y:S01]  /*0770*/  FADD R3, R4, -R9 ;  /* 0x8000000904037221 */ /* 0x000fe20000000000 */
[----:B------:R-:W-:Y:S06]  /*0780*/  BSSY.RECONVERGENT B5, `(.L_x_245) ;  /* 0x000000b000057945 */ /* 0x000fec0003800200 */
[----:B------:R-:W2:Y:S01]  /*0790*/  FCHK P1, R3, R11 ;  /* 0x0000000b03007302 */ /* 0x000ea20000020000 */
[----:B0-----:R-:W-:-:S04]  /*07a0*/  FFMA R27, R0, -R11, 1 ;  /* 0x3f800000001b7423 */ /* 0x001fc8000000080b */
[----:B------:R-:W-:-:S04]  /*07b0*/  FFMA R0, R0, R27, R0 ;  /* 0x0000001b00007223 */ /* 0x000fc80000000000 */
[----:B------:R-:W-:-:S04]  /*07c0*/  FFMA R4, R3, R0, RZ ;  /* 0x0000000003047223 */ /* 0x000fc800000000ff */
[----:B------:R-:W-:-:S04]  /*07d0*/  FFMA R27, R4, -R11, R3 ;  /* 0x8000000b041b7223 */ /* 0x000fc80000000003 */
[----:B------:R-:W-:Y:S01]  /*07e0*/  FFMA R0, R0, R27, R4 ;  /* 0x0000001b00007223 */ /* 0x000fe20000000004 */
[----:B--2---:R-:W-:Y:S06]  /*07f0*/  @!P1 BRA `(.L_x_246) ;  /* 0x00000000000c9947 */ /* 0x004fec0003800000 */
[----:B------:R-:W-:Y:S01]  /*0800*/  IMAD.MOV.U32 R0, RZ, RZ, R11 ;  /* 0x000000ffff007224 */ /* 0x000fe200078e000b */
[----:B------:R-:W-:-:S07]  /*0810*/  MOV R26, 0x830 ;  /* 0x00000830001a7802 */ /* 0x000fce0000000f00 */
[----:B-1----:R-:W-:Y:S05]  /*0820*/  CALL.REL.NOINC `($__internal_9_$__cuda_sm3x_div_rn_noftz_f32_slowpath) ;  /* 0x0000000c00fc7944 */ /* 0x002fea0003c00000 */
.L_x_246:
[----:B------:R-:W-:Y:S05]  /*0830*/  BSYNC.RECONVERGENT B5 ;  /* 0x0000000000057941 */ /* 0x000fea0003800200 */
.L_x_245:
[----:B------:R-:W-:-:S05]  /*0840*/  FFMA R23, R0, R2, R23 ;  /* 0x0000000200177223 */ /* 0x000fca0000000017 */
[----:B------:R3:W-:Y:S02]  /*0850*/  STS [R24], R23 ;  /* 0x0000001718007388 */ /* 0x0007e40000000800 */
.L_x_242:
[----:B0-----:R-:W-:Y:S05]  /*0860*/  BSYNC.RECONVERGENT B4 ;  /* 0x0000000000047941 */ /* 0x001fea0003800200 */
.L_x_241:
[----:B------:R-:W-:Y:S02]  /*0870*/  IADD3 R16, P1, PT, R16, 0x10, RZ ;  /* 0x0000001010107810 */ /* 0x000fe40007f3e0ff */
[----:B------:R-:W-:Y:S02]  /*0880*/  IADD3 R12, P3, PT, R12, 0x40, RZ ;  /* 0x000000400c0c7810 */ /* 0x000fe40007f7e0ff */
[----:B------:R-:W-:Y:S01]  /*0890*/  IADD3 R14, P2, PT, R14, 0x40, RZ ;  /* 0x000000400e0e7810 */ /* 0x000fe20007f5e0ff */
[----:B------:R-:W-:Y:S02]  /*08a0*/  IMAD.X R17, RZ, RZ, R17, P1 ;  /* 0x000000ffff117224 */ /* 0x000fe400008e0611 */
[----:B------:R-:W-:Y:S01]  /*08b0*/  IMAD.X R7, RZ, RZ, R7, P3 ;  /* 0x000000ffff077224 */ /* 0x000fe200018e0607 */
[----:B------:R-:W-:Y:S01]  /*08c0*/  IADD3.X R13, PT, PT, RZ, R13, RZ, P2, !PT ;  /* 0x0000000dff0d7210 */ /* 0x000fe200017fe4ff */
[----:B------:R-:W-:Y:S08]  /*08d0*/  @P0 BRA `(.L_x_247) ;  /* 0xfffffffc002c0947 */ /* 0x000ff0000383ffff */
.L_x_240:
[----:B0-----:R-:W-:Y:S05]  /*08e0*/  BSYNC.RECONVERGENT B3 ;  /* 0x0000000000037941 */ /* 0x001fea0003800200 */
.L_x_239:
[----:B------:R-:W-:-:S04]  /*08f0*/  ISETP.GE.U32.AND P0, PT, R22, 0x30, PT ;  /* 0x000000301600780c */ /* 0x000fc80003f06070 */
[----:B------:R-:W-:-:S13]  /*0900*/  ISETP.GE.U32.AND.EX P0, PT, R15, RZ, PT, P0 ;  /* 0x000000ff0f00720c */ /* 0x000fda0003f06100 */
[----:B------:R-:W-:Y:S05]  /*0910*/  @!P0 BRA `(.L_x_238) ;  /* 0x0000000800e08947 */ /* 0x000fea0003800000 */
[----:B------:R-:W0:Y:S01]  /*0920*/  LDC.64 R6, c[0x0][0x3a0] ;  /* 0x0000e800ff067b82 */ /* 0x000e220000000a00 */
[----:B------:R-:W4:Y:S01]  /*0930*/  LDCU.64 UR4, c[0x0][0x380] ;  /* 0x00007000ff0477ac */ /* 0x000f220008000a00 */
[----:B------:R-:W5:Y:S01]  /*0940*/  LDCU.64 UR10, c[0x0][0x390] ;  /* 0x00007200ff0a77ac */ /* 0x000f620008000a00 */
[----:B0-----:R-:W-:-:S04]  /*0950*/  IMAD.WIDE.U32 R4, R6, UR6, R16 ;  /* 0x0000000606047c25 */ /* 0x001fc8000f8e0010 */
[----:B------:R-:W-:Y:S01]  /*0960*/  IMAD.WIDE.U32 R2, R20, R6, R16 ;  /* 0x0000000614027225 */ /* 0x000fe200078e0010 */
[----:B----4-:R-:W-:-:S03]  /*0970*/  LEA R12, P0, R4, UR4, 0x2 ;  /* 0x00000004040c7c11 */ /* 0x010fc6000f8010ff */
[----:B------:R-:W-:Y:S01]  /*0980*/  IMAD R5, R7, UR6, R5 ;  /* 0x0000000607057c24 */ /* 0x000fe2000f8e0205 */
[----:B-----5:R-:W-:Y:S01]  /*0990*/  LEA R6, P2, R2, UR10, 0x2 ;  /* 0x0000000a02067c11 */ /* 0x020fe2000f8410ff */
[----:B------:R-:W-:Y:S01]  /*09a0*/  IMAD R3, R20, R7, R3 ;  /* 0x0000000714037224 */ /* 0x000fe200078e0203 */
[----:B------:R-:W-:Y:S02]  /*09b0*/  IADD3 R12, P1, PT, R12, 0x80, RZ ;  /* 0x000000800c0c7810 */ /* 0x000fe40007f3e0ff */
[----:B------:R-:W-:Y:S02]  /*09c0*/  LEA.HI.X R4, R4, UR5, R5, 0x2, P0 ;  /* 0x0000000504047c11 */ /* 0x000fe400080f1405 */
[----:B------:R-:W-:Y:S02]  /*09d0*/  IADD3 R6, P3, PT, R6, 0x80, RZ ;  /* 0x0000008006067810 */ /* 0x000fe40007f7e0ff */
[----:B------:R-:W-:Y:S01]  /*09e0*/  LEA.HI.X R2, R2, UR11, R3, 0x2, P2 ;  /* 0x0000000b02027c11 */ /* 0x000fe200090f1403 */
[----:B------:R-:W-:-:S03]  /*09f0*/  IMAD.X R13, RZ, RZ, R4, P1 ;  /* 0x000000ffff0d7224 */ /* 0x000fc600008e0604 */
[----:B------:R-:W-:-:S07]  /*0a00*/  IADD3.X R7, PT, PT, RZ, R2, RZ, P3, !PT ;  /* 0x00000002ff077210 */ /* 0x000fce0001ffe4ff */
.L_x_272:
[----:B----4-:R-:W4:Y:S04]  /*0a10*/  LDG.E R2, desc[UR8][R6.64+-0x80] ;  /* 0xffff800806027981 */ /* 0x010f28000c1e1900 */
[----:B------:R-:W5:Y:S01]  /*0a20*/  LDG.E R3, desc[UR8][R12.64+-0x80] ;  /* 0xffff80080c037981 */ /* 0x000f62000c1e1900 */
[----:B------:R-:W-:Y:S01]  /*0a30*/  BSSY.RECONVERGENT B3, `(.L_x_248) ;  /* 0x0000025000037945 */ /* 0x000fe20003800200 */
[----:B----4-:R-:W-:-:S04]  /*0a40*/  FSETP.NAN.AND P0, PT, |R2|, |R2|, PT ;  /* 0x400000020200720b */ /* 0x010fc80003f08200 */
[----:B-----5:R-:W-:-:S13]  /*0a50*/  FSETP.NAN.OR P0, PT, |R3|, |R3|, P0 ;  /* 0x400000030300720b */ /* 0x020fda0000708600 */
[----:B0-2---:R-:W-:Y:S05]  /*0a60*/  @P0 BRA `(.L_x_249) ;  /* 0x0000000000840947 */ /* 0x005fea0003800000 */
[----:B--2---:R-:W0:Y:S01]  /*0a70*/  MUFU.RCP R15, R10 ;  /* 0x0000000a000f7308 */ /* 0x004e220000001000 */
[----:B------:R-:W-:Y:S01]  /*0a80*/  FADD R5, -R8, R3 ;  /* 0x0000000308057221 */ /* 0x000fe20000000100 */
        /* <DEDUP_REMOVED lines=9> */
[----:B------:R-:W-:Y:S01]  /*0b20*/  MOV R26, 0xb50 ;  /* 0x00000b50001a7802 */ /* 0x000fe20000000f00 */
[----:B------:R-:W-:-:S07]  /*0b30*/  IMAD.MOV.U32 R0, RZ, RZ, R10 ;  /* 0x000000ffff007224 */ /* 0x000fce00078e000a */
[----:B-1-3--:R-:W-:Y:S05]  /*0b40*/  CALL.REL.NOINC `($__internal_9_$__cuda_sm3x_div_rn_noftz_f32_slowpath) ;  /* 0x0000000c00347944 */ /* 0x00afea0003c00000 */
[----:B------:R-:W-:-:S07]  /*0b50*/  MOV R4, R0 ;  /* 0x0000000000047202 */ /* 0x000fce0000000f00 */
.L_x_251:
[----:B------:R-:W-:Y:S05]  /*0b60*/  BSYNC.RECONVERGENT B4 ;  /* 0x0000000000047941 */ /* 0x000fea0003800200 */
.L_x_250:
        /* <DEDUP_REMOVED lines=14> */
.L_x_253:
[----:B------:R-:W-:Y:S05]  /*0c50*/  BSYNC.RECONVERGENT B4 ;  /* 0x0000000000047941 */ /* 0x000fea0003800200 */
.L_x_252:
[----:B---3--:R-:W-:-:S05]  /*0c60*/  FFMA R23, R0, R4, R23 ;  /* 0x0000000400177223 */ /* 0x008fca0000000017 */
[----:B------:R0:W-:Y:S02]  /*0c70*/  STS [R24], R23 ;  /* 0x0000001718007388 */ /* 0x0001e40000000800 */
.L_x_249:
[----:B------:R-:W-:Y:S05]  /*0c80*/  BSYNC.RECONVERGENT B3 ;  /* 0x0000000000037941 */ /* 0x000fea0003800200 */
.L_x_248:
[----:B------:R-:W4:Y:S04]  /*0c90*/  LDG.E R2, desc[UR8][R6.64+-0x40] ;  /* 0xffffc00806027981 */ /* 0x000f28000c1e1900 */
[----:B------:R-:W5:Y:S01]  /*0ca0*/  LDG.E R3, desc[UR8][R12.64+-0x40] ;  /* 0xffffc0080c037981 */ /* 0x000f62000c1e1900 */
[----:B------:R-:W-:Y:S01]  /*0cb0*/  BSSY.RECONVERGENT B3, `(.L_x_254) ;  /* 0x0000025000037945 */ /* 0x000fe20003800200 */
[----:B----4-:R-:W-:-:S04]  /*0cc0*/  FSETP.NAN.AND P0, PT, |R2|, |R2|, PT ;  /* 0x400000020200720b */ /* 0x010fc80003f08200 */
[----:B-----5:R-:W-:-:S13]  /*0cd0*/  FSETP.NAN.OR P0, PT, |R3|, |R3|, P0 ;  /* 0x400000030300720b */ /* 0x020fda0000708600 */
[----:B------:R-:W-:Y:S05]  /*0ce0*/  @P0 BRA `(.L_x_255) ;  /* 0x0000000000840947 */ /* 0x000fea0003800000 */
[----:B--2---:R-:W2:Y:S01]  /*0cf0*/  MUFU.RCP R15, R10 ;  /* 0x0000000a000f7308 */ /* 0x004ea20000001000 */
[----:B------:R-:W-:Y:S01]  /*0d00*/  FADD R5, -R8, R3 ;  /* 0x0000000308057221 */ /* 0x000fe20000000100 */
[----:B------:R-:W-:Y:S06]  /*0d10*/  BSSY.RECONVERGENT B4, `(.L_x_256) ;  /* 0x000000d000047945 */ /* 0x000fec0003800200 */
[----:B------:R-:W4:Y:S01]  /*0d20*/  FCHK P0, R5, R10 ;  /* 0x0000000a05007302 */ /* 0x000f220000000000 */
[----:B--2---:R-:W-:-:S04]  /*0d30*/  FFMA R4, R15, -R10, 1 ;  /* 0x3f8000000f047423 */ /* 0x004fc8000000080a */
[----:B------:R-:W-:-:S04]  /*0d40*/  FFMA R4, R15, R4, R15 ;  /* 0x000000040f047223 */ /* 0x000fc8000000000f */
[----:B------:R-:W-:-:S04]  /*0d50*/  FFMA R3, R4, R5, RZ ;  /* 0x0000000504037223 */ /* 0x000fc800000000ff */
[----:B------:R-:W-:-:S04]  /*0d60*/  FFMA R0, R3, -R10, R5 ;  /* 0x8000000a03007223 */ /* 0x000fc80000000005 */
[----:B------:R-:W-:Y:S01]  /*0d70*/  FFMA R4, R4, R0, R3 ;  /* 0x0000000004047223 */ /* 0x000fe20000000003 */
[----:B----4-:R-:W-:Y:S06]  /*0d80*/  @!P0 BRA `(.L_x_257) ;  /* 0x0000000000148947 */ /* 0x010fec0003800000 */
[----:B------:R-:W-:Y:S01]  /*0d90*/  MOV R3, R5 ;  /* 0x0000000500037202 */ /* 0x000fe20000000f00 */
[----:B------:R-:W-:Y:S01]  /*0da0*/  IMAD.MOV.U32 R0, RZ, RZ, R10 ;  /* 0x000000ffff007224 */ /* 0x000fe200078e000a */
[----:B------:R-:W-:-:S07]  /*0db0*/  MOV R26, 0xdd0 ;  /* 0x00000dd0001a7802 */ /* 0x000fce0000000f00 */
[----:B01-3--:R-:W-:Y:S05]  /*0dc0*/  CALL.REL.NOINC `($__internal_9_$__cuda_sm3x_div_rn_noftz_f32_slowpath) ;  /* 0x0000000800947944 */ /* 0x00bfea0003c00000 */
[----:B------:R-:W-:-:S07]  /*0dd0*/  IMAD.MOV.U32 R4, RZ, RZ, R0 ;  /* 0x000000ffff047224 */ /* 0x000fce00078e0000 */
.L_x_257:
[----:B------:R-:W-:Y:S05]  /*0de0*/  BSYNC.RECONVERGENT B4 ;  /* 0x0000000000047941 */ /* 0x000fea0003800200 */
.L_x_256:
[----:B------:R-:W2:Y:S01]  /*0df0*/  MUFU.RCP R0, R11 ;  /* 0x0000000b00007308 */ /* 0x000ea20000001000 */
[----:B------:R-:W-:Y:S01]  /*0e00*/  FADD R5, R2, -R9 ;  /* 0x8000000902057221 */ /* 0x000fe20000000000 */
        /* <DEDUP_REMOVED lines=12> */
.L_x_259:
[----:B------:R-:W-:Y:S05]  /*0ed0*/  BSYNC.RECONVERGENT B4 ;  /* 0x0000000000047941 */ /* 0x000fea0003800200 */
.L_x_258:
[----:B0--3--:R-:W-:-:S05]  /*0ee0*/  FFMA R23, R0, R4, R23 ;  /* 0x0000000400177223 */ /* 0x009fca0000000017 */
[----:B------:R4:W-:Y:S02]  /*0ef0*/  STS [R24], R23 ;  /* 0x0000001718007388 */ /* 0x0009e40000000800 */
.L_x_255:
[----:B------:R-:W-:Y:S05]  /*0f00*/  BSYNC.RECONVERGENT B3 ;  /* 0x0000000000037941 */ /* 0x000fea0003800200 */
.L_x_254:
[----:B------:R-:W5:Y:S04]  /*0f10*/  LDG.E R2, desc[UR8][R6.64] ;  /* 0x0000000806027981 */ /* 0x000f68000c1e1900 */
[----:B------:R-:W2:Y:S01]  /*0f20*/  LDG.E R3, desc[UR8][R12.64] ;  /* 0x000000080c037981 */ /* 0x000ea2000c1e1900 */
[----:B------:R-:W-:Y:S01]  /*0f30*/  BSSY.RECONVERGENT B3, `(.L_x_260) ;  /* 0x0000025000037945 */ /* 0x000fe20003800200 */
[----:B-----5:R-:W-:-:S04]  /*0f40*/  FSETP.NAN.AND P0, PT, |R2|, |R2|, PT ;  /* 0x400000020200720b */ /* 0x020fc80003f08200 */
[----:B--2---:R-:W-:-:S13]  /*0f50*/  FSETP.NAN.OR P0, PT, |R3|, |R3|, P0 ;  /* 0x400000030300720b */ /* 0x004fda0000708600 */
[----:B------:R-:W-:Y:S05]  /*0f60*/  @P0 BRA `(.L_x_261) ;  /* 0x0000000000840947 */ /* 0x000fea0003800000 */
[----:B------:R-:W2:Y:S01]  /*0f70*/  MUFU.RCP R15, R10 ;  /* 0x0000000a000f7308 */ /* 0x000ea20000001000 */
[----:B------:R-:W-:Y:S01]  /*0f80*/  FADD R5, -R8, R3 ;  /* 0x0000000308057221 */ /* 0x000fe20000000100 */
[----:B------:R-:W-:Y:S06]  /*0f90*/  BSSY.RECONVERGENT B4, `(.L_x_262) ;  /* 0x000000d000047945 */ /* 0x000fec0003800200 */
[----:B------:R-:W5:Y:S01]  /*0fa0*/  FCHK P0, R5, R10 ;  /* 0x0000000a05007302 */ /* 0x000f620000000000 */
[----:B--2---:R-:W-:-:S04]  /*0fb0*/  FFMA R4, R15, -R10, 1 ;  /* 0x3f8000000f047423 */ /* 0x004fc8000000080a */
[----:B------:R-:W-:-:S04]  /*0fc0*/  FFMA R4, R15, R4, R15 ;  /* 0x000000040f047223 */ /* 0x000fc8000000000f */
[----:B------:R-:W-:-:S04]  /*0fd0*/  FFMA R3, R4, R5, RZ ;  /* 0x0000000504037223 */ /* 0x000fc800000000ff */
[----:B------:R-:W-:-:S04]  /*0fe0*/  FFMA R0, R3, -R10, R5 ;  /* 0x8000000a03007223 */ /* 0x000fc80000000005 */
[----:B------:R-:W-:Y:S01]  /*0ff0*/  FFMA R4, R4, R0, R3 ;  /* 0x0000000004047223 */ /* 0x000fe20000000003 */
[----:B-----5:R-:W-:Y:S06]  /*1000*/  @!P0 BRA `(.L_x_263) ;  /* 0x0000000000148947 */ /* 0x020fec0003800000 */
[----:B------:R-:W-:Y:S01]  /*1010*/  IMAD.MOV.U32 R3, RZ, RZ, R5 ;  /* 0x000000ffff037224 */ /* 0x000fe200078e0005 */
[----:B------:R-:W-:Y:S02]  /*1020*/  MOV R0, R10 ;  /* 0x0000000a00007202 */ /* 0x000fe40000000f00 */
[----:B------:R-:W-:-:S07]  /*1030*/  MOV R26, 0x1050 ;  /* 0x00001050001a7802 */ /* 0x000fce0000000f00 */
[----:B01-34-:R-:W-:Y:S05]  /*1040*/  CALL.REL.NOINC `($__internal_9_$__cuda_sm3x_div_rn_noftz_f32_slowpath) ;  /* 0x0000000400f47944 */ /* 0x01bfea0003c00000 */
[----:B------:R-:W-:-:S07]  /*1050*/  IMAD.MOV.U32 R4, RZ, RZ, R0 ;  /* 0x000000ffff047224 */ /* 0x000fce00078e0000 */
.L_x_263:
[----:B------:R-:W-:Y:S05]  /*1060*/  BSYNC.RECONVERGENT B4 ;  /* 0x0000000000047941 */ /* 0x000fea0003800200 */
.L_x_262:
[----:B------:R-:W2:Y:S01]  /*1070*/  MUFU.RCP R0, R11 ;  /* 0x0000000b00007308 */ /* 0x000ea20000001000 */
[----:B------:R-:W-:Y:S01]  /*1080*/  FADD R5, R2, -R9 ;  /* 0x8000000902057221 */ /* 0x000fe20000000000 */
        /* <DEDUP_REMOVED lines=12> */
.L_x_265:
[----:B------:R-:W-:Y:S05]  /*1150*/  BSYNC.RECONVERGENT B4 ;  /* 0x0000000000047941 */ /* 0x000fea0003800200 */
.L_x_264:
[----:B0--34-:R-:W-:-:S05]  /*1160*/  FFMA R23, R0, R4, R23 ;  /* 0x0000000400177223 */ /* 0x019fca0000000017 */
[----:B------:R2:W-:Y:S02]  /*1170*/  STS [R24], R23 ;  /* 0x0000001718007388 */ /* 0x0005e40000000800 */
.L_x_261:
[----:B------:R-:W-:Y:S05]  /*1180*/  BSYNC.RECONVERGENT B3 ;  /* 0x0000000000037941 */ /* 0x000fea0003800200 */
.L_x_260:
[----:B------:R-:W5:Y:S04]  /*1190*/  LDG.E R2, desc[UR8][R6.64+0x40] ;  /* 0x0000400806027981 */ /* 0x000f68000c1e1900 */
[----:B------:R-:W3:Y:S01]  /*11a0*/  LDG.E R3, desc[UR8][R12.64+0x40] ;  /* 0x000040080c037981 */ /* 0x000ee2000c1e1900 */
[----:B------:R-:W-:Y:S01]  /*11b0*/  BSSY.RECONVERGENT B3, `(.L_x_266) ;  /* 0x0000025000037945 */ /* 0x000fe20003800200 */
[----:B-----5:R-:W-:-:S04]  /*11c0*/  FSETP.NAN.AND P0, PT, |R2|, |R2|, PT ;  /* 0x400000020200720b */ /* 0x020fc80003f08200 */
[----:B---3--:R-:W-:-:S13]  /*11d0*/  FSETP.NAN.OR P0, PT, |R3|, |R3|, P0 ;  /* 0x400000030300720b */ /* 0x008fda0000708600 */
[----:B------:R-:W-:Y:S05]  /*11e0*/  @P0 BRA `(.L_x_267) ;  /* 0x0000000000840947 */ /* 0x000fea0003800000 */
[----:B------:R-:W3:Y:S01]  /*11f0*/  MUFU.RCP R15, R10 ;  /* 0x0000000a000f7308 */ /* 0x000ee20000001000 */
[----:B------:R-:W-:Y:S01]  /*1200*/  FADD R5, -R8, R3 ;  /* 0x0000000308057221 */ /* 0x000fe20000000100 */
[----:B------:R-:W-:Y:S06]  /*1210*/  BSSY.RECONVERGENT B4, `(.L_x_268) ;  /* 0x000000d000047945 */ /* 0x000fec0003800200 */
[----:B------:R-:W5:Y:S01]  /*1220*/  FCHK P0, R5, R10 ;  /* 0x0000000a05007302 */ /* 0x000f620000000000 */
[----:B---3--:R-:W-:-:S04]  /*1230*/  FFMA R4, R15, -R10, 1 ;  /* 0x3f8000000f047423 */ /* 0x008fc8000000080a */
[----:B------:R-:W-:-:S04]  /*1240*/  FFMA R4, R15, R4, R15 ;  /* 0x000000040f047223 */ /* 0x000fc8000000000f */
[----:B------:R-:W-:-:S04]  /*1250*/  FFMA R3, R4, R5, RZ ;  /* 0x0000000504037223 */ /* 0x000fc800000000ff */
[----:B------:R-:W-:-:S04]  /*1260*/  FFMA R0, R3, -R10, R5 ;  /* 0x8000000a03007223 */ /* 0x000fc80000000005 */
[----:B------:R-:W-:Y:S01]  /*1270*/  FFMA R4, R4, R0, R3 ;  /* 0x0000000004047223 */ /* 0x000fe20000000003 */
[----:B-----5:R-:W-:Y:S06]  /*1280*/  @!P0 BRA `(.L_x_269) ;  /* 0x0000000000148947 */ /* 0x020fec0003800000 */
[----:B------:R-:W-:Y:S01]  /*1290*/  IMAD.MOV.U32 R3, RZ, RZ, R5 ;  /* 0x000000ffff037224 */ /* 0x000fe200078e0005 */
[----:B------:R-:W-:Y:S01]  /*12a0*/  MOV R26, 0x12d0 ;  /* 0x000012d0001a7802 */ /* 0x000fe20000000f00 */
[----:B------:R-:W-:-:S07]  /*12b0*/  IMAD.MOV.U32 R0, RZ, RZ, R10 ;  /* 0x000000ffff007224 */ /* 0x000fce00078e000a */
[----:B012-4-:R-:W-:Y:S05]  /*12c0*/  CALL.REL.NOINC `($__internal_9_$__cuda_sm3x_div_rn_noftz_f32_slowpath) ;  /* 0x0000000400547944 */ /* 0x017fea0003c00000 */
[----:B------:R-:W-:-:S07]  /*12d0*/  MOV R4, R0 ;  /* 0x0000000000047202 */ /* 0x000fce0000000f00 */
.L_x_269:
[----:B------:R-:W-:Y:S05]  /*12e0*/  BSYNC.RECONVERGENT B4 ;  /* 0x0000000000047941 */ /* 0x000fea0003800200 */
.L_x_268:
[----:B------:R-:W3:Y:S01]  /*12f0*/  MUFU.RCP R0, R11 ;  /* 0x0000000b00007308 */ /* 0x000ee20000001000 */
[----:B------:R-:W-:Y:S01]  /*1300*/  FADD R5, R2, -R9 ;  /* 0x8000000902057221 */ /* 0x000fe20000000000 */
        /* <DEDUP_REMOVED lines=12> */
.L_x_271:
[----:B------:R-:W-:Y:S05]  /*13d0*/  BSYNC.RECONVERGENT B4 ;  /* 0x0000000000047941 */ /* 0x000fea0003800200 */
.L_x_270:
[----:B0-2-4-:R-:W-:-:S05]  /*13e0*/  FFMA R23, R0, R4, R23 ;  /* 0x0000000400177223 */ /* 0x015fca0000000017 */
[----:B------:R3:W-:Y:S02]  /*13f0*/  STS [R24], R23 ;  /* 0x0000001718007388 */ /* 0x0007e40000000800 */
.L_x_267:
[----:B------:R-:W-:Y:S05]  /*1400*/  BSYNC.RECONVERGENT B3 ;  /* 0x0000000000037941 */ /* 0x000fea0003800200 */
.L_x_266:
[----:B------:R-:W-:Y:S02]  /*1410*/  IADD3 R16, P0, PT, R16, 0x40, RZ ;  /* 0x0000004010107810 */ /* 0x000fe40007f1e0ff */
[----:B------:R-:W-:Y:S02]  /*1420*/  IADD3 R12, P1, PT, R12, 0x100, RZ ;  /* 0x000001000c0c7810 */ /* 0x000fe40007f3e0ff */
[----:B------:R-:W-:Y:S02]  /*1430*/  IADD3.X R17, PT, PT, RZ, R17, RZ, P0, !PT ;  /* 0x00000011ff117210 */ /* 0x000fe400007fe4ff */
[----:B------:R-:W-:Y:S01]  /*1440*/  ISETP.GE.U32.AND P0, PT, R16, UR12, PT ;  /* 0x0000000c10007c0c */ /* 0x000fe2000bf06070 */
[----:B------:R-:W-:Y:S01]  /*1450*/  IMAD.X R13, RZ, RZ, R13, P1 ;  /* 0x000000ffff0d7224 */ /* 0x000fe200008e060d */
[----:B------:R-:W-:Y:S02]  /*1460*/  IADD3 R6, P2, PT, R6, 0x100, RZ ;  /* 0x0000010006067810 */ /* 0x000fe40007f5e0ff */
[----:B------:R-:W-:-:S03]  /*1470*/  ISETP.GE.U32.AND.EX P0, PT, R17, UR13, PT, P0 ;  /* 0x0000000d11007c0c */ /* 0x000fc6000bf06100 */
[----:B------:R-:W-:-:S10]  /*1480*/  IMAD.X R7, RZ, RZ, R7, P2 ;  /* 0x000000ffff077224 */ /* 0x000fd400010e0607 */
[----:B------:R-:W-:Y:S05]  /*1490*/  @!P0 BRA `(.L_x_272) ;  /* 0xfffffff4005c8947 */ /* 0x000fea000383ffff */
.L_x_238:
[----:B0-----:R-:W-:Y:S05]  /*14a0*/  BSYNC.RECONVERGENT B0 ;  /* 0x0000000000007941 */ /* 0x001fea0003800200 */
.L_x_237:
[----:B------:R-:W-:Y:S01]  /*14b0*/  BAR.SYNC.DEFER_BLOCKING 0x0 ;  /* 0x0000000000007b1d */ /* 0x000fe20000010000 */
[C---:B------:R-:W-:Y:S02]  /*14c0*/  ISETP.GT.U32.AND P0, PT, R18.reuse, 0x7, PT ;  /* 0x000000071200780c */ /* 0x040fe40003f04070 */
[C---:B------:R-:W-:Y:S02]  /*14d0*/  ISETP.GT.U32.AND P1, PT, R18.reuse, 0x3, PT ;  /* 0x000000031200780c */ /* 0x040fe40003f24070 */
[----:B------:R-:W-:-:S13]  /*14e0*/  ISETP.NE.AND P2, PT, R18, RZ, PT ;  /* 0x000000ff1200720c */ /* 0x000fda0003f45270 */
[----:B------:R-:W-:Y:S01]  /*14f0*/  @!P2 MOV R2, 0x400 ;  /* 0x000004000002a802 */ /* 0x000fe20000000f00 */
[----:B------:R-:W-:Y:S04]  /*1500*/  @!P0 LDS R0, [R24+0x20] ;  /* 0x0000200018008984 */ /* 0x000fe80000000800 */
[----:B------:R-:W0:Y:S02]  /*1510*/  @!P0 LDS R3, [R24] ;  /* 0x0000000018038984 */ /* 0x000e240000000800 */
[----:B0-----:R-:W-:-:S05]  /*1520*/  @!P0 FADD R3, R0, R3 ;  /* 0x0000000300038221 */ /* 0x001fca0000000000 */
[----:B------:R0:W-:Y:S01]  /*1530*/  @!P0 STS [R24], R3 ;  /* 0x0000000318008388 */ /* 0x0001e20000000800 */
[----:B------:R-:W-:Y:S01]  /*1540*/  BAR.SYNC.DEFER_BLOCKING 0x0 ;  /* 0x0000000000007b1d */ /* 0x000fe20000010000 */
[----:B------:R-:W-:-:S05]  /*1550*/  ISETP.GT.U32.AND P0, PT, R18, 0x1, PT ;  /* 0x000000011200780c */ /* 0x000fca0003f04070 */
[----:B0-----:R-:W0:Y:S01]  /*1560*/  @!P2 S2R R3, SR_CgaCtaId ;  /* 0x000000000003a919 */ /* 0x001e220000008800 */
[----:B------:R-:W-:Y:S04]  /*1570*/  @!P1 LDS R0, [R24+0x10] ;  /* 0x0000100018009984 */ /* 0x000fe80000000800 */
[----:B------:R-:W5:Y:S02]  /*1580*/  @!P1 LDS R5, [R24] ;  /* 0x0000000018059984 */ /* 0x000f640000000800 */
[----:B-----5:R-:W-:-:S05]  /*1590*/  @!P1 FADD R5, R0, R5 ;  /* 0x0000000500059221 */ /* 0x020fca0000000000 */
[----:B------:R-:W-:Y:S01]  /*15a0*/  @!P1 STS [R24], R5 ;  /* 0x0000000518009388 */ /* 0x000fe20000000800 */
[----:B------:R-:W-:Y:S06]  /*15b0*/  BAR.SYNC.DEFER_BLOCKING 0x0 ;  /* 0x0000000000007b1d */ /* 0x000fec0000010000 */
[----:B------:R-:W-:Y:S04]  /*15c0*/  @!P0 LDS R0, [R24+0x8] ;  /* 0x0000080018008984 */ /* 0x000fe80000000800 */
[----:B------:R-:W5:Y:S02]  /*15d0*/  @!P0 LDS R7, [R24] ;  /* 0x0000000018078984 */ /* 0x000f640000000800 */
[----:B-----5:R-:W-:Y:S01]  /*15e0*/  @!P0 FADD R7, R0, R7 ;  /* 0x0000000700078221 */ /* 0x020fe20000000000 */
[----:B0-----:R-:W-:-:S04]  /*15f0*/  @!P2 LEA R0, R3, R2, 0x18 ;  /* 0x000000020300a211 */ /* 0x001fc800078ec0ff */
[----:B------:R-:W-:Y:S01]  /*1600*/  @!P0 STS [R24], R7 ;  /* 0x0000000718008388 */ /* 0x000fe20000000800 */
[----:B------:R-:W-:Y:S06]  /*1610*/  BAR.SYNC.DEFER_BLOCKING 0x0 ;  /* 0x0000000000007b1d */ /* 0x000fec0000010000 */
[----:B------:R-:W-:Y:S04]  /*1620*/  @!P2 LDS R0, [R0+0x14] ;  /* 0x000014000000a984 */ /* 0x000fe80000000800 */
[----:B------:R-:W0:Y:S02]  /*1630*/  @!P2 LDS R3, [R24] ;  /* 0x000000001803a984 */ /* 0x000e240000000800 */
[----:B0-----:R-:W-:-:S05]  /*1640*/  @!P2 FADD R3, R0, R3 ;  /* 0x000000030003a221 */ /* 0x001fca0000000000 */
[----:B------:R0:W-:Y:S01]  /*1650*/  @!P2 STS [R24], R3 ;  /* 0x000000031800a388 */ /* 0x0001e20000000800 */
[----:B------:R-:W-:Y:S06]  /*1660*/  BAR.SYNC.DEFER_BLOCKING 0x0 ;  /* 0x0000000000007b1d */ /* 0x000fec0000010000 */
[----:B------:R-:W-:Y:S05]  /*1670*/  @P2 EXIT ;  /* 0x000000000000294d */ /* 0x000fea0003800000 */
[----:B------:R-:W5:Y:S01]  /*1680*/  S2UR UR5, SR_CgaCtaId ;  /* 0x00000000000579c3 */ /* 0x000f620000008800 */
[----:B------:R-:W-:Y:S01]  /*1690*/  UMOV UR4, 0x400 ;  /* 0x0000040000047882 */ /* 0x000fe20000000000 */
[----:B------:R-:W1:Y:S01]  /*16a0*/  MUFU.RCP R0, R25 ;  /* 0x0000001900007308 */ /* 0x000e620000001000 */
[----:B------:R-:W-:Y:S01]  /*16b0*/  BSSY.RECONVERGENT B0, `(.L_x_273) ;  /* 0x000000d000007945 */ /* 0x000fe20003800200 */
[----:B-1----:R-:W-:-:S04]  /*16c0*/  FFMA R5, R0, -R25, 1 ;  /* 0x3f80000000057423 */ /* 0x002fc80000000819 */
[----:B------:R-:W-:Y:S01]  /*16d0*/  FFMA R0, R0, R5, R0 ;  /* 0x0000000500007223 */ /* 0x000fe20000000000 */
[----:B-----5:R-:W-:-:S09]  /*16e0*/  ULEA UR4, UR5, UR4, 0x18 ;  /* 0x0000000405047291 */ /* 0x020fd2000f8ec0ff */
[----:B0-----:R-:W0:Y:S02]  /*16f0*/  LDS R3, [UR4+0x10] ;  /* 0x00001004ff037984 */ /* 0x001e240008000800 */
[----:B0-----:R-:W0:Y:S01]  /*1700*/  FCHK P0, R3, R25 ;  /* 0x0000001903007302 */ /* 0x001e220000000000 */
[----:B------:R-:W-:-:S04]  /*1710*/  FFMA R2, R3, R0, RZ ;  /* 0x0000000003027223 */ /* 0x000fc800000000ff */
[----:B------:R-:W-:-:S04]  /*1720*/  FFMA R5, R2, -R25, R3 ;  /* 0x8000001902057223 */ /* 0x000fc80000000003 */
[----:B------:R-:W-:Y:S01]  /*1730*/  FFMA R0, R0, R5, R2 ;  /* 0x0000000500007223 */ /* 0x000fe20000000002 */
[----:B0-----:R-:W-:Y:S06]  /*1740*/  @!P0 BRA `(.L_x_274) ;  /* 0x00000000000c8947 */ /* 0x001fec0003800000 */
[----:B------:R-:W-:Y:S02]  /*1750*/  MOV R0, R25 ;  /* 0x0000001900007202 */ /* 0x000fe40000000f00 */
[----:B------:R-:W-:-:S07]  /*1760*/  MOV R26, 0x1780 ;  /* 0x00001780001a7802 */ /* 0x000fce0000000f00 */
[----:B--234-:R-:W-:Y:S05]  /*1770*/  CALL.REL.NOINC `($__internal_9_$__cuda_sm3x_div_rn_noftz_f32_slowpath) ;  /* 0x0000000000287944 */ /* 0x01cfea0003c00000 */
.L_x_274:
[----:B------:R-:W-:Y:S05]  /*1780*/  BSYNC.RECONVERGENT B0 ;  /* 0x0000000000007941 */ /* 0x000fea0003800200 */
.L_x_273:
[----:B------:R-:W0:Y:S01]  /*1790*/  LDC.64 R2, c[0x0][0x398] ;  /* 0x0000e600ff027b82 */ /* 0x000e220000000a00 */
[----:B------:R-:W-:-:S07]  /*17a0*/  IMAD.MOV.U32 R21, RZ, RZ, RZ ;  /* 0x000000ffff157224 */ /* 0x000fce00078e00ff */
[----:B------:R-:W1:Y:S01]  /*17b0*/  LDC.64 R4, c[0x0][0x3c0] ;  /* 0x0000f000ff047b82 */ /* 0x000e620000000a00 */
[----:B0-----:R-:W-:-:S04]  /*17c0*/  IMAD.WIDE.U32 R20, R2, UR6, R20 ;  /* 0x0000000602147c25 */ /* 0x001fc8000f8e0014 */
[----:B------:R-:W-:Y:S01]  /*17d0*/  IMAD R3, R3, UR6, R21 ;  /* 0x0000000603037c24 */ /* 0x000fe2000f8e0215 */
[----:B-1----:R-:W-:-:S04]  /*17e0*/  LEA R2, P0, R20, R4, 0x2 ;  /* 0x0000000414027211 */ /* 0x002fc800078010ff */
[----:B------:R-:W-:-:S05]  /*17f0*/  LEA.HI.X R3, R20, R5, R3, 0x2, P0 ;  /* 0x0000000514037211 */ /* 0x000fca00000f1403 */
[----:B------:R-:W-:Y:S01]  /*1800*/  STG.E desc[UR8][R2.64], R0 ;  /* 0x0000000002007986 */ /* 0x000fe2000c101908 */
[----:B------:R-:W-:Y:S05]  /*1810*/  EXIT ;  /* 0x000000000000794d */ /* 0x000fea0003800000 */
        .weak           $__internal_9_$__cuda_sm3x_div_rn_noftz_f32_slowpath
        .type           $__internal_9_$__cuda_sm3x_div_rn_noftz_f32_slowpath,@function
        .size           $__internal_9_$__cuda_sm3x_div_rn_noftz_f32_slowpath,(.L_x_347 - $__internal_9_$__cuda_sm3x_div_rn_noftz_f32_slowpath)
$__internal_9_$__cuda_sm3x_div_rn_noftz_f32_slowpath:
[----:B------:R-:W-:Y:S01]  /*1820*/  SHF.R.U32.HI R27, RZ, 0x17, R0 ;  /* 0x00000017ff1b7819 */ /* 0x000fe20000011600 */
[----:B------:R-:W-:Y:S01]  /*1830*/  BSSY.RECONVERGENT B1, `(.L_x_275) ;  /* 0x0000064000017945 */ /* 0x000fe20003800200 */
[----:B------:R-:W-:Y:S02]  /*1840*/  SHF.R.U32.HI R29, RZ, 0x17, R3 ;  /* 0x00000017ff1d7819 */ /* 0x000fe40000011603 */
[----:B------:R-:W-:Y:S02]  /*1850*/  LOP3.LUT R27, R27, 0xff, RZ, 0xc0, !PT ;  /* 0x000000ff1b1b7812 */ /* 0x000fe400078ec0ff */
[----:B------:R-:W-:-:S03]  /*1860*/  LOP3.LUT R29, R29, 0xff, RZ, 0xc0, !PT ;  /* 0x000000ff1d1d7812 */ /* 0x000fc600078ec0ff */
[----:B------:R-:W-:Y:S01]  /*1870*/  VIADD R30, R27, 0xffffffff ;  /* 0xffffffff1b1e7836 */ /* 0x000fe20000000000 */
[----:B------:R-:W-:-:S04]  /*1880*/  IADD3 R28, PT, PT, R29, -0x1, RZ ;  /* 0xffffffff1d1c7810 */ /* 0x000fc80007ffe0ff */
        /* <DEDUP_REMOVED lines=20> */
[----:B------:R-:W-:Y:S01]  /*19d0*/  VIADD R28, R29, 0xffffffff ;  /* 0xffffffff1d1c7836 */ /* 0x000fe20000000000 */
[----:B------:R-:W-:-:S04]  /*19e0*/  ISETP.GE.AND P2, PT, R30, RZ, PT ;  /* 0x000000ff1e00720c */ /* 0x000fc80003f46270 */
[----:B------:R-:W-:-:S09]  /*19f0*/  ISETP.GE.AND P1, PT, R28, RZ, PT ;  /* 0x000000ff1c00720c */ /* 0x000fd20003f26270 */
[----:B------:R-:W-:-:S04]  /*1a00*/  @!P2 FFMA R0, R0, 1.84467440737095516160e+19, RZ ;  /* 0x5f8000000000a823 */ /* 0x000fc800000000ff */
[----:B------:R-:W-:Y:S01]  /*1a10*/  @P1 MOV R28, RZ ;  /* 0x000000ff001c1202 */ /* 0x000fe20000000f00 */
[----:B------:R-:W-:Y:S02]  /*1a20*/  @!P1 IMAD.MOV.U32 R28, RZ, RZ, -0x40 ;  /* 0xffffffc0ff1c9424 */ /* 0x000fe400078e00ff */
[----:B------:R-:W-:Y:S02]  /*1a30*/  @!P1 FFMA R3, R3, 1.84467440737095516160e+19, RZ ;  /* 0x5f80000003039823 */ /* 0x000fe400000000ff */
[----:B------:R-:W-:-:S07]  /*1a40*/  @!P2 VIADD R28, R28, 0x40 ;  /* 0x000000401c1ca836 */ /* 0x000fce0000000000 */
.L_x_276:
[----:B------:R-:W-:Y:S01]  /*1a50*/  LEA R31, R27, 0xc0800000, 0x17 ;  /* 0xc08000001b1f7811 */ /* 0x000fe200078eb8ff */
[----:B------:R-:W-:Y:S01]  /*1a60*/  VIADD R32, R29, 0xffffff81 ;  /* 0xffffff811d207836 */ /* 0x000fe20000000000 */
[----:B------:R-:W-:Y:S02]  /*1a70*/  BSSY.RECONVERGENT B2, `(.L_x_281) ;  /* 0x0000035000027945 */ /* 0x000fe40003800200 */
[----:B------:R-:W-:Y:S01]  /*1a80*/  IADD3 R31, PT, PT, -R31, R0, RZ ;  /* 0x000000001f1f7210 */ /* 0x000fe20007ffe1ff */
[C---:B------:R-:W-:Y:S01]  /*1a90*/  IMAD R0, R32.reuse, -0x800000, R3 ;  /* 0xff80000020007824 */ /* 0x040fe200078e0203 */
[----:B------:R-:W-:Y:S02]  /*1aa0*/  IADD3 R27, PT, PT, R32, 0x7f, -R27 ;  /* 0x0000007f201b7810 */ /* 0x000fe40007ffe81b */
[----:B------:R-:W0:Y:S01]  /*1ab0*/  MUFU.RCP R30, R31 ;  /* 0x0000001f001e7308 */ /* 0x000e220000001000 */
[----:B------:R-:W-:Y:S02]  /*1ac0*/  FADD.FTZ R29, -R31, -RZ ;  /* 0x800000ff1f1d7221 */ /* 0x000fe40000010100 */
[----:B------:R-:W-:-:S02]  /*1ad0*/  IMAD.IADD R28, R27, 0x1, R28 ;  /* 0x000000011b1c7824 */ /* 0x000fc400078e021c */
        /* <DEDUP_REMOVED lines=23> */
[C---:B------:R-:W-:Y:S02]  /*1c50*/  ISETP.NE.AND P3, PT, R0.reuse, RZ, PT ;  /* 0x000000ff0000720c */ /* 0x040fe40003f65270 */
[----:B------:R-:W-:Y:S02]  /*1c60*/  ISETP.NE.AND P2, PT, R0, RZ, PT ;  /* 0x000000ff0000720c */ /* 0x000fe40003f45270 */
[----:B------:R-:W-:Y:S02]  /*1c70*/  LOP3.LUT R3, R3, 0x7fffff, RZ, 0xc0, !PT ;  /* 0x007fffff03037812 */ /* 0x000fe400078ec0ff */
[----:B------:R-:W-:Y:S01]  /*1c80*/  FSETP.NEU.FTZ.AND P1, PT, R28, R31, PT ;  /* 0x0000001f1c00720b */ /* 0x000fe20003f3d000 */
[----:B------:R-:W-:Y:S01]  /*1c90*/  VIADD R28, R0, 0x20 ;  /* 0x00000020001c7836 */ /* 0x000fe20000000000 */
[----:B------:R-:W-:-:S02]  /*1ca0*/  LOP3.LUT R3, R3, 0x800000, RZ, 0xfc, !PT ;  /* 0x0080000003037812 */ /* 0x000fc400078efcff */
[----:B------:R-:W-:Y:S02]  /*1cb0*/  IADD3 R0, PT, PT, -R0, RZ, RZ ;  /* 0x000000ff00007210 */ /* 0x000fe40007ffe1ff */
        /* <DEDUP_REMOVED lines=12> */
.L_x_283:
[----:B------:R-:W-:-:S04]  /*1d80*/  LOP3.LUT R27, R27, 0x80000000, RZ, 0xc0, !PT ;  /* 0x800000001b1b7812 */ /* 0x000fc800078ec0ff */
[----:B------:R-:W-:Y:S01]  /*1d90*/  LOP3.LUT R27, R27, 0x7f800000, RZ, 0xfc, !PT ;  /* 0x7f8000001b1b7812 */ /* 0x000fe200078efcff */
[----:B------:R-:W-:Y:S06]  /*1da0*/  BRA `(.L_x_284) ;  /* 0x0000000000047947 */ /* 0x000fec0003800000 */
.L_x_282:
[----:B------:R-:W-:-:S07]  /*1db0*/  IMAD R27, R28, 0x800000, R27 ;  /* 0x008000001c1b7824 */ /* 0x000fce00078e021b */
.L_x_284:
[----:B------:R-:W-:Y:S05]  /*1dc0*/  BSYNC.RECONVERGENT B2 ;  /* 0x0000000000027941 */ /* 0x000fea0003800200 */
.L_x_281:
[----:B------:R-:W-:Y:S01]  /*1dd0*/  MOV R0, R27 ;  /* 0x0000001b00007202 */ /* 0x000fe20000000f00 */
[----:B------:R-:W-:Y:S06]  /*1de0*/  BRA `(.L_x_285) ;  /* 0x0000000000207947 */ /* 0x000fec0003800000 */
.L_x_280:
[----:B------:R-:W-:-:S04]  /*1df0*/  LOP3.LUT R0, R0, 0x80000000, R3, 0x48, !PT ;  /* 0x8000000000007812 */ /* 0x000fc800078e4803 */
[----:B------:R-:W-:Y:S01]  /*1e00*/  LOP3.LUT R0, R0, 0x7f800000, RZ, 0xfc, !PT ;  /* 0x7f80000000007812 */ /* 0x000fe200078efcff */
[----:B------:R-:W-:Y:S06]  /*1e10*/  BRA `(.L_x_285) ;  /* 0x0000000000147947 */ /* 0x000fec0003800000 */
.L_x_279:
[----:B------:R-:W-:Y:S01]  /*1e20*/  LOP3.LUT R0, R0, 0x80000000, R3, 0x48, !PT ;  /* 0x8000000000007812 */ /* 0x000fe200078e4803 */
[----:B------:R-:W-:Y:S06]  /*1e30*/  BRA `(.L_x_285) ;  /* 0x00000000000c7947 */ /* 0x000fec0003800000 */
.L_x_278:
[----:B------:R-:W0:Y:S01]  /*1e40*/  MUFU.RSQ R0, -QNAN ;  /* 0xffc0000000007908 */ /* 0x000e220000001400 */
[----:B------:R-:W-:Y:S05]  /*1e50*/  BRA `(.L_x_285) ;  /* 0x0000000000047947 */ /* 0x000fea0003800000 */
.L_x_277:
[----:B------:R-:W-:-:S07]  /*1e60*/  FADD.FTZ R0, R3, R0 ;  /* 0x0000000003007221 */ /* 0x000fce0000010000 */
.L_x_285:
[----:B------:R-:W-:Y:S05]  /*1e70*/  BSYNC.RECONVERGENT B1 ;  /* 0x0000000000017941 */ /* 0x000fea0003800200 */
.L_x_275:
[----:B------:R-:W-:-:S04]  /*1e80*/  IMAD.MOV.U32 R27, RZ, RZ, 0x0 ;  /* 0x00000000ff1b7424 */ /* 0x000fc800078e00ff */
[----:B0-----:R-:W-:Y:S05]  /*1e90*/  RET.REL.NODEC R26 `(_Z7gpuPMCCPKfmS0_mmS0_S0_S0_Pf) ;  /* 0xffffffe01a587950 */ /* 0x001fea0003c3ffff */
.L_x_286:
        /* <DEDUP_REMOVED lines=14> */
.L_x_347:


//--------------------- .text._Z5gpuSDPKfmS0_mmS0_S0_Pf --------------------------
	.section	.text._Z5gpuSDPKfmS0_mmS0_S0_Pf,"ax",@progbits
	.align	128
        .global         _Z5gpuSDPKfmS0_mmS0_S0_Pf
        .type           _Z5gpuSDPKfmS0_mmS0_S0_Pf,@function
        .size           _Z5gpuSDPKfmS0_mmS0_S0_Pf,(.L_x_349 - _Z5gpuSDPKfmS0_mmS0_S0_Pf)
        .other          _Z5gpuSDPKfmS0_mmS0_S0_Pf,@"STO_CUDA_ENTRY STV_DEFAULT"
_Z5gpuSDPKfmS0_mmS0_S0_Pf:
.text._Z5gpuSDPKfmS0_mmS0_S0_Pf:
        /* <DEDUP_REMOVED lines=23> */
[--C-:B------:R-:W-:Y:S01]  /*0170*/  SHF.L.U64.HI R12, R8, 0x1, R11.reuse ;  /* 0x00000001080c7819 */ /* 0x100fe2000001020b */
[----:B------:R-:W-:Y:S01]  /*0180*/  IMAD.X R8, RZ, RZ, R11, P1 ;  /* 0x000000ffff087224 */ /* 0x000fe200008e060b */
[----:B------:R-:W-:-:S04]  /*0190*/  LEA R9, P0, R5, R10, 0x1 ;  /* 0x0000000a05097211 */ /* 0x000fc800078008ff */
        /* <DEDUP_REMOVED lines=13> */
.L_x_288:
[----:B------:R-:W-:Y:S05]  /*0270*/  BSYNC.RECONVERGENT B0 ;  /* 0x0000000000007941 */ /* 0x000fea0003800200 */
.L_x_287:
[----:B------:R-:W-:Y:S01]  /*0280*/  BAR.SYNC.DEFER_BLOCKING 0x0 ;  /* 0x0000000000007b1d */ /* 0x000fe20000010000 */
[----:B------:R-:W-:Y:S01]  /*0290*/  UIADD3 UR4, UPT, UPT, UR7, 0xc, URZ ;  /* 0x0000000c07047890 */ /* 0x000fe2000fffe0ff */
[----:B------:R-:W-:Y:S01]  /*02a0*/  IMAD.MOV.U32 R7, RZ, RZ, RZ ;  /* 0x000000ffff077224 */ /* 0x000fe200078e00ff */
[----:B------:R-:W-:Y:S01]  /*02b0*/  UIADD3 UR5, UPT, UPT, UR7, 0x4c, URZ ;  /* 0x0000004c07057890 */ /* 0x000fe2000fffe0ff */
[----:B0-----:R-:W-:Y:S01]  /*02c0*/  IMAD.MOV.U32 R8, RZ, RZ, R0 ;  /* 0x000000ffff087224 */ /* 0x001fe200078e0000 */
[----:B------:R-:W-:-:S03]  /*02d0*/  ULEA UR4, UR12, UR4, 0x18 ;  /* 0x000000040c047291 */ /* 0x000fc6000f8ec0ff */
[----:B------:R-:W0:Y:S01]  /*02e0*/  LDC.64 R14, c[0x0][0x3a0] ;  /* 0x0000e800ff0e7b82 */ /* 0x000e220000000a00 */
[----:B------:R-:W-:Y:S01]  /*02f0*/  ULEA UR5, UR12, UR5, 0x18 ;  /* 0x000000050c057291 */ /* 0x000fe2000f8ec0ff */
[----:B------:R-:W-:Y:S01]  /*0300*/  BSSY.RECONVERGENT B0, `(.L_x_289) ;  /* 0x0000088000007945 */ /* 0x000fe20003800200 */
[----:B------:R-:W1:Y:S01]  /*0310*/  LDCU.64 UR14, c[0x0][0x3a0] ;  /* 0x00007400ff0e77ac */ /* 0x000e620008000a00 */
[----:B------:R-:W-:-:S03]  /*0320*/  LEA R4, R0, UR4, 0x2 ;  /* 0x0000000400047c11 */ /* 0x000fc6000f8e10ff */
[C---:B------:R-:W-:Y:S02]  /*0330*/  LEA R6, R0.reuse, UR5, 0x2 ;  /* 0x0000000500067c11 */ /* 0x040fe4000f8e10ff */
[----:B------:R2:W-:Y:S04]  /*0340*/  STS [R4], RZ ;  /* 0x000000ff04007388 */ /* 0x0005e80000000800 */
[----:B------:R2:W-:Y:S01]  /*0350*/  STS [R6], RZ ;  /* 0x000000ff06007388 */ /* 0x0005e20000000800 */
[----:B0-----:R-:W-:-:S04]  /*0360*/  ISETP.GE.U32.AND P0, PT, R0, R14, PT ;  /* 0x0000000e0000720c */ /* 0x001fc80003f06070 */
[----:B------:R-:W-:-:S13]  /*0370*/  ISETP.GE.U32.AND.EX P0, PT, R7, R15, PT, P0 ;  /* 0x0000000f0700720c */ /* 0x000fda0003f06100 */
[----:B-12---:R-:W-:Y:S05]  /*0380*/  @P0 BRA `(.L_x_290) ;  /* 0x0000000400fc0947 */ /* 0x006fea0003800000 */
[----:B------:R-:W-:Y:S01]  /*0390*/  LOP3.LUT R9, RZ, R0, RZ, 0x33, !PT ;  /* 0x00000000ff097212 */ /* 0x000fe200078e33ff */
[----:B------:R-:W-:Y:S01]  /*03a0*/  ULEA UR4, UR12, UR7, 0x18 ;  /* 0x000000070c047291 */ /* 0x000fe2000f8ec0ff */
[----:B------:R-:W-:Y:S01]  /*03b0*/  LOP3.LUT R10, RZ, R7, RZ, 0x33, !PT ;  /* 0x00000007ff0a7212 */ /* 0x000fe200078e33ff */
[----:B------:R-:W-:Y:S01]  /*03c0*/  BSSY.RECONVERGENT B1, `(.L_x_291) ;  /* 0x0000036000017945 */ /* 0x000fe20003800200 */
[----:B------:R-:W-:Y:S01]  /*03d0*/  IADD3 R17, P0, PT, R9, R14, RZ ;  /* 0x0000000e09117210 */ /* 0x000fe20007f1e0ff */
[----:B------:R-:W-:-:S03]  /*03e0*/  IMAD.MOV.U32 R11, RZ, RZ, RZ ;  /* 0x000000ffff0b7224 */ /* 0x000fc600078e00ff */
[C---:B------:R-:W-:Y:S01]  /*03f0*/  LOP3.LUT R9, R17.reuse, 0x30, RZ, 0xc0, !PT ;  /* 0x0000003011097812 */ /* 0x040fe200078ec0ff */
[----:B------:R-:W-:Y:S01]  /*0400*/  IMAD.X R16, R10, 0x1, R15, P0 ;  /* 0x000000010a107824 */ /* 0x000fe200000e060f */
[----:B------:R-:W-:Y:S01]  /*0410*/  ISETP.GE.U32.AND P0, PT, R17, 0x30, PT ;  /* 0x000000301100780c */ /* 0x000fe20003f06070 */
[----:B------:R-:W0:Y:S01]  /*0420*/  LDS.64 R2, [UR4] ;  /* 0x00000004ff027984 */ /* 0x000e220008000a00 */
[----:B------:R-:W-:Y:S01]  /*0430*/  ISETP.NE.U32.AND P1, PT, R9, 0x30, PT ;  /* 0x000000300900780c */ /* 0x000fe20003f25070 */
[----:B------:R-:W-:Y:S01]  /*0440*/  IMAD.MOV.U32 R9, RZ, RZ, RZ ;  /* 0x000000ffff097224 */ /* 0x000fe200078e00ff */
[----:B------:R-:W-:Y:S02]  /*0450*/  ISETP.GE.U32.AND.EX P0, PT, R16, RZ, PT, P0 ;  /* 0x000000ff1000720c */ /* 0x000fe40003f06100 */
[----:B------:R-:W-:-:S13]  /*0460*/  ISETP.NE.AND.EX P1, PT, RZ, RZ, PT, P1 ;  /* 0x000000ffff00720c */ /* 0x000fda0003f25310 */
[----:B------:R-:W-:Y:S05]  /*0470*/  @!P1 BRA `(.L_x_292) ;  /* 0x0000000000a89947 */ /* 0x000fea0003800000 */
[----:B------:R-:W1:Y:S01]  /*0480*/  LDCU.64 UR10, c[0x0][0x380] ;  /* 0x00007000ff0a77ac */ /* 0x000e620008000a00 */
[----:B------:R-:W-:Y:S01]  /*0490*/  MOV R10, R0 ;  /* 0x00000000000a7202 */ /* 0x000fe20000000f00 */
[----:B------:R-:W-:Y:S01]  /*04a0*/  IMAD.MOV.U32 R11, RZ, RZ, R7 ;  /* 0x000000ffff0b7224 */ /* 0x000fe200078e0007 */
[----:B------:R-:W-:Y:S01]  /*04b0*/  SHF.R.U64 R17, R17, 0x4, R16 ;  /* 0x0000000411117819 */ /* 0x000fe20000001210 */
[----:B------:R-:W2:Y:S01]  /*04c0*/  LDCU.64 UR4, c[0x0][0x390] ;  /* 0x00007200ff0477ac */ /* 0x000ea20008000a00 */
[----:B------:R-:W-:Y:S02]  /*04d0*/  IMAD.MOV.U32 R18, RZ, RZ, RZ ;  /* 0x000000ffff127224 */ /* 0x000fe400078e00ff */
[----:B------:R-:W-:-:S04]  /*04e0*/  IMAD.WIDE.U32 R12, R5, R14, R10 ;  /* 0x0000000e050c7225 */ /* 0x000fc800078e000a */
[----:B------:R-:W-:-:S04]  /*04f0*/  IMAD.WIDE.U32 R10, R14, UR6, R10 ;  /* 0x000000060e0a7c25 */ /* 0x000fc8000f8e000a */
[----:B------:R-:W-:Y:S02]  /*0500*/  IMAD R19, R5, R15, R13 ;  /* 0x0000000f05137224 */ /* 0x000fe400078e020d */
[----:B------:R-:W-:Y:S01]  /*0510*/  IMAD R11, R15, UR6, R11 ;  /* 0x000000060f0b7c24 */ /* 0x000fe2000f8e020b */
[----:B-1----:R-:W-:Y:S01]  /*0520*/  LEA R15, P2, R10, UR10, 0x2 ;  /* 0x0000000a0a0f7c11 */ /* 0x002fe2000f8410ff */
[----:B------:R-:W-:Y:S01]  /*0530*/  VIADD R17, R17, 0x1 ;  /* 0x0000000111117836 */ /* 0x000fe20000000000 */
[----:B--2---:R-:W-:Y:S02]  /*0540*/  LEA R14, P1, R12, UR4, 0x2 ;  /* 0x000000040c0e7c11 */ /* 0x004fe4000f8210ff */
[----:B------:R-:W-:Y:S01]  /*0550*/  LEA.HI.X R20, R10, UR11, R11, 0x2, P2 ;  /* 0x0000000b0a147c11 */ /* 0x000fe200090f140b */
[----:B------:R-:W-:Y:S01]  /*0560*/  IMAD.MOV.U32 R11, RZ, RZ, RZ ;  /* 0x000000ffff0b7224 */ /* 0x000fe200078e00ff */
[----:B------:R-:W-:Y:S02]  /*0570*/  LEA.HI.X R19, R12, UR5, R19, 0x2, P1 ;  /* 0x000000050c137c11 */ /* 0x000fe400088f1413 */
[----:B------:R-:W-:-:S07]  /*0580*/  LOP3.LUT R17, R17, 0x3, RZ, 0xc0, !PT ;  /* 0x0000000311117812 */ /* 0x000fce00078ec0ff */
.L_x_293:
[----:B------:R-:W-:Y:S02]  /*0590*/  IMAD.MOV.U32 R12, RZ, RZ, R14 ;  /* 0x000000ffff0c7224 */ /* 0x000fe400078e000e */
[----:B------:R-:W-:-:S05]  /*05a0*/  IMAD.MOV.U32 R13, RZ, RZ, R19 ;  /* 0x000000ffff0d7224 */ /* 0x000fca00078e0013 */
[----:B------:R1:W2:Y:S02]  /*05b0*/  LDG.E R16, desc[UR8][R12.64] ;  /* 0x000000080c107981 */ /* 0x0002a4000c1e1900 */
[----:B-1----:R-:W-:Y:S01]  /*05c0*/  MOV R12, R15 ;  /* 0x0000000f000c7202 */ /* 0x002fe20000000f00 */
[----:B------:R-:W-:-:S05]  /*05d0*/  IMAD.MOV.U32 R13, RZ, RZ, R20 ;  /* 0x000000ffff0d7224 */ /* 0x000fca00078e0014 */
[----:B------:R-:W3:Y:S01]  /*05e0*/  LDG.E R21, desc[UR8][R12.64] ;  /* 0x000000080c157981 */ /* 0x000ee2000c1e1900 */
[----:B------:R-:W-:Y:S02]  /*05f0*/  IADD3 R0, P4, PT, R0, 0x10, RZ ;  /* 0x0000001000007810 */ /* 0x000fe40007f9e0ff */
[----:B------:R-:W-:Y:S02]  /*0600*/  IADD3 R14, P3, PT, R14, 0x40, RZ ;  /* 0x000000400e0e7810 */ /* 0x000fe40007f7e0ff */
[----:B------:R-:W-:Y:S01]  /*0610*/  IADD3 R15, P2, PT, R15, 0x40, RZ ;  /* 0x000000400f0f7810 */ /* 0x000fe20007f5e0ff */
[----:B------:R-:W-:Y:S02]  /*0620*/  IMAD.X R7, RZ, RZ, R7, P4 ;  /* 0x000000ffff077224 */ /* 0x000fe400020e0607 */
[----:B------:R-:W-:Y:S02]  /*0630*/  IMAD.X R19, RZ, RZ, R19, P3 ;  /* 0x000000ffff137224 */ /* 0x000fe400018e0613 */
[----:B------:R-:W-:Y:S01]  /*0640*/  IMAD.X R20, RZ, RZ, R20, P2 ;  /* 0x000000ffff147224 */ /* 0x000fe200010e0614 */
[----:B--2---:R-:W-:-:S04]  /*0650*/  FSETP.NAN.AND P1, PT, |R16|, |R16|, PT ;  /* 0x400000101000720b */ /* 0x004fc80003f28200 */
[----:B---3--:R-:W-:-:S13]  /*0660*/  FSETP.NAN.OR P1, PT, |R21|, |R21|, P1 ;  /* 0x400000151500720b */ /* 0x008fda0000f28600 */
[----:B0-----:R-:W-:Y:S01]  /*0670*/  @!P1 FADD R10, -R2, R21 ;  /* 0x00000015020a9221 */ /* 0x001fe20000000100 */
[----:B------:R-:W-:-:S03]  /*0680*/  @!P1 FADD R16, R16, -R3 ;  /* 0x8000000310109221 */ /* 0x000fc60000000000 */
[----:B------:R-:W-:Y:S01]  /*0690*/  @!P1 FFMA R9, R10, R10, R9 ;  /* 0x0000000a0a099223 */ /* 0x000fe20000000009 */
[----:B------:R-:W-:-:S04]  /*06a0*/  @!P1 FFMA R11, R16, R16, R11 ;  /* 0x00000010100b9223 */ /* 0x000fc8000000000b */
[----:B------:R1:W-:Y:S04]  /*06b0*/  @!P1 STS [R4], R9 ;  /* 0x0000000904009388 */ /* 0x0003e80000000800 */
[----:B------:R1:W-:Y:S01]  /*06c0*/  @!P1 STS [R6], R11 ;  /* 0x0000000b06009388 */ /* 0x0003e20000000800 */
[----:B------:R-:W-:-:S04]  /*06d0*/  IADD3 R17, P1, PT, R17, -0x1, RZ ;  /* 0xffffffff11117810 */ /* 0x000fc80007f3e0ff */
[----:B------:R-:W-:Y:S02]  /*06e0*/  IADD3.X R18, PT, PT, R18, -0x1, RZ, P1, !PT ;  /* 0xffffffff12127810 */ /* 0x000fe40000ffe4ff */
[----:B------:R-:W-:-:S04]  /*06f0*/  ISETP.NE.U32.AND P1, PT, R17, RZ, PT ;  /* 0x000000ff1100720c */ /* 0x000fc80003f25070 */
[----:B------:R-:W-:-:S13]  /*0700*/  ISETP.NE.AND.EX P1, PT, R18, RZ, PT, P1 ;  /* 0x000000ff1200720c */ /* 0x000fda0003f25310 */
[----:B-1----:R-:W-:Y:S05]  /*0710*/  @P1 BRA `(.L_x_293) ;  /* 0xfffffffc009c1947 */ /* 0x002fea000383ffff */
.L_x_292:
[----:B------:R-:W-:Y:S05]  /*0720*/  BSYNC.RECONVERGENT B1 ;  /* 0x0000000000017941 */ /* 0x000fea0003800200 */
.L_x_291:
[----:B------:R-:W-:Y:S05]  /*0730*/  @!P0 BRA `(.L_x_290) ;  /* 0x0000000400108947 */ /* 0x000fea0003800000 */
[----:B------:R-:W1:Y:S01]  /*0740*/  LDC.64 R16, c[0x0][0x3a0] ;  /* 0x0000e800ff107b82 */ /* 0x000e620000000a00 */
[----:B------:R-:W2:Y:S01]  /*0750*/  LDCU.64 UR10, c[0x0][0x390] ;  /* 0x00007200ff0a77ac */ /* 0x000ea20008000a00 */
[----:B------:R-:W-:Y:S02]  /*0760*/  IMAD.MOV.U32 R14, RZ, RZ, R0 ;  /* 0x000000ffff0e7224 */ /* 0x000fe400078e0000 */
[----:B------:R-:W-:Y:S01]  /*0770*/  IMAD.MOV.U32 R15, RZ, RZ, R7 ;  /* 0x000000ffff0f7224 */ /* 0x000fe200078e0007 */
[----:B------:R-:W3:Y:S01]  /*0780*/  LDCU.64 UR4, c[0x0][0x380] ;  /* 0x00007000ff0477ac */ /* 0x000ee20008000a00 */
[----:B-1----:R-:W-:-:S04]  /*0790*/  IMAD.WIDE.U32 R12, R16, UR6, R14 ;  /* 0x00000006100c7c25 */ /* 0x002fc8000f8e000e */
[----:B------:R-:W-:Y:S01]  /*07a0*/  IMAD.WIDE.U32 R14, R5, R16, R14 ;  /* 0x00000010050e7225 */ /* 0x000fe200078e000e */
[----:B---3--:R-:W-:-:S03]  /*07b0*/  LEA R16, P2, R12, UR4, 0x2 ;  /* 0x000000040c107c11 */ /* 0x008fc6000f8410ff */
[----:B------:R-:W-:Y:S01]  /*07c0*/  IMAD R13, R17, UR6, R13 ;  /* 0x00000006110d7c24 */ /* 0x000fe2000f8e020d */
[----:B--2---:R-:W-:Y:S01]  /*07d0*/  LEA R10, P3, R14, UR10, 0x2 ;  /* 0x0000000a0e0a7c11 */ /* 0x004fe2000f8610ff */
[----:B------:R-:W-:Y:S01]  /*07e0*/  IMAD R17, R5, R17, R15 ;  /* 0x0000001105117224 */ /* 0x000fe200078e020f */
[----:B------:R-:W-:Y:S02]  /*07f0*/  IADD3 R16, P0, PT, R16, 0x80, RZ ;  /* 0x0000008010107810 */ /* 0x000fe40007f1e0ff */
[----:B------:R-:W-:Y:S02]  /*0800*/  IADD3 R10, P1, PT, R10, 0x80, RZ ;  /* 0x000000800a0a7810 */ /* 0x000fe40007f3e0ff */
[----:B------:R-:W-:Y:S02]  /*0810*/  LEA.HI.X R15, R14, UR11, R17, 0x2, P3 ;  /* 0x0000000b0e0f7c11 */ /* 0x000fe400098f1411 */
[----:B------:R-:W-:-:S03]  /*0820*/  LEA.HI.X R13, R12, UR5, R13, 0x2, P2 ;  /* 0x000000050c0d7c11 */ /* 0x000fc600090f140d */
[----:B------:R-:W-:Y:S01]  /*0830*/  IMAD.X R15, RZ, RZ, R15, P1 ;  /* 0x000000ffff0f7224 */ /* 0x000fe200008e060f */
[----:B------:R-:W-:-:S07]  /*0840*/  IADD3.X R13, PT, PT, RZ, R13, RZ, P0, !PT ;  /* 0x0000000dff0d7210 */ /* 0x000fce00007fe4ff */
.L_x_294:
[----:B------:R-:W-:Y:S02]  /*0850*/  IMAD.MOV.U32 R14, RZ, RZ, R10 ;  /* 0x000000ffff0e7224 */ /* 0x000fe400078e000a */
[----:B------:R-:W-:-:S03]  /*0860*/  IMAD.MOV.U32 R12, RZ, RZ, R16 ;  /* 0x000000ffff0c7224 */ /* 0x000fc600078e0010 */
        /* <DEDUP_REMOVED lines=8> */
[----:B--2---:R-:W-:-:S04]  /*08f0*/  FSETP.NAN.AND P0, PT, |R18|, |R18|, PT ;  /* 0x400000121200720b */ /* 0x004fc80003f08200 */
[----:B---3--:R-:W-:Y:S02]  /*0900*/  FSETP.NAN.OR P0, PT, |R17|, |R17|, P0 ;  /* 0x400000111100720b */ /* 0x008fe40000708600 */
[----:B----4-:R-:W-:-:S04]  /*0910*/  FSETP.NAN.AND P1, PT, |R20|, |R20|, PT ;  /* 0x400000141400720b */ /* 0x010fc80003f28200 */
[----:B-----5:R-:W-:Y:S02]  /*0920*/  FSETP.NAN.OR P1, PT, |R19|, |R19|, P1 ;  /* 0x400000131300720b */ /* 0x020fe40000f28600 */
[----:B------:R-:W-:-:S05]  /*0930*/  FSETP.NAN.AND P2, PT, |R22|, |R22|, PT ;  /* 0x400000161600720b */ /* 0x000fca0003f48200 */
[----:B0-----:R-:W-:Y:S01]  /*0940*/  @!P0 FADD R10, -R2, R17 ;  /* 0x00000011020a8221 */ /* 0x001fe20000000100 */
[----:B------:R-:W-:-:S03]  /*0950*/  FSETP.NAN.OR P2, PT, |R21|, |R21|, P2 ;  /* 0x400000151500720b */ /* 0x000fc60001748600 */
[----:B------:R-:W-:Y:S01]  /*0960*/  @!P0 FFMA R9, R10, R10, R9 ;  /* 0x0000000a0a098223 */ /* 0x000fe20000000009 */
[----:B------:R-:W-:Y:S01]  /*0970*/  @!P0 FADD R10, R18, -R3 ;  /* 0x80000003120a8221 */ /* 0x000fe20000000000 */
[----:B------:R-:W-:Y:S01]  /*0980*/  FSETP.NAN.AND P3, PT, |R24|, |R24|, PT ;  /* 0x400000181800720b */ /* 0x000fe20003f68200 */
[----:B------:R-:W-:Y:S02]  /*0990*/  @!P1 FADD R16, -R2, R19 ;  /* 0x0000001302109221 */ /* 0x000fe40000000100 */
[----:B------:R-:W-:Y:S01]  /*09a0*/  @!P0 FFMA R11, R10, R10, R11 ;  /* 0x0000000a0a0b8223 */ /* 0x000fe2000000000b */
[----:B------:R-:W-:Y:S01]  /*09b0*/  FSETP.NAN.OR P3, PT, |R23|, |R23|, P3 ;  /* 0x400000171700720b */ /* 0x000fe20001f68600 */
[----:B------:R-:W-:Y:S01]  /*09c0*/  @!P1 FADD R10, R20, -R3 ;  /* 0x80000003140a9221 */ /* 0x000fe20000000000 */
[----:B------:R0:W-:Y:S04]  /*09d0*/  @!P0 STS [R4], R9 ;  /* 0x0000000904008388 */ /* 0x0001e80000000800 */
[----:B------:R1:W-:Y:S01]  /*09e0*/  @!P0 STS [R6], R11 ;  /* 0x0000000b06008388 */ /* 0x0003e20000000800 */
[----:B0-----:R-:W-:Y:S01]  /*09f0*/  @!P1 FFMA R9, R16, R16, R9 ;  /* 0x0000001010099223 */ /* 0x001fe20000000009 */
[----:B------:R-:W-:Y:S01]  /*0a00*/  @!P2 FADD R16, -R2, R21 ;  /* 0x000000150210a221 */ /* 0x000fe20000000100 */
[----:B-1----:R-:W-:Y:S01]  /*0a10*/  @!P1 FFMA R11, R10, R10, R11 ;  /* 0x0000000a0a0b9223 */ /* 0x002fe2000000000b */
[----:B------:R-:W-:-:S02]  /*0a20*/  @!P2 FADD R10, R22, -R3 ;  /* 0x80000003160aa221 */ /* 0x000fc40000000000 */
[----:B------:R0:W-:Y:S04]  /*0a30*/  @!P1 STS [R4], R9 ;  /* 0x0000000904009388 */ /* 0x0001e80000000800 */
[----:B------:R1:W-:Y:S01]  /*0a40*/  @!P1 STS [R6], R11 ;  /* 0x0000000b06009388 */ /* 0x0003e20000000800 */
[----:B0-----:R-:W-:Y:S01]  /*0a50*/  @!P2 FFMA R9, R16, R16, R9 ;  /* 0x000000101009a223 */ /* 0x001fe20000000009 */
[----:B------:R-:W-:Y:S01]  /*0a60*/  @!P3 FADD R16, -R2, R23 ;  /* 0x000000170210b221 */ /* 0x000fe20000000100 */
[----:B-1----:R-:W-:Y:S01]  /*0a70*/  @!P2 FFMA R11, R10, R10, R11 ;  /* 0x0000000a0a0ba223 */ /* 0x002fe2000000000b */
[----:B------:R-:W-:Y:S02]  /*0a80*/  @!P3 FADD R10, R24, -R3 ;  /* 0x80000003180ab221 */ /* 0x000fe40000000000 */
[----:B------:R0:W-:Y:S01]  /*0a90*/  @!P2 STS [R4], R9 ;  /* 0x000000090400a388 */ /* 0x0001e20000000800 */
[----:B------:R-:W-:-:S03]  /*0aa0*/  IADD3 R0, P0, PT, R0, 0x40, RZ ;  /* 0x0000004000007810 */ /* 0x000fc60007f1e0ff */
[----:B------:R1:W-:Y:S01]  /*0ab0*/  @!P2 STS [R6], R11 ;  /* 0x0000000b0600a388 */ /* 0x0003e20000000800 */
[----:B0-----:R-:W-:Y:S01]  /*0ac0*/  @!P3 FFMA R9, R16, R16, R9 ;  /* 0x000000101009b223 */ /* 0x001fe20000000009 */
[----:B-1----:R-:W-:-:S04]  /*0ad0*/  @!P3 FFMA R11, R10, R10, R11 ;  /* 0x0000000a0a0bb223 */ /* 0x002fc8000000000b */
[----:B------:R1:W-:Y:S01]  /*0ae0*/  @!P3 STS [R4], R9 ;  /* 0x000000090400b388 */ /* 0x0003e20000000800 */
[----:B------:R-:W-:Y:S01]  /*0af0*/  IMAD.X R7, RZ, RZ, R7, P0 ;  /* 0x000000ffff077224 */ /* 0x000fe200000e0607 */
[----:B------:R-:W-:Y:S02]  /*0b00*/  ISETP.GE.U32.AND P0, PT, R0, UR14, PT ;  /* 0x0000000e00007c0c */ /* 0x000fe4000bf06070 */
[----:B------:R1:W-:Y:S02]  /*0b10*/  @!P3 STS [R6], R11 ;  /* 0x0000000b0600b388 */ /* 0x0003e40000000800 */
[----:B------:R-:W-:Y:S02]  /*0b20*/  ISETP.GE.U32.AND.EX P0, PT, R7, UR15, PT, P0 ;  /* 0x0000000f07007c0c */ /* 0x000fe4000bf06100 */
[----:B------:R-:W-:Y:S02]  /*0b30*/  IADD3 R16, P1, PT, R12, 0x100, RZ ;  /* 0x000001000c107810 */ /* 0x000fe40007f3e0ff */
[----:B------:R-:W-:-:S03]  /*0b40*/  IADD3 R10, P2, PT, R14, 0x100, RZ ;  /* 0x000001000e0a7810 */ /* 0x000fc60007f5e0ff */
[----:B------:R-:W-:Y:S02]  /*0b50*/  IMAD.X R13, RZ, RZ, R13, P1 ;  /* 0x000000ffff0d7224 */ /* 0x000fe400008e060d */
[----:B------:R-:W-:-:S04]  /*0b60*/  IMAD.X R15, RZ, RZ, R15, P2 ;  /* 0x000000ffff0f7224 */ /* 0x000fc800010e060f */
[----:B-1----:R-:W-:Y:S05]  /*0b70*/  @!P0 BRA `(.L_x_294) ;  /* 0xfffffffc00348947 */ /* 0x002fea000383ffff */
.L_x_290:
[----:B------:R-:W-:Y:S05]  /*0b80*/  BSYNC.RECONVERGENT B0 ;  /* 0x0000000000007941 */ /* 0x000fea0003800200 */
.L_x_289:
[----:B------:R-:W-:Y:S01]  /*0b90*/  BAR.SYNC.DEFER_BLOCKING 0x0 ;  /* 0x0000000000007b1d */ /* 0x000fe20000010000 */
[C---:B------:R-:W-:Y:S02]  /*0ba0*/  ISETP.GT.U32.AND P0, PT, R8.reuse, 0x7, PT ;  /* 0x000000070800780c */ /* 0x040fe40003f04070 */
[----:B------:R-:W-:-:S03]  /*0bb0*/  ISETP.GT.U32.AND P1, PT, R8, 0x3, PT ;  /* 0x000000030800780c */ /* 0x000fc60003f24070 */
[----:B------:R-:W-:Y:S08]  /*0bc0*/  BSSY.RECONVERGENT B0, `(.L_x_295) ;  /* 0x000002a000007945 */ /* 0x000ff00003800200 */
[----:B------:R-:W-:Y:S04]  /*0bd0*/  @!P0 LDS R0, [R4+0x20] ;  /* 0x0000200004008984 */ /* 0x000fe80000000800 */
[----:B0-----:R-:W0:Y:S02]  /*0be0*/  @!P0 LDS R3, [R4] ;  /* 0x0000000004038984 */ /* 0x001e240000000800 */
        /* <DEDUP_REMOVED lines=17> */
[----:B------:R-:W-:-:S05]  /*0d00*/  ISETP.NE.AND P1, PT, R8, RZ, PT ;  /* 0x000000ff0800720c */ /* 0x000fca0003f25270 */
        /* <DEDUP_REMOVED lines=10> */
[----:B------:R-:W1:Y:S01]  /*0db0*/  S2UR UR5, SR_CgaCtaId ;  /* 0x00000000000579c3 */ /* 0x000e620000008800 */
[----:B------:R-:W-:Y:S01]  /*0dc0*/  UMOV UR4, 0x400 ;  /* 0x0000040000047882 */ /* 0x000fe20000000000 */
[----:B------:R-:W-:Y:S01]  /*0dd0*/  LDS R3, [R4] ;  /* 0x0000000004037984 */ /* 0x000fe20000000800 */
[----:B-1----:R-:W-:-:S09]  /*0de0*/  ULEA UR4, UR5, UR4, 0x18 ;  /* 0x0000000405047291 */ /* 0x002fd2000f8ec0ff */
[----:B------:R-:W1:Y:S02]  /*0df0*/  LDS R0, [UR4+0x10] ;  /* 0x00001004ff007984 */ /* 0x000e640008000800 */
[----:B-1----:R-:W-:-:S05]  /*0e00*/  FADD R3, R0, R3 ;  /* 0x0000000300037221 */ /* 0x002fca0000000000 */
[----:B------:R-:W-:Y:S04]  /*0e10*/  STS [R4], R3 ;  /* 0x0000000304007388 */ /* 0x000fe80000000800 */
[----:B------:R-:W-:Y:S04]  /*0e20*/  LDS R0, [UR4+0x50] ;  /* 0x00005004ff007984 */ /* 0x000fe80008000800 */
[----:B------:R-:W1:Y:S02]  /*0e30*/  LDS R7, [R6] ;  /* 0x0000000006077984 */ /* 0x000e640000000800 */
[----:B-1----:R-:W-:-:S05]  /*0e40*/  FADD R7, R0, R7 ;  /* 0x0000000700077221 */ /* 0x002fca0000000000 */
[----:B------:R1:W-:Y:S02]  /*0e50*/  STS [R6], R7 ;  /* 0x0000000706007388 */ /* 0x0003e40000000800 */
.L_x_296:
[----:B------:R-:W-:Y:S05]  /*0e60*/  BSYNC.RECONVERGENT B0 ;  /* 0x0000000000007941 */ /* 0x000fea0003800200 */
.L_x_295:
[----:B------:R-:W-:Y:S06]  /*0e70*/  BAR.SYNC.DEFER_BLOCKING 0x0 ;  /* 0x0000000000007b1d */ /* 0x000fec0000010000 */
[----:B------:R-:W-:Y:S05]  /*0e80*/  @P1 EXIT ;  /* 0x000000000000194d */ /* 0x000fea0003800000 */
[----:B------:R-:W2:Y:S01]  /*0e90*/  S2UR UR5, SR_CgaCtaId ;  /* 0x00000000000579c3 */ /* 0x000ea20000008800 */
[----:B------:R-:W-:Y:S02]  /*0ea0*/  UMOV UR4, 0x400 ;  /* 0x0000040000047882 */ /* 0x000fe40000000000 */
[----:B--2---:R-:W-:-:S09]  /*0eb0*/  ULEA UR4, UR5, UR4, 0x18 ;  /* 0x0000000405047291 */ /* 0x004fd2000f8ec0ff */
[----:B0-----:R-:W0:Y:S02]  /*0ec0*/  LDS.64 R8, [UR4+0x8] ;  /* 0x00000804ff087984 */ /* 0x001e240008000a00 */
[----:B0-----:R-:W-:-:S04]  /*0ed0*/  FADD R3, R8, -1 ;  /* 0xbf80000008037421 */ /* 0x001fc80000000000 */
[----:B------:R-:W1:Y:S08]  /*0ee0*/  MUFU.RCP R0, R3 ;  /* 0x0000000300007308 */ /* 0x000e700000001000 */
[----:B------:R-:W0:Y:S01]  /*0ef0*/  FCHK P0, R9, R3 ;  /* 0x0000000309007302 */ /* 0x000e220000000000 */
[----:B-1----:R-:W-:-:S04]  /*0f00*/  FFMA R7, -R3, R0, 1 ;  /* 0x3f80000003077423 */ /* 0x002fc80000000100 */
[----:B------:R-:W-:-:S04]  /*0f10*/  FFMA R0, R0, R7, R0 ;  /* 0x0000000700007223 */ /* 0x000fc80000000000 */
[----:B------:R-:W-:-:S04]  /*0f20*/  FFMA R7, R9, R0, RZ ;  /* 0x0000000009077223 */ /* 0x000fc800000000ff */
[----:B------:R-:W-:-:S04]  /*0f30*/  FFMA R2, -R3, R7, R9 ;  /* 0x0000000703027223 */ /* 0x000fc80000000109 */
[----:B------:R-:W-:Y:S01]  /*0f40*/  FFMA R0, R0, R2, R7 ;  /* 0x0000000200007223 */ /* 0x000fe20000000007 */
[----:B0-----:R-:W-:Y:S06]  /*0f50*/  @!P0 BRA `(.L_x_297) ;  /* 0x00000000000c8947 */ /* 0x001fec0003800000 */
[----:B------:R-:W-:Y:S02]  /*0f60*/  MOV R0, R9 ;  /* 0x0000000900007202 */ /* 0x000fe40000000f00 */
[----:B------:R-:W-:-:S07]  /*0f70*/  MOV R2, 0xf90 ;  /* 0x00000f9000027802 */ /* 0x000fce0000000f00 */
[----:B------:R-:W-:Y:S05]  /*0f80*/  CALL.REL.NOINC `($__internal_11_$__cuda_sm3x_div_rn_noftz_f32_slowpath) ;  /* 0x0000000400287944 */ /* 0x000fea0003c00000 */
.L_x_297:
[----:B------:R-:W-:Y:S01]  /*0f90*/  VIADD R2, R0, 0xf3000000 ;  /* 0xf300000000027836 */ /* 0x000fe20000000000 */
[----:B------:R0:W1:Y:S04]  /*0fa0*/  MUFU.RSQ R7, R0 ;  /* 0x0000000000077308 */ /* 0x0000680000001400 */
[----:B------:R-:W-:-:S13]  /*0fb0*/  ISETP.GT.U32.AND P0, PT, R2, 0x727fffff, PT ;  /* 0x727fffff0200780c */ /* 0x000fda0003f04070 */
[----:B01----:R-:W-:Y:S05]  /*0fc0*/  @!P0 BRA `(.L_x_298) ;  /* 0x0000000000108947 */ /* 0x003fea0003800000 */
[----:B------:R-:W-:-:S07]  /*0fd0*/  MOV R6, 0xff0 ;  /* 0x00000ff000067802 */ /* 0x000fce0000000f00 */
[----:B------:R-:W-:Y:S05]  /*0fe0*/  CALL.REL.NOINC `($__internal_10_$__cuda_sm20_sqrt_rn_f32_slowpath) ;  /* 0x0000000000b87944 */ /* 0x000fea0003c00000 */
[----:B------:R-:W-:Y:S01]  /*0ff0*/  IMAD.MOV.U32 R9, RZ, RZ, R2 ;  /* 0x000000ffff097224 */ /* 0x000fe200078e0002 */
[----:B------:R-:W-:Y:S06]  /*1000*/  BRA `(.L_x_299) ;  /* 0x0000000000107947 */ /* 0x000fec0003800000 */
.L_x_298:
[C---:B------:R-:W-:Y:S01]  /*1010*/  FMUL.FTZ R9, R7.reuse, R0 ;  /* 0x0000000007097220 */ /* 0x040fe20000410000 */
[----:B------:R-:W-:-:S03]  /*1020*/  FMUL.FTZ R2, R7, 0.5 ;  /* 0x3f00000007027820 */ /* 0x000fc60000410000 */
[----:B------:R-:W-:-:S04]  /*1030*/  FFMA R0, -R9, R9, R0 ;  /* 0x0000000909007223 */ /* 0x000fc80000000100 */
[----:B------:R-:W-:-:S07]  /*1040*/  FFMA R9, R0, R2, R9 ;  /* 0x0000000200097223 */ /* 0x000fce0000000009 */
.L_x_299:
        /* <DEDUP_REMOVED lines=8> */
[----:B------:R-:W-:Y:S02]  /*10d0*/  IMAD R13, R13, UR6, R7 ;  /* 0x000000060d0d7c24 */ /* 0x000fe4000f8e0207 */
[----:B-1----:R-:W-:Y:S01]  /*10e0*/  FFMA R7, -R3, R8, 1 ;  /* 0x3f80000003077423 */ /* 0x002fe20000000108 */
[C---:B------:R-:W-:Y:S02]  /*10f0*/  IMAD.SHL.U32 R0, R6.reuse, 0x2, RZ ;  /* 0x0000000206007824 */ /* 0x040fe400078e00ff */
[----:B------:R-:W-:-:S03]  /*1100*/  SHF.L.U64.HI R6, R6, 0x1, R13 ;  /* 0x0000000106067819 */ /* 0x000fc6000001020d */
[----:B------:R-:W-:-:S04]  /*1110*/  LEA R0, P0, R5, R0, 0x1 ;  /* 0x0000000005007211 */ /* 0x000fc800078008ff */
[----:B------:R-:W-:Y:S02]  /*1120*/  LEA.HI.X R6, R5, R6, RZ, 0x1, P0 ;  /* 0x0000000605067211 */ /* 0x000fe400000f0cff */
[----:B---3--:R-:W-:-:S04]  /*1130*/  LEA R4, P0, R0, R10, 0x2 ;  /* 0x0000000a00047211 */ /* 0x008fc800078010ff */
[----:B------:R-:W-:Y:S01]  /*1140*/  LEA.HI.X R5, R0, R11, R6, 0x2, P0 ;  /* 0x0000000b00057211 */ /* 0x000fe200000f1406 */
[----:B------:R-:W-:-:S04]  /*1150*/  FFMA R0, R8, R7, R8 ;  /* 0x0000000708007223 */ /* 0x000fc80000000008 */
[----:B------:R1:W-:Y:S03]  /*1160*/  STG.E desc[UR8][R4.64], R9 ;  /* 0x0000000904007986 */ /* 0x0003e6000c101908 */
[----:B0-----:R-:W0:Y:S01]  /*1170*/  FCHK P0, R2, R3 ;  /* 0x0000000302007302 */ /* 0x001e220000000000 */
[----:B------:R-:W-:-:S04]  /*1180*/  FFMA R7, R0, R2, RZ ;  /* 0x0000000200077223 */ /* 0x000fc800000000ff */
[----:B------:R-:W-:-:S04]  /*1190*/  FFMA R6, -R3, R7, R2 ;  /* 0x0000000703067223 */ /* 0x000fc80000000102 */
[----:B------:R-:W-:Y:S01]  /*11a0*/  FFMA R0, R0, R6, R7 ;  /* 0x0000000600007223 */ /* 0x000fe20000000007 */
[----:B01----:R-:W-:Y:S06]  /*11b0*/  @!P0 BRA `(.L_x_300) ;  /* 0x00000000000c8947 */ /* 0x003fec0003800000 */
[----:B------:R-:W-:Y:S01]  /*11c0*/  IMAD.MOV.U32 R0, RZ, RZ, R2 ;  /* 0x000000ffff007224 */ /* 0x000fe200078e0002 */
[----:B------:R-:W-:-:S07]  /*11d0*/  MOV R2, 0x11f0 ;  /* 0x000011f000027802 */ /* 0x000fce0000000f00 */
[----:B------:R-:W-:Y:S05]  /*11e0*/  CALL.REL.NOINC `($__internal_11_$__cuda_sm3x_div_rn_noftz_f32_slowpath) ;  /* 0x0000000000907944 */ /* 0x000fea0003c00000 */
.L_x_300:
[----:B------:R-:W-:Y:S01]  /*11f0*/  VIADD R2, R0, 0xf3000000 ;  /* 0xf300000000027836 */ /* 0x000fe20000000000 */
[----:B------:R0:W1:Y:S04]  /*1200*/  MUFU.RSQ R7, R0 ;  /* 0x0000000000077308 */ /* 0x0000680000001400 */
[----:B------:R-:W-:-:S13]  /*1210*/  ISETP.GT.U32.AND P0, PT, R2, 0x727fffff, PT ;  /* 0x727fffff0200780c */ /* 0x000fda0003f04070 */
[----:B01----:R-:W-:Y:S05]  /*1220*/  @!P0 BRA `(.L_x_301) ;  /* 0x0000000000108947 */ /* 0x003fea0003800000 */
[----:B------:R-:W-:-:S07]  /*1230*/  MOV R6, 0x1250 ;  /* 0x0000125000067802 */ /* 0x000fce0000000f00 */
[----:B------:R-:W-:Y:S05]  /*1240*/  CALL.REL.NOINC `($__internal_10_$__cuda_sm20_sqrt_rn_f32_slowpath) ;  /* 0x0000000000207944 */ /* 0x000fea0003c00000 */
[----:B------:R-:W-:Y:S01]  /*1250*/  MOV R3, R2 ;  /* 0x0000000200037202 */ /* 0x000fe20000000f00 */
[----:B------:R-:W-:Y:S06]  /*1260*/  BRA `(.L_x_302) ;  /* 0x0000000000107947 */ /* 0x000fec0003800000 */
.L_x_301:
[C---:B------:R-:W-:Y:S01]  /*1270*/  FMUL.FTZ R3, R7.reuse, R0 ;  /* 0x0000000007037220 */ /* 0x040fe20000410000 */
[----:B------:R-:W-:-:S03]  /*1280*/  FMUL.FTZ R2, R7, 0.5 ;  /* 0x3f00000007027820 */ /* 0x000fc60000410000 */
[----:B------:R-:W-:-:S04]  /*1290*/  FFMA R0, -R3, R3, R0 ;  /* 0x0000000303007223 */ /* 0x000fc80000000100 */
[----:B------:R-:W-:-:S07]  /*12a0*/  FFMA R3, R0, R2, R3 ;  /* 0x0000000200037223 */ /* 0x000fce0000000003 */
.L_x_302:
[----:B------:R-:W-:Y:S01]  /*12b0*/  STG.E desc[UR8][R4.64+0x4], R3 ;  /* 0x0000040304007986 */ /* 0x000fe2000c101908 */
[----:B------:R-:W-:Y:S05]  /*12c0*/  EXIT ;  /* 0x000000000000794d */ /* 0x000fea0003800000 */
        .weak           $__internal_10_$__cuda_sm20_sqrt_rn_f32_slowpath
        .type           $__internal_10_$__cuda_sm20_sqrt_rn_f32_slowpath,@function
        .size           $__internal_10_$__cuda_sm20_sqrt_rn_f32_slowpath,($__internal_11_$__cuda_sm3x_div_rn_noftz_f32_slowpath - $__internal_10_$__cuda_sm20_sqrt_rn_f32_slowpath)
$__internal_10_$__cuda_sm20_sqrt_rn_f32_slowpath:
        /* <DEDUP_REMOVED lines=10> */
[----:B------:R-:W-:Y:S01]  /*1370*/  @!P0 IMAD.MOV.U32 R2, RZ, RZ, R0 ;  /* 0x000000ffff028224 */ /* 0x000fe200078e0000 */
        /* <DEDUP_REMOVED lines=9> */
.L_x_303:
[----:B------:R-:W-:-:S04]  /*1410*/  IMAD.MOV.U32 R7, RZ, RZ, 0x0 ;  /* 0x00000000ff077424 */ /* 0x000fc800078e00ff */
[----:B------:R-:W-:Y:S05]  /*1420*/  RET.REL.NODEC R6 `(_Z5gpuSDPKfmS0_mmS0_S0_Pf) ;  /* 0xffffffe806f47950 */ /* 0x000fea0003c3ffff */
        .weak           $__internal_11_$__cuda_sm3x_div_rn_noftz_f32_slowpath
        .type           $__internal_11_$__cuda_sm3x_div_rn_noftz_f32_slowpath,@function
        .size           $__internal_11_$__cuda_sm3x_div_rn_noftz_f32_slowpath,(.L_x_349 - $__internal_11_$__cuda_sm3x_div_rn_noftz_f32_slowpath)
$__internal_11_$__cuda_sm3x_div_rn_noftz_f32_slowpath:
[--C-:B------:R-:W-:Y:S02]  /*1430*/  SHF.R.U32.HI R7, RZ, 0x17, R3.reuse ;  /* 0x00000017ff077819 */ /* 0x100fe40000011603 */
[----:B------:R-:W-:Y:S02]  /*1440*/  SHF.R.U32.HI R6, RZ, 0x17, R0 ;  /* 0x00000017ff067819 */ /* 0x000fe40000011600 */
[----:B------:R-:W-:Y:S01]  /*1450*/  LOP3.LUT R12, R7, 0xff, RZ, 0xc0, !PT ;  /* 0x000000ff070c7812 */ /* 0x000fe200078ec0ff */
[----:B------:R-:W-:Y:S01]  /*1460*/  IMAD.MOV.U32 R7, RZ, RZ, R3 ;  /* 0x000000ffff077224 */ /* 0x000fe200078e0003 */
        /* <DEDUP_REMOVED lines=30> */
.L_x_304:
[----:B------:R-:W-:-:S04]  /*1650*/  LEA R8, R12, 0xc0800000, 0x17 ;  /* 0xc08000000c087811 */ /* 0x000fc800078eb8ff */
[----:B------:R-:W-:Y:S01]  /*1660*/  IADD3 R8, PT, PT, -R8, R7, RZ ;  /* 0x0000000708087210 */ /* 0x000fe20007ffe1ff */
[----:B------:R-:W-:-:S03]  /*1670*/  VIADD R7, R10, 0xffffff81 ;  /* 0xffffff810a077836 */ /* 0x000fc60000000000 */
        /* <DEDUP_REMOVED lines=9> */
[----:B------:R-:W-:Y:S02]  /*1710*/  FFMA R10, R11, R13, R0 ;  /* 0x0000000d0b0a7223 */ /* 0x000fe40000000000 */
[----:B------:R-:W-:Y:S02]  /*1720*/  IMAD.IADD R9, R9, 0x1, R6 ;  /* 0x0000000109097824 */ /* 0x000fe400078e0206 */
        /* <DEDUP_REMOVED lines=36> */
.L_x_310:
[----:B------:R-:W-:-:S04]  /*1970*/  LOP3.LUT R0, R0, 0x80000000, RZ, 0xc0, !PT ;  /* 0x8000000000007812 */ /* 0x000fc800078ec0ff */
[----:B------:R-:W-:Y:S01]  /*1980*/  LOP3.LUT R0, R0, 0x7f800000, RZ, 0xfc, !PT ;  /* 0x7f80000000007812 */ /* 0x000fe200078efcff */
[----:B------:R-:W-:Y:S06]  /*1990*/  BRA `(.L_x_311) ;  /* 0x0000000000287947 */ /* 0x000fec0003800000 */
.L_x_309:
[----:B------:R-:W-:Y:S01]  /*19a0*/  IMAD R0, R9, 0x800000, R0 ;  /* 0x0080000009007824 */ /* 0x000fe200078e0200 */
[----:B------:R-:W-:Y:S06]  /*19b0*/  BRA `(.L_x_311) ;  /* 0x0000000000207947 */ /* 0x000fec0003800000 */
.L_x_308:
[----:B------:R-:W-:-:S04]  /*19c0*/  LOP3.LUT R0, R7, 0x80000000, R0, 0x48, !PT ;  /* 0x8000000007007812 */ /* 0x000fc800078e4800 */
[----:B------:R-:W-:Y:S01]  /*19d0*/  LOP3.LUT R0, R0, 0x7f800000, RZ, 0xfc, !PT ;  /* 0x7f80000000007812 */ /* 0x000fe200078efcff */
[----:B------:R-:W-:Y:S06]  /*19e0*/  BRA `(.L_x_311) ;  /* 0x0000000000147947 */ /* 0x000fec0003800000 */
.L_x_307:
[----:B------:R-:W-:Y:S01]  /*19f0*/  LOP3.LUT R0, R7, 0x80000000, R0, 0x48, !PT ;  /* 0x8000000007007812 */ /* 0x000fe200078e4800 */
[----:B------:R-:W-:Y:S06]  /*1a00*/  BRA `(.L_x_311) ;  /* 0x00000000000c7947 */ /* 0x000fec0003800000 */
.L_x_306:
[----:B------:R-:W0:Y:S01]  /*1a10*/  MUFU.RSQ R0, -QNAN ;  /* 0xffc0000000007908 */ /* 0x000e220000001400 */
[----:B------:R-:W-:Y:S05]  /*1a20*/  BRA `(.L_x_311) ;  /* 0x0000000000047947 */ /* 0x000fea0003800000 */
.L_x_305:
[----:B------:R-:W-:-:S07]  /*1a30*/  FADD.FTZ R0, R0, R3 ;  /* 0x0000000300007221 */ /* 0x000fce0000010000 */
.L_x_311:
[----:B------:R-:W-:Y:S02]  /*1a40*/  IMAD.MOV.U32 R6, RZ, RZ, R2 ;  /* 0x000000ffff067224 */ /* 0x000fe400078e0002 */
[----:B------:R-:W-:-:S04]  /*1a50*/  IMAD.MOV.U32 R7, RZ, RZ, 0x0 ;  /* 0x00000000ff077424 */ /* 0x000fc800078e00ff */
[----:B0-----:R-:W-:Y:S05]  /*1a60*/  RET.REL.NODEC R6 `(_Z5gpuSDPKfmS0_mmS0_S0_Pf) ;  /* 0xffffffe406647950 */ /* 0x001fea0003c3ffff */
.L_x_312:
        /* <DEDUP_REMOVED lines=9> */
.L_x_349:


//--------------------- .text._Z8gpuMeansPKfmS0_mmPfS1_ --------------------------
	.section	.text._Z8gpuMeansPKfmS0_mmPfS1_,"ax",@progbits
	.align	128
        .global         _Z8gpuMeansPKfmS0_mmPfS1_
        .type           _Z8gpuMeansPKfmS0_mmPfS1_,@function
        .size           _Z8gpuMeansPKfmS0_mmPfS1_,(.L_x_350 - _Z8gpuMeansPKfmS0_mmPfS1_)
        .other          _Z8gpuMeansPKfmS0_mmPfS1_,@"STO_CUDA_ENTRY STV_DEFAULT"
_Z8gpuMeansPKfmS0_mmPfS1_:
.text._Z8gpuMeansPKfmS0_mmPfS1_:
        /* <DEDUP_REMOVED lines=13> */
[----:B------:R-:W-:Y:S01]  /*00d0*/  IMAD.MOV.U32 R5, RZ, RZ, RZ ;  /* 0x000000ffff057224 */ /* 0x000fe200078e00ff */
[----:B------:R-:W-:Y:S01]  /*00e0*/  UIADD3 UR5, UPT, UPT, UR4, 0x40, URZ ;  /* 0x0000004004057890 */ /* 0x000fe2000fffe0ff */
[----:B------:R-:W-:Y:S01]  /*00f0*/  BSSY.RECONVERGENT B0, `(.L_x_313) ;  /* 0x000008f000007945 */ /* 0x000fe20003800200 */
[----:B------:R-:W-:Y:S01]  /*0100*/  UIADD3 UR6, UPT, UPT, UR4, 0x80, URZ ;  /* 0x0000008004067890 */ /* 0x000fe2000fffe0ff */
[----:B------:R-:W2:Y:S02]  /*0110*/  LDCU.64 UR14, c[0x0][0x358] ;  /* 0x00006b00ff0e77ac */ /* 0x000ea40008000a00 */
[----:B------:R-:W3:Y:S01]  /*0120*/  LDC.64 R14, c[0x0][0x3a0] ;  /* 0x0000e800ff0e7b82 */ /* 0x000ee20000000a00 */
[----:B------:R-:W4:Y:S01]  /*0130*/  LDCU.64 UR10, c[0x0][0x3a0] ;  /* 0x00007400ff0a77ac */ /* 0x000f220008000a00 */
[----:B-1----:R-:W-:-:S02]  /*0140*/  ULEA UR4, UR7, UR4, 0x18 ;  /* 0x0000000407047291 */ /* 0x002fc4000f8ec0ff */
[----:B------:R-:W-:Y:S02]  /*0150*/  ULEA UR5, UR7, UR5, 0x18 ;  /* 0x0000000507057291 */ /* 0x000fe4000f8ec0ff */
[----:B------:R-:W-:Y:S02]  /*0160*/  ULEA UR6, UR7, UR6, 0x18 ;  /* 0x0000000607067291 */ /* 0x000fe4000f8ec0ff */
[C---:B0-----:R-:W-:Y:S01]  /*0170*/  LEA R2, R0.reuse, UR4, 0x2 ;  /* 0x0000000400027c11 */ /* 0x041fe2000f8e10ff */
[----:B------:R-:W-:Y:S01]  /*0180*/  IMAD.MOV.U32 R6, RZ, RZ, R0 ;  /* 0x000000ffff067224 */ /* 0x000fe200078e0000 */
[C---:B------:R-:W-:Y:S02]  /*0190*/  LEA R3, R0.reuse, UR5, 0x2 ;  /* 0x0000000500037c11 */ /* 0x040fe4000f8e10ff */
[C---:B------:R-:W-:Y:S01]  /*01a0*/  LEA R4, R0.reuse, UR6, 0x2 ;  /* 0x0000000600047c11 */ /* 0x040fe2000f8e10ff */
[----:B------:R0:W-:Y:S01]  /*01b0*/  STS [R2], RZ ;  /* 0x000000ff02007388 */ /* 0x0001e20000000800 */
[----:B---3--:R-:W-:-:S03]  /*01c0*/  ISETP.GE.U32.AND P0, PT, R0, R14, PT ;  /* 0x0000000e0000720c */ /* 0x008fc60003f06070 */
[----:B------:R0:W-:Y:S01]  /*01d0*/  STS [R3], RZ ;  /* 0x000000ff03007388 */ /* 0x0001e20000000800 */
[----:B------:R-:W-:-:S03]  /*01e0*/  ISETP.GE.U32.AND.EX P0, PT, R5, R15, PT, P0 ;  /* 0x0000000f0500720c */ /* 0x000fc60003f06100 */
[----:B------:R0:W-:Y:S10]  /*01f0*/  STS [R4], RZ ;  /* 0x000000ff04007388 */ /* 0x0001f40000000800 */
[----:B0-2-4-:R-:W-:Y:S05]  /*0200*/  @P0 BRA `(.L_x_314) ;  /* 0x0000000400f40947 */ /* 0x015fea0003800000 */
[----:B------:R-:W-:Y:S01]  /*0210*/  LOP3.LUT R7, RZ, R0, RZ, 0x33, !PT ;  /* 0x00000000ff077212 */ /* 0x000fe200078e33ff */
[----:B------:R-:W-:Y:S01]  /*0220*/  BSSY.RECONVERGENT B1, `(.L_x_315) ;  /* 0x0000036000017945 */ /* 0x000fe20003800200 */
[----:B------:R-:W-:Y:S02]  /*0230*/  LOP3.LUT R8, RZ, R5, RZ, 0x33, !PT ;  /* 0x00000005ff087212 */ /* 0x000fe400078e33ff */
[----:B------:R-:W-:-:S04]  /*0240*/  IADD3 R16, P0, PT, R7, R14, RZ ;  /* 0x0000000e07107210 */ /* 0x000fc80007f1e0ff */
[----:B------:R-:W-:Y:S01]  /*0250*/  LOP3.LUT R7, R16, 0x30, RZ, 0xc0, !PT ;  /* 0x0000003010077812 */ /* 0x000fe200078ec0ff */
[----:B------:R-:W-:Y:S01]  /*0260*/  IMAD.X R17, R8, 0x1, R15, P0 ;  /* 0x0000000108117824 */ /* 0x000fe200000e060f */
[----:B------:R-:W-:Y:S02]  /*0270*/  ISETP.GE.U32.AND P0, PT, R16, 0x30, PT ;  /* 0x000000301000780c */ /* 0x000fe40003f06070 */
[----:B------:R-:W-:Y:S02]  /*0280*/  CS2R R8, SRZ ;  /* 0x0000000000087805 */ /* 0x000fe4000001ff00 */
[----:B------:R-:W-:Y:S01]  /*0290*/  ISETP.NE.U32.AND P1, PT, R7, 0x30, PT ;  /* 0x000000300700780c */ /* 0x000fe20003f25070 */
[----:B------:R-:W-:Y:S01]  /*02a0*/  IMAD.MOV.U32 R7, RZ, RZ, RZ ;  /* 0x000000ffff077224 */ /* 0x000fe200078e00ff */
[----:B------:R-:W-:Y:S02]  /*02b0*/  ISETP.GE.U32.AND.EX P0, PT, R17, RZ, PT, P0 ;  /* 0x000000ff1100720c */ /* 0x000fe40003f06100 */
[----:B------:R-:W-:-:S13]  /*02c0*/  ISETP.NE.AND.EX P1, PT, RZ, RZ, PT, P1 ;  /* 0x000000ffff00720c */ /* 0x000fda0003f25310 */
[----:B------:R-:W-:Y:S05]  /*02d0*/  @!P1 BRA `(.L_x_316) ;  /* 0x0000000000a89947 */ /* 0x000fea0003800000 */
[----:B------:R-:W0:Y:S01]  /*02e0*/  LDCU.64 UR4, c[0x0][0x390] ;  /* 0x00007200ff0477ac */ /* 0x000e220008000a00 */
[----:B------:R-:W-:Y:S01]  /*02f0*/  IMAD.MOV.U32 R10, RZ, RZ, R0 ;  /* 0x000000ffff0a7224 */ /* 0x000fe200078e0000 */
[----:B------:R-:W-:Y:S01]  /*0300*/  SHF.R.U64 R9, R16, 0x4, R17 ;  /* 0x0000000410097819 */ /* 0x000fe20000001211 */
[----:B------:R-:W-:Y:S01]  /*0310*/  IMAD.MOV.U32 R11, RZ, RZ, R5 ;  /* 0x000000ffff0b7224 */ /* 0x000fe200078e0005 */
[----:B------:R-:W1:Y:S01]  /*0320*/  LDCU.64 UR6, c[0x0][0x380] ;  /* 0x00007000ff0677ac */ /* 0x000e620008000a00 */
[----:B------:R-:W-:-:S04]  /*0330*/  IMAD.WIDE.U32 R12, R14, UR12, R10 ;  /* 0x0000000c0e0c7c25 */ /* 0x000fc8000f8e000a */
[----:B------:R-:W-:Y:S02]  /*0340*/  IMAD R17, R15, UR12, R13 ;  /* 0x0000000c0f117c24 */ /* 0x000fe4000f8e020d */
[----:B------:R-:W-:-:S04]  /*0350*/  IMAD.WIDE.U32 R10, R14, UR8, R10 ;  /* 0x000000080e0a7c25 */ /* 0x000fc8000f8e000a */
[----:B------:R-:W-:Y:S01]  /*0360*/  IMAD R11, R15, UR8, R11 ;  /* 0x000000080f0b7c24 */ /* 0x000fe2000f8e020b */
[----:B0-----:R-:W-:Y:S01]  /*0370*/  LEA R13, P1, R12, UR4, 0x2 ;  /* 0x000000040c0d7c11 */ /* 0x001fe2000f8210ff */
[----:B------:R-:W-:-:S03]  /*0380*/  IMAD.MOV.U32 R14, RZ, RZ, RZ ;  /* 0x000000ffff0e7224 */ /* 0x000fc600078e00ff */
[----:B------:R-:W-:Y:S01]  /*0390*/  LEA.HI.X R18, R12, UR5, R17, 0x2, P1 ;  /* 0x000000050c127c11 */ /* 0x000fe200088f1411 */
[----:B------:R-:W-:Y:S01]  /*03a0*/  VIADD R12, R9, 0x1 ;  /* 0x00000001090c7836 */ /* 0x000fe20000000000 */
[----:B-1----:R-:W-:Y:S01]  /*03b0*/  LEA R15, P2, R10, UR6, 0x2 ;  /* 0x000000060a0f7c11 */ /* 0x002fe2000f8410ff */
[----:B------:R-:W-:-:S03]  /*03c0*/  IMAD.MOV.U32 R9, RZ, RZ, RZ ;  /* 0x000000ffff097224 */ /* 0x000fc600078e00ff */
[----:B------:R-:W-:Y:S02]  /*03d0*/  LEA.HI.X R16, R10, UR7, R11, 0x2, P2 ;  /* 0x000000070a107c11 */ /* 0x000fe400090f140b */
[----:B------:R-:W-:-:S07]  /*03e0*/  LOP3.LUT R12, R12, 0x3, RZ, 0xc0, !PT ;  /* 0x000000030c0c7812 */ /* 0x000fce00078ec0ff */
.L_x_317:
[----:B------:R-:W-:Y:S02]  /*03f0*/  IMAD.MOV.U32 R10, RZ, RZ, R13 ;  /* 0x000000ffff0a7224 */ /* 0x000fe400078e000d */
[----:B------:R-:W-:-:S05]  /*0400*/  IMAD.MOV.U32 R11, RZ, RZ, R18 ;  /* 0x000000ffff0b7224 */ /* 0x000fca00078e0012 */
[----:B------:R0:W2:Y:S02]  /*0410*/  LDG.E R17, desc[UR14][R10.64] ;  /* 0x0000000e0a117981 */ /* 0x0000a4000c1e1900 */
[----:B0-----:R-:W-:Y:S02]  /*0420*/  IMAD.MOV.U32 R10, RZ, RZ, R15 ;  /* 0x000000ffff0a7224 */ /* 0x001fe400078e000f */
        /* <DEDUP_REMOVED lines=10> */
[----:B------:R-:W-:Y:S01]  /*04d0*/  @!P1 FADD R7, R7, R20 ;  /* 0x0000001407079221 */ /* 0x000fe20000000000 */
[----:B------:R-:W-:Y:S01]  /*04e0*/  @!P1 FADD R8, R8, R17 ;  /* 0x0000001108089221 */ /* 0x000fe20000000000 */
[----:B------:R-:W-:-:S03]  /*04f0*/  @!P1 FADD R9, R9, 1 ;  /* 0x3f80000009099421 */ /* 0x000fc60000000000 */
[----:B------:R0:W-:Y:S04]  /*0500*/  @!P1 STS [R2], R7 ;  /* 0x0000000702009388 */ /* 0x0001e80000000800 */
[----:B------:R0:W-:Y:S04]  /*0510*/  @!P1 STS [R3], R8 ;  /* 0x0000000803009388 */ /* 0x0001e80000000800 */
[----:B------:R0:W-:Y:S01]  /*0520*/  @!P1 STS [R4], R9 ;  /* 0x0000000904009388 */ /* 0x0001e20000000800 */
[----:B------:R-:W-:-:S04]  /*0530*/  IADD3 R12, P1, PT, R12, -0x1, RZ ;  /* 0xffffffff0c0c7810 */ /* 0x000fc80007f3e0ff */
[----:B------:R-:W-:Y:S02]  /*0540*/  IADD3.X R14, PT, PT, R14, -0x1, RZ, P1, !PT ;  /* 0xffffffff0e0e7810 */ /* 0x000fe40000ffe4ff */
[----:B------:R-:W-:-:S04]  /*0550*/  ISETP.NE.U32.AND P1, PT, R12, RZ, PT ;  /* 0x000000ff0c00720c */ /* 0x000fc80003f25070 */
[----:B------:R-:W-:-:S13]  /*0560*/  ISETP.NE.AND.EX P1, PT, R14, RZ, PT, P1 ;  /* 0x000000ff0e00720c */ /* 0x000fda0003f25310 */
[----:B0-----:R-:W-:Y:S05]  /*0570*/  @P1 BRA `(.L_x_317) ;  /* 0xfffffffc009c1947 */ /* 0x001fea000383ffff */
.L_x_316:
[----:B------:R-:W-:Y:S05]  /*0580*/  BSYNC.RECONVERGENT B1 ;  /* 0x0000000000017941 */ /* 0x000fea0003800200 */
.L_x_315:
[----:B------:R-:W-:Y:S05]  /*0590*/  @!P0 BRA `(.L_x_314) ;  /* 0x0000000400108947 */ /* 0x000fea0003800000 */
[----:B------:R-:W0:Y:S01]  /*05a0*/  LDC.64 R14, c[0x0][0x3a0] ;  /* 0x0000e800ff0e7b82 */ /* 0x000e220000000a00 */
[----:B------:R-:W1:Y:S01]  /*05b0*/  LDCU.64 UR4, c[0x0][0x380] ;  /* 0x00007000ff0477ac */ /* 0x000e620008000a00 */
[----:B------:R-:W-:Y:S01]  /*05c0*/  MOV R12, R0 ;  /* 0x00000000000c7202 */ /* 0x000fe20000000f00 */
[----:B------:R-:W-:Y:S01]  /*05d0*/  IMAD.MOV.U32 R13, RZ, RZ, R5 ;  /* 0x000000ffff0d7224 */ /* 0x000fe200078e0005 */
[----:B------:R-:W2:Y:S03]  /*05e0*/  LDCU.64 UR6, c[0x0][0x390] ;  /* 0x00007200ff0677ac */ /* 0x000ea60008000a00 */
[----:B0-----:R-:W-:-:S04]  /*05f0*/  IMAD.WIDE.U32 R10, R14, UR8, R12 ;  /* 0x000000080e0a7c25 */ /* 0x001fc8000f8e000c */
[----:B------:R-:W-:Y:S01]  /*0600*/  IMAD.WIDE.U32 R12, R14, UR12, R12 ;  /* 0x0000000c0e0c7c25 */ /* 0x000fe2000f8e000c */
[----:B-1----:R-:W-:-:S03]  /*0610*/  LEA R14, P2, R10, UR4, 0x2 ;  /* 0x000000040a0e7c11 */ /* 0x002fc6000f8410ff */
[C---:B------:R-:W-:Y:S01]  /*0620*/  IMAD R11, R15.reuse, UR8, R11 ;  /* 0x000000080f0b7c24 */ /* 0x040fe2000f8e020b */
[----:B--2---:R-:W-:Y:S01]  /*0630*/  LEA R16, P3, R12, UR6, 0x2 ;  /* 0x000000060c107c11 */ /* 0x004fe2000f8610ff */
[----:B------:R-:W-:Y:S01]  /*0640*/  IMAD R13, R15, UR12, R13 ;  /* 0x0000000c0f0d7c24 */ /* 0x000fe2000f8e020d */
[----:B------:R-:W-:Y:S02]  /*0650*/  IADD3 R15, P0, PT, R14, 0x80, RZ ;  /* 0x000000800e0f7810 */ /* 0x000fe40007f1e0ff */
[----:B------:R-:W-:Y:S02]  /*0660*/  LEA.HI.X R11, R10, UR5, R11, 0x2, P2 ;  /* 0x000000050a0b7c11 */ /* 0x000fe400090f140b */
[----:B------:R-:W-:Y:S02]  /*0670*/  IADD3 R14, P1, PT, R16, 0x80, RZ ;  /* 0x00000080100e7810 */ /* 0x000fe40007f3e0ff */
[----:B------:R-:W-:Y:S01]  /*0680*/  LEA.HI.X R12, R12, UR7, R13, 0x2, P3 ;  /* 0x000000070c0c7c11 */ /* 0x000fe200098f140d */
[----:B------:R-:W-:-:S04]  /*0690*/  IMAD.X R13, RZ, RZ, R11, P0 ;  /* 0x000000ffff0d7224 */ /* 0x000fc800000e060b */
[----:B------:R-:W-:-:S07]  /*06a0*/  IMAD.X R11, RZ, RZ, R12, P1 ;  /* 0x000000ffff0b7224 */ /* 0x000fce00008e060c */
.L_x_318:
        /* <DEDUP_REMOVED lines=15> */
[----:B------:R-:W-:Y:S01]  /*07a0*/  @!P0 FADD R7, R7, R14 ;  /* 0x0000000e07078221 */ /* 0x000fe20000000000 */
[----:B------:R-:W-:Y:S01]  /*07b0*/  @!P0 FADD R8, R8, R17 ;  /* 0x0000001108088221 */ /* 0x000fe20000000000 */
[----:B------:R-:W-:Y:S01]  /*07c0*/  FSETP.NAN.OR P2, PT, |R18|, |R18|, P2 ;  /* 0x400000121200720b */ /* 0x000fe20001748600 */
[----:B------:R-:W-:Y:S01]  /*07d0*/  @!P0 FADD R9, R9, 1 ;  /* 0x3f80000009098421 */ /* 0x000fe20000000000 */
[----:B------:R-:W-:Y:S01]  /*07e0*/  FSETP.NAN.AND P3, PT, |R21|, |R21|, PT ;  /* 0x400000151500720b */ /* 0x000fe20003f68200 */
[----:B------:R0:W-:Y:S03]  /*07f0*/  @!P0 STS [R2], R7 ;  /* 0x0000000702008388 */ /* 0x0001e60000000800 */
[----:B------:R-:W-:Y:S01]  /*0800*/  FSETP.NAN.OR P3, PT, |R20|, |R20|, P3 ;  /* 0x400000141400720b */ /* 0x000fe20001f68600 */
[----:B------:R1:W-:Y:S04]  /*0810*/  @!P0 STS [R3], R8 ;  /* 0x0000000803008388 */ /* 0x0003e80000000800 */
[----:B------:R2:W-:Y:S01]  /*0820*/  @!P0 STS [R4], R9 ;  /* 0x0000000904008388 */ /* 0x0005e20000000800 */
[----:B0-----:R-:W-:Y:S01]  /*0830*/  @!P1 FADD R7, R7, R16 ;  /* 0x0000001007079221 */ /* 0x001fe20000000000 */
[----:B-1----:R-:W-:-:S04]  /*0840*/  @!P1 FADD R8, R8, R15 ;  /* 0x0000000f08089221 */ /* 0x002fc80000000000 */
[----:B------:R0:W-:Y:S01]  /*0850*/  @!P1 STS [R2], R7 ;  /* 0x0000000702009388 */ /* 0x0001e20000000800 */
[----:B--2---:R-:W-:-:S03]  /*0860*/  @!P1 FADD R9, R9, 1 ;  /* 0x3f80000009099421 */ /* 0x004fc60000000000 */
[----:B------:R1:W-:Y:S04]  /*0870*/  @!P1 STS [R3], R8 ;  /* 0x0000000803009388 */ /* 0x0003e80000000800 */
[----:B------:R2:W-:Y:S01]  /*0880*/  @!P1 STS [R4], R9 ;  /* 0x0000000904009388 */ /* 0x0005e20000000800 */
[----:B0-----:R-:W-:Y:S01]  /*0890*/  @!P2 FADD R7, R7, R18 ;  /* 0x000000120707a221 */ /* 0x001fe20000000000 */
[----:B-1----:R-:W-:-:S04]  /*08a0*/  @!P2 FADD R8, R8, R19 ;  /* 0x000000130808a221 */ /* 0x002fc80000000000 */
[----:B------:R0:W-:Y:S01]  /*08b0*/  @!P2 STS [R2], R7 ;  /* 0x000000070200a388 */ /* 0x0001e20000000800 */
[----:B--2---:R-:W-:-:S03]  /*08c0*/  @!P2 FADD R9, R9, 1 ;  /* 0x3f8000000909a421 */ /* 0x004fc60000000000 */
[----:B------:R1:W-:Y:S01]  /*08d0*/  @!P2 STS [R3], R8 ;  /* 0x000000080300a388 */ /* 0x0003e20000000800 */
[----:B------:R-:W-:-:S03]  /*08e0*/  IADD3 R0, P0, PT, R0, 0x40, RZ ;  /* 0x0000004000007810 */ /* 0x000fc60007f1e0ff */
[----:B------:R2:W-:Y:S01]  /*08f0*/  @!P2 STS [R4], R9 ;  /* 0x000000090400a388 */ /* 0x0005e20000000800 */
[----:B0-----:R-:W-:Y:S01]  /*0900*/  @!P3 FADD R7, R7, R20 ;  /* 0x000000140707b221 */ /* 0x001fe20000000000 */
[----:B-1----:R-:W-:-:S04]  /*0910*/  @!P3 FADD R8, R8, R21 ;  /* 0x000000150808b221 */ /* 0x002fc80000000000 */
[----:B------:R0:W-:Y:S01]  /*0920*/  @!P3 STS [R2], R7 ;  /* 0x000000070200b388 */ /* 0x0001e20000000800 */
[----:B--2---:R-:W-:-:S03]  /*0930*/  @!P3 FADD R9, R9, 1 ;  /* 0x3f8000000909b421 */ /* 0x004fc60000000000 */
        /* <DEDUP_REMOVED lines=9> */
[----:B0-----:R-:W-:Y:S05]  /*09d0*/  @!P0 BRA `(.L_x_318) ;  /* 0xfffffffc00348947 */ /* 0x001fea000383ffff */
.L_x_314:
[----:B------:R-:W-:Y:S05]  /*09e0*/  BSYNC.RECONVERGENT B0 ;  /* 0x0000000000007941 */ /* 0x000fea0003800200 */
.L_x_313:
        /* <DEDUP_REMOVED lines=8> */
[----:B------:R-:W0:Y:S02]  /*0a70*/  LDS R5, [R2] ;  /* 0x0000000002057984 */ /* 0x000e240000000800 */
[----:B0-----:R-:W-:-:S05]  /*0a80*/  FADD R5, R0, R5 ;  /* 0x0000000500057221 */ /* 0x001fca0000000000 */
[----:B------:R-:W-:Y:S04]  /*0a90*/  STS [R2], R5 ;  /* 0x0000000502007388 */ /* 0x000fe80000000800 */
[----:B------:R-:W-:Y:S04]  /*0aa0*/  LDS R0, [R3+0x20] ;  /* 0x0000200003007984 */ /* 0x000fe80000000800 */
[----:B------:R-:W0:Y:S02]  /*0ab0*/  LDS R7, [R3] ;  /* 0x0000000003077984 */ /* 0x000e240000000800 */
[----:B0-----:R-:W-:-:S05]  /*0ac0*/  FADD R0, R0, R7 ;  /* 0x0000000700007221 */ /* 0x001fca0000000000 */
[----:B------:R-:W-:Y:S04]  /*0ad0*/  STS [R3], R0 ;  /* 0x0000000003007388 */ /* 0x000fe80000000800 */
[----:B------:R-:W-:Y:S04]  /*0ae0*/  LDS R6, [R4+0x20] ;  /* 0x0000200004067984 */ /* 0x000fe80000000800 */
[----:B------:R-:W0:Y:S02]  /*0af0*/  LDS R7, [R4] ;  /* 0x0000000004077984 */ /* 0x000e240000000800 */
[----:B0-----:R-:W-:-:S05]  /*0b00*/  FADD R7, R6, R7 ;  /* 0x0000000706077221 */ /* 0x001fca0000000000 */
[----:B------:R0:W-:Y:S02]  /*0b10*/  STS [R4], R7 ;  /* 0x0000000704007388 */ /* 0x0001e40000000800 */
.L_x_320:
[----:B------:R-:W-:Y:S05]  /*0b20*/  BSYNC.RECONVERGENT B0 ;  /* 0x0000000000007941 */ /* 0x000fea0003800200 */
.L_x_319:
[----:B------:R-:W-:Y:S06]  /*0b30*/  BAR.SYNC.DEFER_BLOCKING 0x0 ;  /* 0x0000000000007b1d */ /* 0x000fec0000010000 */
[----:B------:R-:W-:Y:S04]  /*0b40*/  BSSY.RECONVERGENT B0, `(.L_x_321) ;  /* 0x000000e000007945 */ /* 0x000fe80003800200 */
[----:B------:R-:W-:Y:S05]  /*0b50*/  @P1 BRA `(.L_x_322) ;  /* 0x0000000000301947 */ /* 0x000fea0003800000 */
[----:B------:R-:W-:Y:S04]  /*0b60*/  LDS R0, [R2+0x10] ;  /* 0x0000100002007984 */ /* 0x000fe80000000800 */
[----:B------:R-:W1:Y:S02]  /*0b70*/  LDS R5, [R2] ;  /* 0x0000000002057984 */ /* 0x000e640000000800 */
[----:B-1----:R-:W-:-:S05]  /*0b80*/  FADD R5, R0, R5 ;  /* 0x0000000500057221 */ /* 0x002fca0000000000 */
[----:B------:R-:W-:Y:S04]  /*0b90*/  STS [R2], R5 ;  /* 0x0000000502007388 */ /* 0x000fe80000000800 */
[----:B------:R-:W-:Y:S04]  /*0ba0*/  LDS R0, [R3+0x10] ;  /* 0x0000100003007984 */ /* 0x000fe80000000800 */
[----:B0-----:R-:W0:Y:S02]  /*0bb0*/  LDS R7, [R3] ;  /* 0x0000000003077984 */ /* 0x001e240000000800 */
[----:B0-----:R-:W-:-:S05]  /*0bc0*/  FADD R0, R0, R7 ;  /* 0x0000000700007221 */ /* 0x001fca0000000000 */
[----:B------:R-:W-:Y:S04]  /*0bd0*/  STS [R3], R0 ;  /* 0x0000000003007388 */ /* 0x000fe80000000800 */
[----:B------:R-:W-:Y:S04]  /*0be0*/  LDS R6, [R4+0x10] ;  /* 0x0000100004067984 */ /* 0x000fe80000000800 */
[----:B------:R-:W0:Y:S02]  /*0bf0*/  LDS R7, [R4] ;  /* 0x0000000004077984 */ /* 0x000e240000000800 */
[----:B0-----:R-:W-:-:S05]  /*0c00*/  FADD R7, R6, R7 ;  /* 0x0000000706077221 */ /* 0x001fca0000000000 */
[----:B------:R1:W-:Y:S02]  /*0c10*/  STS [R4], R7 ;  /* 0x0000000704007388 */ /* 0x0003e40000000800 */
.L_x_322:
[----:B------:R-:W-:Y:S05]  /*0c20*/  BSYNC.RECONVERGENT B0 ;  /* 0x0000000000007941 */ /* 0x000fea0003800200 */
.L_x_321:
[----:B------:R-:W-:Y:S06]  /*0c30*/  BAR.SYNC.DEFER_BLOCKING 0x0 ;  /* 0x0000000000007b1d */ /* 0x000fec0000010000 */
[----:B------:R-:W-:Y:S04]  /*0c40*/  BSSY.RECONVERGENT B0, `(.L_x_323) ;  /* 0x000000e000007945 */ /* 0x000fe80003800200 */
[----:B------:R-:W-:Y:S05]  /*0c50*/  @P2 BRA `(.L_x_324) ;  /* 0x0000000000302947 */ /* 0x000fea0003800000 */
[----:B------:R-:W-:Y:S04]  /*0c60*/  LDS R0, [R2+0x8] ;  /* 0x0000080002007984 */ /* 0x000fe80000000800 */
[----:B------:R-:W2:Y:S02]  /*0c70*/  LDS R5, [R2] ;  /* 0x0000000002057984 */ /* 0x000ea40000000800 */
[----:B--2---:R-:W-:-:S05]  /*0c80*/  FADD R5, R0, R5 ;  /* 0x0000000500057221 */ /* 0x004fca0000000000 */
[----:B------:R-:W-:Y:S04]  /*0c90*/  STS [R2], R5 ;  /* 0x0000000502007388 */ /* 0x000fe80000000800 */
[----:B------:R-:W-:Y:S04]  /*0ca0*/  LDS R0, [R3+0x8] ;  /* 0x0000080003007984 */ /* 0x000fe80000000800 */
[----:B01----:R-:W0:Y:S02]  /*0cb0*/  LDS R7, [R3] ;  /* 0x0000000003077984 */ /* 0x003e240000000800 */
[----:B0-----:R-:W-:-:S05]  /*0cc0*/  FADD R0, R0, R7 ;  /* 0x0000000700007221 */ /* 0x001fca0000000000 */
[----:B------:R-:W-:Y:S04]  /*0cd0*/  STS [R3], R0 ;  /* 0x0000000003007388 */ /* 0x000fe80000000800 */
[----:B------:R-:W-:Y:S04]  /*0ce0*/  LDS R6, [R4+0x8] ;  /* 0x0000080004067984 */ /* 0x000fe80000000800 */
[----:B------:R-:W0:Y:S02]  /*0cf0*/  LDS R7, [R4] ;  /* 0x0000000004077984 */ /* 0x000e240000000800 */
[----:B0-----:R-:W-:-:S05]  /*0d00*/  FADD R7, R6, R7 ;  /* 0x0000000706077221 */ /* 0x001fca0000000000 */
[----:B------:R2:W-:Y:S02]  /*0d10*/  STS [R4], R7 ;  /* 0x0000000704007388 */ /* 0x0005e40000000800 */
.L_x_324:
[----:B------:R-:W-:Y:S05]  /*0d20*/  BSYNC.RECONVERGENT B0 ;  /* 0x0000000000007941 */ /* 0x000fea0003800200 */
.L_x_323:
[----:B------:R-:W-:Y:S06]  /*0d30*/  BAR.SYNC.DEFER_BLOCKING 0x0 ;  /* 0x0000000000007b1d */ /* 0x000fec0000010000 */
[----:B------:R-:W-:Y:S04]  /*0d40*/  BSSY.RECONVERGENT B0, `(.L_x_325) ;  /* 0x0000011000007945 */ /* 0x000fe80003800200 */
[----:B------:R-:W-:Y:S05]  /*0d50*/  @P3 BRA `(.L_x_326) ;  /* 0x00000000003c3947 */ /* 0x000fea0003800000 */
[----:B------:R-:W3:Y:S01]  /*0d60*/  S2UR UR5, SR_CgaCtaId ;  /* 0x00000000000579c3 */ /* 0x000ee20000008800 */
[----:B------:R-:W-:Y:S01]  /*0d70*/  UMOV UR4, 0x400 ;  /* 0x0000040000047882 */ /* 0x000fe20000000000 */
[----:B------:R-:W-:Y:S01]  /*0d80*/  LDS R5, [R2] ;  /* 0x0000000002057984 */ /* 0x000fe20000000800 */
[----:B---3--:R-:W-:-:S09]  /*0d90*/  ULEA UR4, UR5, UR4, 0x18 ;  /* 0x0000000405047291 */ /* 0x008fd2000f8ec0ff */
[----:B------:R-:W3:Y:S02]  /*0da0*/  LDS R0, [UR4+0x4] ;  /* 0x00000404ff007984 */ /* 0x000ee40008000800 */
[----:B---3--:R-:W-:-:S05]  /*0db0*/  FADD R5, R0, R5 ;  /* 0x0000000500057221 */ /* 0x008fca0000000000 */
[----:B------:R-:W-:Y:S04]  /*0dc0*/  STS [R2], R5 ;  /* 0x0000000502007388 */ /* 0x000fe80000000800 */
[----:B------:R-:W-:Y:S04]  /*0dd0*/  LDS R0, [UR4+0x44] ;  /* 0x00004404ff007984 */ /* 0x000fe80008000800 */
[----:B012---:R-:W0:Y:S02]  /*0de0*/  LDS R7, [R3] ;  /* 0x0000000003077984 */ /* 0x007e240000000800 */
[----:B0-----:R-:W-:-:S05]  /*0df0*/  FADD R0, R0, R7 ;  /* 0x0000000700007221 */ /* 0x001fca0000000000 */
[----:B------:R-:W-:Y:S04]  /*0e00*/  STS [R3], R0 ;  /* 0x0000000003007388 */ /* 0x000fe80000000800 */
[----:B------:R-:W-:Y:S04]  /*0e10*/  LDS R6, [UR4+0x84] ;  /* 0x00008404ff067984 */ /* 0x000fe80008000800 */
[----:B------:R-:W0:Y:S02]  /*0e20*/  LDS R7, [R4] ;  /* 0x0000000004077984 */ /* 0x000e240000000800 */
[----:B0-----:R-:W-:-:S05]  /*0e30*/  FADD R7, R6, R7 ;  /* 0x0000000706077221 */ /* 0x001fca0000000000 */
[----:B------:R3:W-:Y:S02]  /*0e40*/  STS [R4], R7 ;  /* 0x0000000704007388 */ /* 0x0007e40000000800 */
.L_x_326:
[----:B------:R-:W-:Y:S05]  /*0e50*/  BSYNC.RECONVERGENT B0 ;  /* 0x0000000000007941 */ /* 0x000fea0003800200 */
.L_x_325:
[----:B------:R-:W-:Y:S06]  /*0e60*/  BAR.SYNC.DEFER_BLOCKING 0x0 ;  /* 0x0000000000007b1d */ /* 0x000fec0000010000 */
[----:B------:R-:W-:Y:S05]  /*0e70*/  @P3 EXIT ;  /* 0x000000000000394d */ /* 0x000fea0003800000 */
[----:B------:R-:W4:Y:S01]  /*0e80*/  S2UR UR5, SR_CgaCtaId ;  /* 0x00000000000579c3 */ /* 0x000f220000008800 */
[----:B------:R-:W-:Y:S02]  /*0e90*/  UMOV UR4, 0x400 ;  /* 0x0000040000047882 */ /* 0x000fe40000000000 */
[----:B----4-:R-:W-:-:S09]  /*0ea0*/  ULEA UR4, UR5, UR4, 0x18 ;  /* 0x0000000405047291 */ /* 0x010fd2000f8ec0ff */
[----:B------:R-:W4:Y:S04]  /*0eb0*/  LDS R3, [UR4+0x80] ;  /* 0x00008004ff037984 */ /* 0x000f280008000800 */
[----:B------:R-:W5:Y:S01]  /*0ec0*/  LDS R0, [UR4] ;  /* 0x00000004ff007984 */ /* 0x000f620008000800 */
[----:B----4-:R-:W4:Y:S08]  /*0ed0*/  MUFU.RCP R2, R3 ;  /* 0x0000000300027308 */ /* 0x010f300000001000 */
[----:B-----5:R-:W5:Y:S01]  /*0ee0*/  FCHK P0, R0, R3 ;  /* 0x0000000300007302 */ /* 0x020f620000000000 */
[----:B----4-:R-:W-:-:S04]  /*0ef0*/  FFMA R5, -R3, R2, 1 ;  /* 0x3f80000003057423 */ /* 0x010fc80000000102 */
[----:B------:R-:W-:-:S04]  /*0f00*/  FFMA R5, R2, R5, R2 ;  /* 0x0000000502057223 */ /* 0x000fc80000000002 */
[----:B------:R-:W-:-:S04]  /*0f10*/  FFMA R2, R0, R5, RZ ;  /* 0x0000000500027223 */ /* 0x000fc800000000ff */
[----:B0123--:R-:W-:-:S04]  /*0f20*/  FFMA R4, -R3, R2, R0 ;  /* 0x0000000203047223 */ /* 0x00ffc80000000100 */
[----:B------:R-:W-:Y:S01]  /*0f30*/  FFMA R7, R5, R4, R2 ;  /* 0x0000000405077223 */ /* 0x000fe20000000002 */
[----:B-----5:R-:W-:Y:S06]  /*0f40*/  @!P0 BRA `(.L_x_327) ;  /* 0x00000000000c8947 */ /* 0x020fec0003800000 */
[----:B------:R-:W-:-:S07]  /*0f50*/  MOV R2, 0xf70 ;  /* 0x00000f7000027802 */ /* 0x000fce0000000f00 */
[----:B------:R-:W-:Y:S05]  /*0f60*/  CALL.REL.NOINC `($__internal_12_$__cuda_sm3x_div_rn_noftz_f32_slowpath) ;  /* 0x0000000000a07944 */ /* 0x000fea0003c00000 */
[----:B------:R-:W-:-:S07]  /*0f70*/  IMAD.MOV.U32 R7, RZ, RZ, R0 ;  /* 0x000000ffff077224 */ /* 0x000fce00078e0000 */
.L_x_327:
        /* <DEDUP_REMOVED lines=17> */
[----:B------:R-:W-:-:S04]  /*1090*/  IMAD.U32 R4, RZ, RZ, UR8 ;  /* 0x00000008ff047e24 */ /* 0x000fc8000f8e00ff */
[----:B------:R-:W-:-:S05]  /*10a0*/  IMAD.U32 R5, RZ, RZ, UR7 ;  /* 0x00000007ff057e24 */ /* 0x000fca000f8e00ff */
[----:B------:R1:W-:Y:S01]  /*10b0*/  STG.E desc[UR14][R4.64], R7 ;  /* 0x0000000704007986 */ /* 0x0003e2000c10190e */
[----:B0-----:R-:W0:Y:S01]  /*10c0*/  FCHK P0, R2, R3 ;  /* 0x0000000302007302 */ /* 0x001e220000000000 */
[----:B------:R-:W-:-:S04]  /*10d0*/  FFMA R9, R0, R2, RZ ;  /* 0x0000000200097223 */ /* 0x000fc800000000ff */
[----:B------:R-:W-:-:S04]  /*10e0*/  FFMA R6, -R3, R9, R2 ;  /* 0x0000000903067223 */ /* 0x000fc80000000102 */
[----:B------:R-:W-:Y:S01]  /*10f0*/  FFMA R9, R0, R6, R9 ;  /* 0x0000000600097223 */ /* 0x000fe20000000009 */
[----:B01----:R-:W-:Y:S06]  /*1100*/  @!P0 BRA `(.L_x_328) ;  /* 0x0000000000108947 */ /* 0x003fec0003800000 */
[----:B------:R-:W-:Y:S02]  /*1110*/  MOV R0, R2 ;  /* 0x0000000200007202 */ /* 0x000fe40000000f00 */
[----:B------:R-:W-:-:S07]  /*1120*/  MOV R2, 0x1140 ;  /* 0x0000114000027802 */ /* 0x000fce0000000f00 */
[----:B------:R-:W-:Y:S05]  /*1130*/  CALL.REL.NOINC `($__internal_12_$__cuda_sm3x_div_rn_noftz_f32_slowpath) ;  /* 0x00000000002c7944 */ /* 0x000fea0003c00000 */
[----:B------:R-:W-:-:S07]  /*1140*/  IMAD.MOV.U32 R9, RZ, RZ, R0 ;  /* 0x000000ffff097224 */ /* 0x000fce00078e0000 */
.L_x_328:
        /* <DEDUP_REMOVED lines=10> */
        .weak           $__internal_12_$__cuda_sm3x_div_rn_noftz_f32_slowpath
        .type           $__internal_12_$__cuda_sm3x_div_rn_noftz_f32_slowpath,@function
        .size           $__internal_12_$__cuda_sm3x_div_rn_noftz_f32_slowpath,(.L_x_350 - $__internal_12_$__cuda_sm3x_div_rn_noftz_f32_slowpath)
$__internal_12_$__cuda_sm3x_div_rn_noftz_f32_slowpath:
[--C-:B------:R-:W-:Y:S02]  /*11f0*/  SHF.R.U32.HI R7, RZ, 0x17, R3.reuse ;  /* 0x00000017ff077819 */ /* 0x100fe40000011603 */
[----:B------:R-:W-:Y:S02]  /*1200*/  SHF.R.U32.HI R6, RZ, 0x17, R0 ;  /* 0x00000017ff067819 */ /* 0x000fe40000011600 */
        /* <DEDUP_REMOVED lines=32> */
.L_x_329:
        /* <DEDUP_REMOVED lines=50> */
.L_x_335:
[----:B------:R-:W-:-:S04]  /*1730*/  LOP3.LUT R0, R0, 0x80000000, RZ, 0xc0, !PT ;  /* 0x8000000000007812 */ /* 0x000fc800078ec0ff */
[----:B------:R-:W-:Y:S01]  /*1740*/  LOP3.LUT R0, R0, 0x7f800000, RZ, 0xfc, !PT ;  /* 0x7f80000000007812 */ /* 0x000fe200078efcff */
[----:B------:R-:W-:Y:S06]  /*1750*/  BRA `(.L_x_336) ;  /* 0x0000000000287947 */ /* 0x000fec0003800000 */
.L_x_334:
[----:B------:R-:W-:Y:S01]  /*1760*/  IMAD R0, R9, 0x800000, R0 ;  /* 0x0080000009007824 */ /* 0x000fe200078e0200 */
[----:B------:R-:W-:Y:S06]  /*1770*/  BRA `(.L_x_336) ;  /* 0x0000000000207947 */ /* 0x000fec0003800000 */
.L_x_333:
[----:B------:R-:W-:-:S04]  /*1780*/  LOP3.LUT R0, R7, 0x80000000, R0, 0x48, !PT ;  /* 0x8000000007007812 */ /* 0x000fc800078e4800 */
[----:B------:R-:W-:Y:S01]  /*1790*/  LOP3.LUT R0, R0, 0x7f800000, RZ, 0xfc, !PT ;  /* 0x7f80000000007812 */ /* 0x000fe200078efcff */
[----:B------:R-:W-:Y:S06]  /*17a0*/  BRA `(.L_x_336) ;  /* 0x0000000000147947 */ /* 0x000fec0003800000 */
.L_x_332:
[----:B------:R-:W-:Y:S01]  /*17b0*/  LOP3.LUT R0, R7, 0x80000000, R0, 0x48, !PT ;  /* 0x8000000007007812 */ /* 0x000fe200078e4800 */
[----:B------:R-:W-:Y:S06]  /*17c0*/  BRA `(.L_x_336) ;  /* 0x00000000000c7947 */ /* 0x000fec0003800000 */
.L_x_331:
[----:B------:R-:W0:Y:S01]  /*17d0*/  MUFU.RSQ R0, -QNAN ;  /* 0xffc0000000007908 */ /* 0x000e220000001400 */
[----:B------:R-:W-:Y:S05]  /*17e0*/  BRA `(.L_x_336) ;  /* 0x0000000000047947 */ /* 0x000fea0003800000 */
.L_x_330:
[----:B------:R-:W-:-:S07]  /*17f0*/  FADD.FTZ R0, R0, R3 ;  /* 0x0000000300007221 */ /* 0x000fce0000010000 */
.L_x_336:
[----:B------:R-:W-:Y:S02]  /*1800*/  IMAD.MOV.U32 R6, RZ, RZ, R2 ;  /* 0x000000ffff067224 */ /* 0x000fe400078e0002 */
[----:B------:R-:W-:-:S04]  /*1810*/  IMAD.MOV.U32 R7, RZ, RZ, 0x0 ;  /* 0x00000000ff077424 */ /* 0x000fc800078e00ff */
[----:B0-----:R-:W-:Y:S05]  /*1820*/  RET.REL.NODEC R6 `(_Z8gpuMeansPKfmS0_mmPfS1_) ;  /* 0xffffffe406f47950 */ /* 0x001fea0003c3ffff */
.L_x_337:
        /* <DEDUP_REMOVED lines=13> */
.L_x_350:


//--------------------- .nv.shared._Z14noNAsPmccMeansiiPfS_ --------------------------
	.section	.nv.shared._Z14noNAsPmccMeansiiPfS_,"aw",@nobits
	.sectionflags	@""
	.align	4
.nv.shared._Z14noNAsPmccMeansiiPfS_:
	.zero		2048


//--------------------- .nv.shared.reserved.0     --------------------------
	.section	.nv.shared.reserved.0,"aw",@nobits
	.weak		__nv_reservedSMEM_offset_0_alias
	.size		__nv_reservedSMEM_offset_0_alias, 0, 64
	.other		__nv_reservedSMEM_offset_0_alias,@"STO_CUDA_RESERVED_SHARED STV_DEFAULT"
__nv_reservedSMEM_offset_0_alias:
	.zero		0
	.zero		64


//--------------------- .nv.shared._Z13gpuPMCCNoTestPKfmS0_mmS0_S0_S0_Pf --------------------------
	.section	.nv.shared._Z13gpuPMCCNoTestPKfmS0_mmS0_S0_S0_Pf,"aw",@nobits
	.sectionflags	@""
	.align	4
.nv.shared._Z13gpuPMCCNoTestPKfmS0_mmS0_S0_S0_Pf:
	.zero		1104


//--------------------- .nv.shared._Z11gpuSDNoTestPKfmS0_mmS0_S0_Pf --------------------------
	.section	.nv.shared._Z11gpuSDNoTestPKfmS0_mmS0_S0_Pf,"aw",@nobits
	.sectionflags	@""
	.align	4
.nv.shared._Z11gpuSDNoTestPKfmS0_mmS0_S0_Pf:
	.zero		1164


//--------------------- .nv.shared._Z14gpuMeansNoTestPKfmS0_mmPfS1_ --------------------------
	.section	.nv.shared._Z14gpuMeansNoTestPKfmS0_mmPfS1_,"aw",@nobits
	.sectionflags	@""
	.align	4
.nv.shared._Z14gpuMeansNoTestPKfmS0_mmPfS1_:
	.zero		1216


//--------------------- .nv.shared._Z7gpuPMCCPKfmS0_mmS0_S0_S0_Pf --------------------------
	.section	.nv.shared._Z7gpuPMCCPKfmS0_mmS0_S0_S0_Pf,"aw",@nobits
	.sectionflags	@""
	.align	4
.nv.shared._Z7gpuPMCCPKfmS0_mmS0_S0_S0_Pf:
	.zero		1104


//--------------------- .nv.shared._Z5gpuSDPKfmS0_mmS0_S0_Pf --------------------------
	.section	.nv.shared._Z5gpuSDPKfmS0_mmS0_S0_Pf,"aw",@nobits
	.sectionflags	@""
	.align	4
.nv.shared._Z5gpuSDPKfmS0_mmS0_S0_Pf:
	.zero		1164


//--------------------- .nv.shared._Z8gpuMeansPKfmS0_mmPfS1_ --------------------------
	.section	.nv.shared._Z8gpuMeansPKfmS0_mmPfS1_,"aw",@nobits
	.sectionflags	@""
	.align	4
.nv.shared._Z8gpuMeansPKfmS0_mmPfS1_:
	.zero		1216


//--------------------- .nv.constant0._Z14noNAsPmccMeansiiPfS_ --------------------------
	.section	.nv.constant0._Z14noNAsPmccMeansiiPfS_,"a",@progbits
	.sectionflags	@""
	.align	4
.nv.constant0._Z14noNAsPmccMeansiiPfS_:
	.zero		920


//--------------------- .nv.constant0._Z13dUpdateSignifPKfmPf --------------------------
	.section	.nv.constant0._Z13dUpdateSignifPKfmPf,"a",@progbits
	.sectionflags	@""
	.align	4
.nv.constant0._Z13dUpdateSignifPKfmPf:
	.zero		920


//--------------------- .nv.constant0._Z9gpuSignifPKfS0_mPf --------------------------
	.section	.nv.constant0._Z9gpuSignifPKfS0_mPf,"a",@progbits
	.sectionflags	@""
	.align	4
.nv.constant0._Z9gpuSignifPKfS0_mPf:
	.zero		928


//--------------------- .nv.constant0._Z13gpuPMCCNoTestPKfmS0_mmS0_S0_S0_Pf --------------------------
	.section	.nv.constant0._Z13gpuPMCCNoTestPKfmS0_mmS0_S0_S0_Pf,"a",@progbits
	.sectionflags	@""
	.align	4
.nv.constant0._Z13gpuPMCCNoTestPKfmS0_mmS0_S0_S0_Pf:
	.zero		968


//--------------------- .nv.constant0._Z11gpuSDNoTestPKfmS0_mmS0_S0_Pf --------------------------
	.section	.nv.constant0._Z11gpuSDNoTestPKfmS0_mmS0_S0_Pf,"a",@progbits
	.sectionflags	@""
	.align	4
.nv.constant0._Z11gpuSDNoTestPKfmS0_mmS0_S0_Pf:
	.zero		960


//--------------------- .nv.constant0._Z14gpuMeansNoTestPKfmS0_mmPfS1_ --------------------------
	.section	.nv.constant0._Z14gpuMeansNoTestPKfmS0_mmPfS1_,"a",@progbits
	.sectionflags	@""
	.align	4
.nv.constant0._Z14gpuMeansNoTestPKfmS0_mmPfS1_:
	.zero		952


//--------------------- .nv.constant0._Z7gpuPMCCPKfmS0_mmS0_S0_S0_Pf --------------------------
	.section	.nv.constant0._Z7gpuPMCCPKfmS0_mmS0_S0_S0_Pf,"a",@progbits
	.sectionflags	@""
	.align	4
.nv.constant0._Z7gpuPMCCPKfmS0_mmS0_S0_S0_Pf:
	.zero		968


//--------------------- .nv.constant0._Z5gpuSDPKfmS0_mmS0_S0_Pf --------------------------
	.section	.nv.constant0._Z5gpuSDPKfmS0_mmS0_S0_Pf,"a",@progbits
	.sectionflags	@""
	.align	4
.nv.constant0._Z5gpuSDPKfmS0_mmS0_S0_Pf:
	.zero		960


//--------------------- .nv.constant0._Z8gpuMeansPKfmS0_mmPfS1_ --------------------------
	.section	.nv.constant0._Z8gpuMeansPKfmS0_mmPfS1_,"a",@progbits
	.sectionflags	@""
	.align	4
.nv.constant0._Z8gpuMeansPKfmS0_mmPfS1_:
	.zero		952


//--------------------- SYMBOLS --------------------------

	.type		.nv.reservedSmem.offset0,@object
	.size		.nv.reservedSmem.offset0,0x4
	.type		.nv.reservedSmem.cap,@object
	.size		.nv.reservedSmem.cap,0x4
